def matmul_kernel(
    a_ptr,
    b_ptr,
    c_ptr,
    M,
    N,
    K,
    stride_am,
    stride_ak,
    stride_bk,
    stride_bn,
    stride_cm,
    stride_cn,
    BLOCK_M: tl.constexpr,
    BLOCK_N: tl.constexpr,
    BLOCK_K: tl.constexpr,
    GROUP_M: tl.constexpr,
):
    pid = tl.program_id(axis=0)
    num_pid_m = tl.cdiv(M, BLOCK_M)
    num_pid_n = tl.cdiv(N, BLOCK_N)
    num_pid_in_group = GROUP_M * num_pid_n
    group_id = pid // num_pid_in_group
    first_pid_m = group_id * GROUP_M
    group_size_m = min(num_pid_m - first_pid_m, GROUP_M)
    pid_m = first_pid_m + ((pid % num_pid_in_group) % group_size_m)
    pid_n = (pid % num_pid_in_group) // group_size_m

    offs_am = (pid_m * BLOCK_M + tl.arange(0, BLOCK_M)) % M
    offs_bn = (pid_n * BLOCK_N + tl.arange(0, BLOCK_N)) % N
    offs_k = tl.arange(0, BLOCK_K)
    a_ptrs = a_ptr + offs_am[:, None] * stride_am + offs_k[None, :] * stride_ak
    b_ptrs = b_ptr + offs_k[:, None] * stride_bk + offs_bn[None, :] * stride_bn

    acc = tl.zeros((BLOCK_M, BLOCK_N), dtype=tl.float32)
    for kk in range(0, tl.cdiv(K, BLOCK_K)):
        a = tl.load(a_ptrs, mask=offs_k[None, :] < K - kk * BLOCK_K, other=0.0)
        b = tl.load(b_ptrs, mask=offs_k[:, None] < K - kk * BLOCK_K, other=0.0)
        acc = tl.dot(a, b, acc)
        a_ptrs += BLOCK_K * stride_ak
        b_ptrs += BLOCK_K * stride_bk

    c = acc.to(c_ptr.dtype.element_ty)
    offs_cm = pid_m * BLOCK_M + tl.arange(0, BLOCK_M)
    offs_cn = pid_n * BLOCK_N + tl.arange(0, BLOCK_N)
    c_ptrs = c_ptr + offs_cm[:, None] * stride_cm + offs_cn[None, :] * stride_cn
    mask = (offs_cm[:, None] < M) & (offs_cn[None, :] < N)
    tl.store(c_ptrs, c, mask=mask)

# config = {"BLOCK_K": 128, "BLOCK_M": 128, "BLOCK_N": 512, "GROUP_M": 8, "arch": "sm_90", "dtype": "bf16", "num_ctas": 4, "num_stages": 3, "num_warps": 4}
# arch = sm_90


// ===== COMPILED SASS (sm_90a) =====

	.target	sm_90a

	.elftype	@"ET_EXEC"


//--------------------- .note.nv.tkinfo           --------------------------
	.section	.note.nv.tkinfo,"",@"SHT_NOTE"
	.sectionflags	@"SHF_NOTE_NV_TKINFO"
	.tkinfo
        /*0018*/ 	.word	0x00000002
        /*0030*/ 	.string	""
        /*0030*/ 	.string	"ptxas"
        /*0030*/ 	.string	"Cuda compilation tools, release 13.0, V13.0.88"
        /*0030*/ 	.string	"Build cuda_13.0.r13.0/compiler.36424714_0"
        /*0030*/ 	.string	"-v  -suppress-debug-info  -lineinfo  -arch sm_90a "



//--------------------- .note.nv.cuinfo           --------------------------
	.section	.note.nv.cuinfo,"",@"SHT_NOTE"
	.sectionflags	@"SHF_NOTE_NV_CUINFO"
        /*0018*/ 	.short	0x0002
        /*001a*/ 	.short	0x005a
        /*001c*/ 	.short	0x0082
	.zero		2


//--------------------- .nv.info                  --------------------------
	.section	.nv.info,"",@"SHT_CUDA_INFO"
	.align	4


	//----- nvinfo : EIATTR_REGCOUNT
	.align		4
        /*0000*/ 	.byte	0x04, 0x2f
        /*0002*/ 	.short	(.L_1 - .L_0)
	.align		4
.L_0:
        /*0004*/ 	.word	index@(matmul_kernel)
        /*0008*/ 	.word	0x000000ff


	//----- nvinfo : EIATTR_FRAME_SIZE
	.align		4
.L_1:
        /*000c*/ 	.byte	0x04, 0x11
        /*000e*/ 	.short	(.L_3 - .L_2)
	.align		4
.L_2:
        /*0010*/ 	.word	index@(matmul_kernel)
        /*0014*/ 	.word	0x00000910


	//----- nvinfo : EIATTR_MIN_STACK_SIZE
	.align		4
.L_3:
        /*0018*/ 	.byte	0x04, 0x12
        /*001a*/ 	.short	(.L_5 - .L_4)
	.align		4
.L_4:
        /*001c*/ 	.word	index@(matmul_kernel)
        /*0020*/ 	.word	0x00000910
.L_5:


//--------------------- .nv.compat                --------------------------
	.section	.nv.compat,"",@"SHT_CUDA_COMPAT_INFO"
	.align	4
        /*0000*/ 	.byte	0x02, 0x09, 0x01, 0x00, 0x02, 0x02, 0x04, 0x00, 0x02, 0x05, 0x05, 0x00, 0x03, 0x07, 0x01, 0x01
        /*0010*/ 	.byte	0x02, 0x03, 0x00, 0x00, 0x02, 0x06, 0x01, 0x00, 0x04, 0x0b, 0x08, 0x00, 0x00, 0x00, 0x00, 0x00
        /*0020*/ 	.byte	0x00, 0x00, 0x00, 0x00


//--------------------- .nv.info.matmul_kernel    --------------------------
	.section	.nv.info.matmul_kernel,"",@"SHT_CUDA_INFO"
	.sectionflags	@""
	.align	4


	//----- nvinfo : EIATTR_CUDA_API_VERSION
	.align		4
        /*0000*/ 	.byte	0x04, 0x37
        /*0002*/ 	.short	(.L_7 - .L_6)
.L_6:
        /*0004*/ 	.word	0x00000082


	//----- nvinfo : EIATTR_KPARAM_INFO
	.align		4
.L_7:
        /*0008*/ 	.byte	0x04, 0x17
        /*000a*/ 	.short	(.L_9 - .L_8)
.L_8:
        /*000c*/ 	.word	0x00000000
        /*0010*/ 	.short	0x000d
        /*0012*/ 	.short	0x0048
        /*0014*/ 	.byte	0x00, 0xf4, 0x21, 0x00


	//----- nvinfo : EIATTR_KPARAM_INFO
	.align		4
.L_9:
        /*0018*/ 	.byte	0x04, 0x17
        /*001a*/ 	.short	(.L_11 - .L_10)
.L_10:
        /*001c*/ 	.word	0x00000000
        /*0020*/ 	.short	0x000c
        /*0022*/ 	.short	0x0040
        /*0024*/ 	.byte	0x00, 0xf4, 0x21, 0x00


	//----- nvinfo : EIATTR_KPARAM_INFO
	.align		4
.L_11:
        /*0028*/ 	.byte	0x04, 0x17
        /*002a*/ 	.short	(.L_13 - .L_12)
.L_12:
        /*002c*/ 	.word	0x00000000
        /*0030*/ 	.short	0x000b
        /*0032*/ 	.short	0x0038
        /*0034*/ 	.byte	0x00, 0xf0, 0x11, 0x00


	//----- nvinfo : EIATTR_KPARAM_INFO
	.align		4
.L_13:
        /*0038*/ 	.byte	0x04, 0x17
        /*003a*/ 	.short	(.L_15 - .L_14)
.L_14:
        /*003c*/ 	.word	0x00000000
        /*0040*/ 	.short	0x000a
        /*0042*/ 	.short	0x0034
        /*0044*/ 	.byte	0x00, 0xf0, 0x11, 0x00


	//----- nvinfo : EIATTR_KPARAM_INFO
	.align		4
.L_15:
        /*0048*/ 	.byte	0x04, 0x17
        /*004a*/ 	.short	(.L_17 - .L_16)
.L_16:
        /*004c*/ 	.word	0x00000000
        /*0050*/ 	.short	0x0009
        /*0052*/ 	.short	0x0030
        /*0054*/ 	.byte	0x00, 0xf0, 0x11, 0x00


	//----- nvinfo : EIATTR_KPARAM_INFO
	.align		4
.L_17:
        /*0058*/ 	.byte	0x04, 0x17
        /*005a*/ 	.short	(.L_19 - .L_18)
.L_18:
        /*005c*/ 	.word	0x00000000
        /*0060*/ 	.short	0x0008
        /*0062*/ 	.short	0x002c
        /*0064*/ 	.byte	0x00, 0xf0, 0x11, 0x00


	//----- nvinfo : EIATTR_KPARAM_INFO
	.align		4
.L_19:
        /*0068*/ 	.byte	0x04, 0x17
        /*006a*/ 	.short	(.L_21 - .L_20)
.L_20:
        /*006c*/ 	.word	0x00000000
        /*0070*/ 	.short	0x0007
        /*0072*/ 	.short	0x0028
        /*0074*/ 	.byte	0x00, 0xf0, 0x11, 0x00


	//----- nvinfo : EIATTR_KPARAM_INFO
	.align		4
.L_21:
        /*0078*/ 	.byte	0x04, 0x17
        /*007a*/ 	.short	(.L_23 - .L_22)
.L_22:
        /*007c*/ 	.word	0x00000000
        /*0080*/ 	.short	0x0006
        /*0082*/ 	.short	0x0024
        /*0084*/ 	.byte	0x00, 0xf0, 0x11, 0x00


	//----- nvinfo : EIATTR_KPARAM_INFO
	.align		4
.L_23:
        /*0088*/ 	.byte	0x04, 0x17
        /*008a*/ 	.short	(.L_25 - .L_24)
.L_24:
        /*008c*/ 	.word	0x00000000
        /*0090*/ 	.short	0x0005
        /*0092*/ 	.short	0x0020
        /*0094*/ 	.byte	0x00, 0xf0, 0x11, 0x00


	//----- nvinfo : EIATTR_KPARAM_INFO
	.align		4
.L_25:
        /*0098*/ 	.byte	0x04, 0x17
        /*009a*/ 	.short	(.L_27 - .L_26)
.L_26:
        /*009c*/ 	.word	0x00000000
        /*00a0*/ 	.short	0x0004
        /*00a2*/ 	.short	0x001c
        /*00a4*/ 	.byte	0x00, 0xf0, 0x11, 0x00


	//----- nvinfo : EIATTR_KPARAM_INFO
	.align		4
.L_27:
        /*00a8*/ 	.byte	0x04, 0x17
        /*00aa*/ 	.short	(.L_29 - .L_28)
.L_28:
        /*00ac*/ 	.word	0x00000000
        /*00b0*/ 	.short	0x0003
        /*00b2*/ 	.short	0x0018
        /*00b4*/ 	.byte	0x00, 0xf0, 0x11, 0x00


	//----- nvinfo : EIATTR_KPARAM_INFO
	.align		4
.L_29:
        /*00b8*/ 	.byte	0x04, 0x17
        /*00ba*/ 	.short	(.L_31 - .L_30)
.L_30:
        /*00bc*/ 	.word	0x00000000
        /*00c0*/ 	.short	0x0002
        /*00c2*/ 	.short	0x0010
        /*00c4*/ 	.byte	0x00, 0xf4, 0x21, 0x00


	//----- nvinfo : EIATTR_KPARAM_INFO
	.align		4
.L_31:
        /*00c8*/ 	.byte	0x04, 0x17
        /*00ca*/ 	.short	(.L_33 - .L_32)
.L_32:
        /*00cc*/ 	.word	0x00000000
        /*00d0*/ 	.short	0x0001
        /*00d2*/ 	.short	0x0008
        /*00d4*/ 	.byte	0x00, 0xf4, 0x21, 0x00


	//----- nvinfo : EIATTR_KPARAM_INFO
	.align		4
.L_33:
        /*00d8*/ 	.byte	0x04, 0x17
        /*00da*/ 	.short	(.L_35 - .L_34)
.L_34:
        /*00dc*/ 	.word	0x00000000
        /*00e0*/ 	.short	0x0000
        /*00e2*/ 	.short	0x0000
        /*00e4*/ 	.byte	0x00, 0xf4, 0x21, 0x00


	//----- nvinfo : EIATTR_EXPLICIT_CLUSTER
	.align		4
.L_35:
        /*00e8*/ 	.byte	0x01, 0x3e
	.zero		2


	//----- nvinfo : EIATTR_CTA_PER_CLUSTER
	.align		4
        /*00ec*/ 	.byte	0x04, 0x3d
        /*00ee*/ 	.short	(.L_37 - .L_36)
.L_36:
        /*00f0*/ 	.word	0x00000004
        /*00f4*/ 	.word	0x00000001
        /*00f8*/ 	.word	0x00000001


	//----- nvinfo : EIATTR_SPARSE_MMA_MASK
	.align		4
.L_37:
        /*00fc*/ 	.byte	0x03, 0x50
        /*00fe*/ 	.short	0x0000


	//----- nvinfo : EIATTR_MAXREG_COUNT
	.align		4
        /*0100*/ 	.byte	0x03, 0x1b
        /*0102*/ 	.short	0x00ff


	//----- nvinfo : EIATTR_NUM_BARRIERS
	.align		4
        /*0104*/ 	.byte	0x02, 0x4c
        /*0106*/ 	.byte	0x01
	.zero		1


	//----- nvinfo : EIATTR_ANNOTATIONS
	.align		4
        /*0108*/ 	.byte	0x04, 0x55
        /*010a*/ 	.short	(.L_39 - .L_38)


	//   ....[0]....
.L_38:
        /*010c*/ 	.word	0x00000001
        /*0110*/ 	.byte	0x60, 0x08, 0x00, 0x00, 0x01, 0x00, 0x00, 0x00, 0x10, 0x66, 0x00, 0x00, 0x01, 0x00, 0x00, 0x00
        /* <DEDUP_REMOVED lines=1028> */
        /*4160*/ 	.byte	0x40, 0xa3, 0x01, 0x00, 0x01, 0x00, 0x00, 0x00, 0x80, 0xa8, 0x01, 0x00


	//----- nvinfo : EIATTR_MERCURY_ISA_VERSION
	.align		4
.L_39:
        /*416c*/ 	.byte	0x03, 0x5f
        /*416e*/ 	.short	0x0101


	//----- nvinfo : EIATTR_EXIT_INSTR_OFFSETS
	.align		4
        /*4170*/ 	.byte	0x04, 0x1c
        /*4172*/ 	.short	(.L_41 - .L_40)


	//   ....[0]....
.L_40:
        /*4174*/ 	.word	0x0001e990


	//   ....[1]....
        /*4178*/ 	.word	0x0001e9c0


	//----- nvinfo : EIATTR_REQNTID
	.align		4
.L_41:
        /*417c*/ 	.byte	0x04, 0x10
        /*417e*/ 	.short	(.L_43 - .L_42)
.L_42:
        /*4180*/ 	.word	0x00000080
        /*4184*/ 	.word	0x00000001
        /*4188*/ 	.word	0x00000001


	//----- nvinfo : EIATTR_CBANK_PARAM_SIZE
	.align		4
.L_43:
        /*418c*/ 	.byte	0x03, 0x19
        /*418e*/ 	.short	0x0050


	//----- nvinfo : EIATTR_PARAM_CBANK
	.align		4
        /*4190*/ 	.byte	0x04, 0x0a
        /*4192*/ 	.short	(.L_45 - .L_44)
	.align		4
.L_44:
        /*4194*/ 	.word	index@(.nv.constant0.matmul_kernel)
        /*4198*/ 	.short	0x0210
        /*419a*/ 	.short	0x0050


	//----- nvinfo : EIATTR_SW_WAR
	.align		4
.L_45:
        /*419c*/ 	.byte	0x04, 0x36
        /*419e*/ 	.short	(.L_47 - .L_46)
.L_46:
        /*41a0*/ 	.word	0x00000008
.L_47:


//--------------------- .nv.callgraph             --------------------------
	.section	.nv.callgraph,"",@"SHT_CUDA_CALLGRAPH"
	.align	4
	.sectionentsize	8
	.align		4
        /*0000*/ 	.word	0x00000000
	.align		4
        /*0004*/ 	.word	0xffffffff
	.align		4
        /*0008*/ 	.word	0x00000000
	.align		4
        /*000c*/ 	.word	0xfffffffe
	.align		4
        /*0010*/ 	.word	0x00000000
	.align		4
        /*0014*/ 	.word	0xfffffffd
	.align		4
        /*0018*/ 	.word	0x00000000
	.align		4
        /*001c*/ 	.word	0xfffffffc


//--------------------- .text.matmul_kernel       --------------------------
	.section	.text.matmul_kernel,"ax",@progbits
	.align	128
        .global         matmul_kernel
        .type           matmul_kernel,@function
        .size           matmul_kernel,(.L_x_3 - matmul_kernel)
        .other          matmul_kernel,@"STO_CUDA_ENTRY STV_DEFAULT"
matmul_kernel:
.text.matmul_kernel:
[----:B------:R-:W0:Y:S08]  /*0000*/  LDC R1, c[0x0][0x28] ;  /* 0x00000a00ff017b82 */ /* 0x000e300000000800 */
[----:B------:R-:W1:Y:S01]  /*0010*/  LDC.64 R158, c[0x0][0x228] ;  /* 0x00008a00ff9e7b82 */ /* 0x000e620000000a00 */
[----:B0-----:R-:W-:Y:S01]  /*0020*/  VIADD R1, R1, 0xfffff6f0 ;  /* 0xfffff6f001017836 */ /* 0x001fe20000000000 */
[----:B------:R-:W-:Y:S01]  /*0030*/  UMOV UR5, 0x400 ;  /* 0x0000040000057882 */ /* 0x000fe20000000000 */
[----:B------:R-:W-:-:S02]  /*0040*/  CS2R R24, SRZ ;  /* 0x0000000000187805 */ /* 0x000fc4000001ff00 */
[----:B------:R-:W-:Y:S02]  /*0050*/  CS2R R26, SRZ ;  /* 0x00000000001a7805 */ /* 0x000fe4000001ff00 */
[----:B------:R-:W-:Y:S02]  /*0060*/  CS2R R28, SRZ ;  /* 0x00000000001c7805 */ /* 0x000fe4000001ff00 */
[----:B------:R-:W-:Y:S02]  /*0070*/  CS2R R30, SRZ ;  /* 0x00000000001e7805 */ /* 0x000fe4000001ff00 */
[----:B------:R-:W-:Y:S01]  /*0080*/  CS2R R32, SRZ ;  /* 0x0000000000207805 */ /* 0x000fe2000001ff00 */
[----:B------:R-:W0:Y:S01]  /*0090*/  S2UR UR4, SR_CTAID.X ;  /* 0x00000000000479c3 */ /* 0x000e220000002500 */
[----:B------:R-:W-:Y:S02]  /*00a0*/  CS2R R34, SRZ ;  /* 0x0000000000227805 */ /* 0x000fe4000001ff00 */
[----:B------:R-:W-:-:S02]  /*00b0*/  CS2R R36, SRZ ;  /* 0x0000000000247805 */ /* 0x000fc4000001ff00 */
[----:B------:R-:W-:Y:S02]  /*00c0*/  CS2R R38, SRZ ;  /* 0x0000000000267805 */ /* 0x000fe4000001ff00 */
[----:B------:R-:W-:Y:S02]  /*00d0*/  CS2R R40, SRZ ;  /* 0x0000000000287805 */ /* 0x000fe4000001ff00 */
[----:B------:R-:W-:Y:S02]  /*00e0*/  CS2R R42, SRZ ;  /* 0x00000000002a7805 */ /* 0x000fe4000001ff00 */
[----:B------:R-:W-:Y:S02]  /*00f0*/  CS2R R44, SRZ ;  /* 0x00000000002c7805 */ /* 0x000fe4000001ff00 */
[----:B------:R-:W-:Y:S01]  /*0100*/  CS2R R46, SRZ ;  /* 0x00000000002e7805 */ /* 0x000fe2000001ff00 */
[----:B------:R-:W2:Y:S01]  /*0110*/  LDC R20, c[0x0][0x230] ;  /* 0x00008c00ff147b82 */ /* 0x000ea20000000800 */
[----:B------:R-:W-:-:S02]  /*0120*/  CS2R R48, SRZ ;  /* 0x0000000000307805 */ /* 0x000fc4000001ff00 */
[----:B------:R-:W-:Y:S02]  /*0130*/  CS2R R50, SRZ ;  /* 0x0000000000327805 */ /* 0x000fe4000001ff00 */
[----:B------:R-:W-:Y:S02]  /*0140*/  CS2R R52, SRZ ;  /* 0x0000000000347805 */ /* 0x000fe4000001ff00 */
[----:B------:R-:W-:Y:S02]  /*0150*/  CS2R R54, SRZ ;  /* 0x0000000000367805 */ /* 0x000fe4000001ff00 */
[----:B------:R-:W-:Y:S02]  /*0160*/  CS2R R56, SRZ ;  /* 0x0000000000387805 */ /* 0x000fe4000001ff00 */
[----:B------:R-:W-:Y:S02]  /*0170*/  CS2R R58, SRZ ;  /* 0x00000000003a7805 */ /* 0x000fe4000001ff00 */
[----:B------:R-:W-:Y:S01]  /*0180*/  CS2R R60, SRZ ;  /* 0x00000000003c7805 */ /* 0x000fe2000001ff00 */
[----:B-1----:R-:W-:Y:S01]  /*0190*/  VIADD R0, R159, 0x1ff ;  /* 0x000001ff9f007836 */ /* 0x002fe20000000000 */
[----:B------:R-:W1:Y:S01]  /*01a0*/  S2UR UR6, SR_CgaCtaId ;  /* 0x00000000000679c3 */ /* 0x000e620000008800 */
[----:B------:R-:W-:-:S02]  /*01b0*/  CS2R R62, SRZ ;  /* 0x00000000003e7805 */ /* 0x000fc4000001ff00 */
[----:B------:R-:W-:Y:S02]  /*01c0*/  CS2R R64, SRZ ;  /* 0x0000000000407805 */ /* 0x000fe4000001ff00 */
[----:B------:R-:W-:Y:S02]  /*01d0*/  CS2R R66, SRZ ;  /* 0x0000000000427805 */ /* 0x000fe4000001ff00 */
[----:B------:R-:W-:Y:S02]  /*01e0*/  SHF.R.S32.HI R3, RZ, 0x1f, R0 ;  /* 0x0000001fff037819 */ /* 0x000fe40000011400 */
[----:B------:R-:W-:Y:S02]  /*01f0*/  CS2R R68, SRZ ;  /* 0x0000000000447805 */ /* 0x000fe4000001ff00 */
[----:B------:R-:W-:Y:S02]  /*0200*/  CS2R R70, SRZ ;  /* 0x0000000000467805 */ /* 0x000fe4000001ff00 */
[----:B0-----:R-:W-:Y:S01]  /*0210*/  I2FP.F32.U32 R5, UR4 ;  /* 0x0000000400057c45 */ /* 0x001fe20008201000 */
[----:B------:R-:W-:Y:S01]  /*0220*/  ULDC UR4, c[0x0][0x150] ;  /* 0x0000540000047ab9 */ /* 0x000fe20000000800 */
[----:B------:R-:W-:-:S02]  /*0230*/  LEA.HI R3, R3, R0, RZ, 0x9 ;  /* 0x0000000003037211 */ /* 0x000fc400078f48ff */
[----:B------:R-:W-:Y:S02]  /*0240*/  CS2R R72, SRZ ;  /* 0x0000000000487805 */ /* 0x000fe4000001ff00 */
[----:B------:R-:W-:Y:S01]  /*0250*/  CS2R R74, SRZ ;  /* 0x00000000004a7805 */ /* 0x000fe2000001ff00 */
[----:B------:R-:W-:Y:S01]  /*0260*/  FMUL R5, R5, UR4 ;  /* 0x0000000405057c20 */ /* 0x000fe20008400000 */
[----:B------:R-:W-:Y:S02]  /*0270*/  SHF.R.S32.HI R3, RZ, 0x9, R3 ;  /* 0x00000009ff037819 */ /* 0x000fe40000011403 */
[----:B------:R-:W-:Y:S01]  /*0280*/  CS2R R76, SRZ ;  /* 0x00000000004c7805 */ /* 0x000fe2000001ff00 */
[----:B--2---:R-:W-:Y:S01]  /*0290*/  VIADD R20, R20, 0x7f ;  /* 0x0000007f14147836 */ /* 0x004fe20000000000 */
[----:B------:R-:W-:Y:S02]  /*02a0*/  CS2R R78, SRZ ;  /* 0x00000000004e7805 */ /* 0x000fe4000001ff00 */
[----:B------:R-:W-:Y:S01]  /*02b0*/  CS2R R80, SRZ ;  /* 0x0000000000507805 */ /* 0x000fe2000001ff00 */
[----:B------:R-:W-:Y:S01]  /*02c0*/  IMAD.SHL.U32 R4, R3, 0x8, RZ ;  /* 0x0000000803047824 */ /* 0x000fe200078e00ff */
[----:B------:R-:W0:Y:S01]  /*02d0*/  F2I.U32.TRUNC.NTZ R5, R5 ;  /* 0x0000000500057305 */ /* 0x000e22000020f000 */
[----:B------:R-:W-:-:S02]  /*02e0*/  CS2R R82, SRZ ;  /* 0x0000000000527805 */ /* 0x000fc4000001ff00 */
[----:B------:R-:W-:Y:S02]  /*02f0*/  CS2R R84, SRZ ;  /* 0x0000000000547805 */ /* 0x000fe4000001ff00 */
[----:B------:R-:W-:Y:S02]  /*0300*/  CS2R R86, SRZ ;  /* 0x0000000000567805 */ /* 0x000fe4000001ff00 */
[----:B------:R-:W-:Y:S01]  /*0310*/  IABS R7, R4 ;  /* 0x0000000400077213 */ /* 0x000fe20000000000 */
[----:B-1----:R-:W-:-:S03]  /*0320*/  USHF.L.U32 UR4, UR6, 0x7, URZ ;  /* 0x0000000706047899 */ /* 0x002fc6000800063f */
[----:B------:R-:W1:Y:S01]  /*0330*/  I2F.RP R0, R7 ;  /* 0x0000000700007306 */ /* 0x000e620000209400 */
[----:B------:R-:W-:Y:S01]  /*0340*/  ULOP3.LUT UR4, UR4, 0x180, URZ, 0xc0, !UPT ;  /* 0x0000018004047892 */ /* 0x000fe2000f8ec03f */
[----:B0-----:R-:W-:-:S06]  /*0350*/  IABS R11, R5 ;  /* 0x00000005000b7213 */ /* 0x001fcc0000000000 */
[----:B-1----:R-:W0:Y:S02]  /*0360*/  MUFU.RCP R0, R0 ;  /* 0x0000000000007308 */ /* 0x002e240000001000 */
[----:B0-----:R-:W-:Y:S01]  /*0370*/  VIADD R2, R0, 0xffffffe ;  /* 0x0ffffffe00027836 */ /* 0x001fe20000000000 */
[----:B------:R-:W-:-:S05]  /*0380*/  IABS R0, R4 ;  /* 0x0000000400007213 */ /* 0x000fca0000000000 */
[----:B------:R0:W1:Y:S01]  /*0390*/  F2I.FTZ.U32.TRUNC.NTZ R3, R2 ;  /* 0x0000000200037305 */ /* 0x000062000021f000 */
[----:B------:R-:W-:Y:S02]  /*03a0*/  IMAD.MOV R0, RZ, RZ, -R0 ;  /* 0x000000ffff007224 */ /* 0x000fe400078e0a00 */
[----:B0-----:R-:W-:Y:S02]  /*03b0*/  IMAD.MOV.U32 R2, RZ, RZ, RZ ;  /* 0x000000ffff027224 */ /* 0x001fe400078e00ff */
[----:B-1----:R-:W-:-:S04]  /*03c0*/  IMAD.MOV R6, RZ, RZ, -R3 ;  /* 0x000000ffff067224 */ /* 0x002fc800078e0a03 */
[----:B------:R-:W-:-:S04]  /*03d0*/  IMAD R9, R6, R7, RZ ;  /* 0x0000000706097224 */ /* 0x000fc800078e02ff */
[----:B------:R-:W-:-:S06]  /*03e0*/  IMAD.HI.U32 R2, R3, R9, R2 ;  /* 0x0000000903027227 */ /* 0x000fcc00078e0002 */
[----:B------:R-:W-:-:S04]  /*03f0*/  IMAD.HI.U32 R2, R2, R11, RZ ;  /* 0x0000000b02027227 */ /* 0x000fc800078e00ff */
[----:B------:R-:W-:-:S05]  /*0400*/  IMAD R0, R2, R0, R11 ;  /* 0x0000000002007224 */ /* 0x000fca00078e020b */
[----:B------:R-:W-:-:S13]  /*0410*/  ISETP.GT.U32.AND P1, PT, R7, R0, PT ;  /* 0x000000000700720c */ /* 0x000fda0003f24070 */
[----:B------:R-:W-:Y:S02]  /*0420*/  @!P1 IMAD.IADD R0, R0, 0x1, -R7 ;  /* 0x0000000100009824 */ /* 0x000fe400078e0a07 */
[----:B------:R-:W-:Y:S01]  /*0430*/  @!P1 VIADD R2, R2, 0x1 ;  /* 0x0000000102029836 */ /* 0x000fe20000000000 */
[----:B------:R-:W-:Y:S02]  /*0440*/  ISETP.NE.AND P1, PT, R4, RZ, PT ;  /* 0x000000ff0400720c */ /* 0x000fe40003f25270 */
[----:B------:R-:W-:Y:S02]  /*0450*/  ISETP.GE.U32.AND P0, PT, R0, R7, PT ;  /* 0x000000070000720c */ /* 0x000fe40003f06070 */
[----:B------:R-:W-:-:S04]  /*0460*/  LOP3.LUT R0, R5, R4, RZ, 0x3c, !PT ;  /* 0x0000000405007212 */ /* 0x000fc800078e3cff */
[----:B------:R-:W-:Y:S01]  /*0470*/  ISETP.GE.AND P2, PT, R0, RZ, PT ;  /* 0x000000ff0000720c */ /* 0x000fe20003f46270 */
[----:B------:R-:W-:-:S05]  /*0480*/  VIADD R0, R158, 0x7f ;  /* 0x0000007f9e007836 */ /* 0x000fca0000000000 */
[----:B------:R-:W-:Y:S01]  /*0490*/  SHF.R.S32.HI R3, RZ, 0x1f, R0 ;  /* 0x0000001fff037819 */ /* 0x000fe20000011400 */
[----:B------:R-:W-:-:S03]  /*04a0*/  @P0 VIADD R2, R2, 0x1 ;  /* 0x0000000102020836 */ /* 0x000fc60000000000 */
[----:B------:R-:W-:-:S03]  /*04b0*/  LEA.HI R3, R3, R0, RZ, 0x7 ;  /* 0x0000000003037211 */ /* 0x000fc600078f38ff */
[----:B------:R-:W-:Y:S01]  /*04c0*/  @!P2 IMAD.MOV R2, RZ, RZ, -R2 ;  /* 0x000000ffff02a224 */ /* 0x000fe200078e0a02 */
[----:B------:R-:W-:-:S05]  /*04d0*/  @!P1 LOP3.LUT R2, RZ, R4, RZ, 0x33, !PT ;  /* 0x00000004ff029212 */ /* 0x000fca00078e33ff */
[----:B------:R-:W-:Y:S02]  /*04e0*/  IMAD.SHL.U32 R6, R2, 0x8, RZ ;  /* 0x0000000802067824 */ /* 0x000fe400078e00ff */
[----:B------:R-:W-:-:S03]  /*04f0*/  IMAD.MOV R2, RZ, RZ, -R2 ;  /* 0x000000ffff027224 */ /* 0x000fc600078e0a02 */
[----:B------:R-:W-:Y:S01]  /*0500*/  LEA.HI.SX32 R3, R3, -R6, 0x19 ;  /* 0x8000000603037211 */ /* 0x000fe200078fcaff */
[----:B------:R-:W-:-:S03]  /*0510*/  IMAD R4, R4, R2, R5 ;  /* 0x0000000204047224 */ /* 0x000fc600078e0205 */
[----:B------:R-:W-:Y:S02]  /*0520*/  VIMNMX R11, R3, 0x8, PT ;  /* 0x00000008030b7848 */ /* 0x000fe40003fe0100 */
[----:B------:R-:W-:Y:S02]  /*0530*/  IABS R9, R4 ;  /* 0x0000000400097213 */ /* 0x000fe40000000000 */
[----:B------:R-:W-:-:S04]  /*0540*/  IABS R7, R11 ;  /* 0x0000000b00077213 */ /* 0x000fc80000000000 */
[----:B------:R-:W0:Y:S08]  /*0550*/  I2F.RP R0, R7 ;  /* 0x0000000700007306 */ /* 0x000e300000209400 */
[----:B0-----:R-:W0:Y:S02]  /*0560*/  MUFU.RCP R0, R0 ;  /* 0x0000000000007308 */ /* 0x001e240000001000 */
[----:B0-----:R-:W-:-:S06]  /*0570*/  VIADD R3, R0, 0xffffffe ;  /* 0x0ffffffe00037836 */ /* 0x001fcc0000000000 */
[----:B------:R-:W0:Y:S02]  /*0580*/  F2I.FTZ.U32.TRUNC.NTZ R3, R3 ;  /* 0x0000000300037305 */ /* 0x000e24000021f000 */
[----:B0-----:R-:W-:-:S04]  /*0590*/  IMAD.MOV R8, RZ, RZ, -R3 ;  /* 0x000000ffff087224 */ /* 0x001fc800078e0a03 */
[----:B------:R-:W-:Y:S01]  /*05a0*/  IMAD.MOV.U32 R2, RZ, RZ, R8 ;  /* 0x000000ffff027224 */ /* 0x000fe200078e0008 */
[----:B------:R-:W-:-:S03]  /*05b0*/  IABS R8, R11 ;  /* 0x0000000b00087213 */ /* 0x000fc60000000000 */
[----:B------:R-:W-:Y:S02]  /*05c0*/  IMAD R5, R2, R7, RZ ;  /* 0x0000000702057224 */ /* 0x000fe400078e02ff */
[----:B------:R-:W-:Y:S02]  /*05d0*/  IMAD.MOV.U32 R2, RZ, RZ, RZ ;  /* 0x000000ffff027224 */ /* 0x000fe400078e00ff */
[----:B------:R-:W-:Y:S02]  /*05e0*/  IMAD.MOV R0, RZ, RZ, -R8 ;  /* 0x000000ffff007224 */ /* 0x000fe400078e0a08 */
        /* <DEDUP_REMOVED lines=9> */
[----:B------:R-:W-:-:S07]  /*0680*/  ISETP.GE.AND P2, PT, R0, RZ, PT ;  /* 0x000000ff0000720c */ /* 0x000fce0003f46270 */
[----:B------:R-:W-:Y:S01]  /*0690*/  @P0 VIADD R2, R2, 0x1 ;  /* 0x0000000102020836 */ /* 0x000fe20000000000 */
[----:B------:R-:W-:-:S05]  /*06a0*/  ISETP.GE.AND P0, PT, R20, 0x80, PT ;  /* 0x000000801400780c */ /* 0x000fca0003f06270 */
[----:B------:R-:W-:Y:S01]  /*06b0*/  @!P2 IMAD.MOV R2, RZ, RZ, -R2 ;  /* 0x000000ffff02a224 */ /* 0x000fe200078e0a02 */
[----:B------:R-:W-:-:S05]  /*06c0*/  @!P1 LOP3.LUT R2, RZ, R11, RZ, 0x33, !PT ;  /* 0x0000000bff029212 */ /* 0x000fca00078e33ff */
[----:B------:R-:W-:-:S04]  /*06d0*/  IMAD.MOV R0, RZ, RZ, -R2 ;  /* 0x000000ffff007224 */ /* 0x000fc800078e0a02 */
[----:B------:R-:W-:Y:S02]  /*06e0*/  IMAD R0, R11, R0, R4 ;  /* 0x000000000b007224 */ /* 0x000fe400078e0204 */
[----:B------:R-:W0:Y:S02]  /*06f0*/  S2R R4, SR_TID.X ;  /* 0x0000000000047919 */ /* 0x000e240000002100 */
[----:B------:R-:W-:Y:S01]  /*0700*/  IMAD.IADD R3, R6, 0x1, R0 ;  /* 0x0000000106037824 */ /* 0x000fe200078e0200 */
[----:B------:R-:W-:Y:S01]  /*0710*/  LEA R0, R2, UR4, 0x9 ;  /* 0x0000000402007c11 */ /* 0x000fe2000f8e48ff */
[----:B------:R-:W-:-:S03]  /*0720*/  ULEA UR4, UR6, UR5, 0x18 ;  /* 0x0000000506047291 */ /* 0x000fc6000f8ec03f */
[----:B------:R-:W-:Y:S01]  /*0730*/  ULDC.64 UR6, c[0x0][0x208] ;  /* 0x0000820000067ab9 */ /* 0x000fe20000000a00 */
[C---:B------:R-:W-:Y:S02]  /*0740*/  VIADD R94, R0.reuse, 0x1 ;  /* 0x00000001005e7836 */ /* 0x040fe40000000000 */
[C---:B------:R-:W-:Y:S02]  /*0750*/  VIADD R92, R0.reuse, 0x2 ;  /* 0x00000002005c7836 */ /* 0x040fe40000000000 */
[C---:B------:R-:W-:Y:S02]  /*0760*/  VIADD R90, R0.reuse, 0x3 ;  /* 0x00000003005a7836 */ /* 0x040fe40000000000 */
[C---:B------:R-:W-:Y:S02]  /*0770*/  VIADD R88, R0.reuse, 0x4 ;  /* 0x0000000400587836 */ /* 0x040fe40000000000 */
[C---:B------:R-:W-:Y:S02]  /*0780*/  VIADD R18, R0.reuse, 0x5 ;  /* 0x0000000500127836 */ /* 0x040fe40000000000 */
[----:B------:R-:W-:-:S02]  /*0790*/  VIADD R16, R0, 0x6 ;  /* 0x0000000600107836 */ /* 0x000fc40000000000 */
[C---:B------:R-:W-:Y:S02]  /*07a0*/  VIADD R96, R0.reuse, 0x7 ;  /* 0x0000000700607836 */ /* 0x040fe40000000000 */
[C---:B------:R-:W-:Y:S02]  /*07b0*/  VIADD R106, R0.reuse, 0x8 ;  /* 0x00000008006a7836 */ /* 0x040fe40000000000 */
[C---:B------:R-:W-:Y:S02]  /*07c0*/  VIADD R104, R0.reuse, 0x9 ;  /* 0x0000000900687836 */ /* 0x040fe40000000000 */
[C---:B------:R-:W-:Y:S02]  /*07d0*/  VIADD R102, R0.reuse, 0xa ;  /* 0x0000000a00667836 */ /* 0x040fe40000000000 */
[C---:B------:R-:W-:Y:S02]  /*07e0*/  VIADD R100, R0.reuse, 0xb ;  /* 0x0000000b00647836 */ /* 0x040fe40000000000 */
[----:B------:R-:W-:Y:S01]  /*07f0*/  VIADD R98, R0, 0xc ;  /* 0x0000000c00627836 */ /* 0x000fe20000000000 */
[----:B0-----:R-:W-:Y:S01]  /*0800*/  LOP3.LUT R204, R4, 0x7f, RZ, 0xc0, !PT ;  /* 0x0000007f04cc7812 */ /* 0x001fe200078ec0ff */
[----:B------:R-:W-:-:S02]  /*0810*/  VIADD R21, R0, 0xd ;  /* 0x0000000d00157836 */ /* 0x000fc40000000000 */
[C---:B------:R-:W-:Y:S02]  /*0820*/  VIADD R19, R0.reuse, 0xe ;  /* 0x0000000e00137836 */ /* 0x040fe40000000000 */
[----:B------:R-:W-:Y:S02]  /*0830*/  IMAD R203, R3, 0x80, R204 ;  /* 0x0000008003cb7824 */ /* 0x000fe400078e02cc */
[C---:B------:R-:W-:Y:S02]  /*0840*/  VIADD R17, R0.reuse, 0xf ;  /* 0x0000000f00117836 */ /* 0x040fe40000000000 */
[C---:B------:R-:W-:Y:S01]  /*0850*/  VIADD R15, R0.reuse, 0x10 ;  /* 0x00000010000f7836 */ /* 0x040fe20000000000 */
[----:B------:R0:W-:Y:S01]  /*0860*/  STL [R1+0x848], R203 ;  /* 0x000848cb01007387 */ /* 0x0001e20000100800 */
[C---:B------:R-:W-:Y:S02]  /*0870*/  VIADD R22, R0.reuse, 0x11 ;  /* 0x0000001100167836 */ /* 0x040fe40000000000 */
[----:B------:R-:W-:-:S02]  /*0880*/  VIADD R110, R0, 0x12 ;  /* 0x00000012006e7836 */ /* 0x000fc40000000000 */
        /* <DEDUP_REMOVED lines=108> */
[----:B------:R-:W-:Y:S01]  /*0f50*/  VIADD R202, R0, 0x7f ;  /* 0x0000007f00ca7836 */ /* 0x000fe20000000000 */
[----:B0-----:R-:W-:Y:S06]  /*0f60*/  @!P0 BRA `(.L_x_0) ;  /* 0x0000019800448947 */ /* 0x001fec0003800000 */
[----:B------:R-:W-:Y:S01]  /*0f70*/  IABS R24, R158 ;  /* 0x0000009e00187213 */ /* 0x000fe20000000000 */
[----:B------:R-:W-:Y:S01]  /*0f80*/  ULDC UR60, c[0x0][0x23c] ;  /* 0x00008f00003c7ab9 */ /* 0x000fe20000000800 */
[----:B------:R-:W-:Y:S01]  /*0f90*/  IABS R6, R159 ;  /* 0x0000009f00067213 */ /* 0x000fe20000000000 */
[----:B------:R-:W-:Y:S01]  /*0fa0*/  ULDC UR10, c[0x0][0x240] ;  /* 0x00009000000a7ab9 */ /* 0x000fe20000000800 */
[----:B------:R-:W0:Y:S01]  /*0fb0*/  I2F.RP R3, R24 ;  /* 0x0000001800037306 */ /* 0x000e220000209400 */
[----:B------:R-:W-:Y:S01]  /*0fc0*/  IABS R245, R0 ;  /* 0x0000000000f57213 */ /* 0x000fe20000000000 */
[----:B------:R-:W-:Y:S01]  /*0fd0*/  ULDC.64 UR8, c[0x0][0x218] ;  /* 0x0000860000087ab9 */ /* 0x000fe20000000a00 */
[----:B------:R-:W-:Y:S01]  /*0fe0*/  IABS R217, R202 ;  /* 0x000000ca00d97213 */ /* 0x000fe20000000000 */
[----:B------:R-:W-:Y:S01]  /*0ff0*/  ULDC UR5, c[0x0][0x234] ;  /* 0x00008d0000057ab9 */ /* 0x000fe20000000800 */
[----:B------:R-:W-:Y:S01]  /*1000*/  IABS R227, R200 ;  /* 0x000000c800e37213 */ /* 0x000fe20000000000 */
[----:B------:R-:W-:Y:S01]  /*1010*/  USHF.R.U32.HI UR36, URZ, 0x4, UR4 ;  /* 0x000000043f247899 */ /* 0x000fe20008011604 */
[----:B------:R-:W-:Y:S01]  /*1020*/  IABS R243, R201 ;  /* 0x000000c900f37213 */ /* 0x000fe20000000000 */
[----:B------:R-:W1:Y:S01]  /*1030*/  I2F.RP R9, R6 ;  /* 0x0000000600097306 */ /* 0x000e620000209400 */
[----:B------:R-:W-:Y:S01]  /*1040*/  ISETP.GE.AND P2, PT, R203, RZ, PT ;  /* 0x000000ffcb00720c */ /* 0x000fe20003f46270 */
[----:B------:R-:W-:Y:S01]  /*1050*/  USGXT.U32 UR36, UR36, 0xe ;  /* 0x0000000e2424789a */ /* 0x000fe20008000000 */
[----:B------:R-:W-:Y:S01]  /*1060*/  IABS R231, R199 ;  /* 0x000000c700e77213 */ /* 0x000fe20000000000 */
[----:B------:R-:W-:Y:S01]  /*1070*/  UMOV UR39, 0x40000040 ;  /* 0x4000004000277882 */ /* 0x000fe20000000000 */
[----:B------:R-:W-:Y:S01]  /*1080*/  IABS R241, R197 ;  /* 0x000000c500f17213 */ /* 0x000fe20000000000 */
[----:B------:R-:W-:Y:S01]  /*1090*/  UIADD3 UR11, UP0, UR36, 0x80, URZ ;  /* 0x00000080240b7890 */ /* 0x000fe2000ff1e03f */
[----:B------:R-:W-:Y:S01]  /*10a0*/  IABS R237, R196 ;  /* 0x000000c400ed7213 */ /* 0x000fe20000000000 */
[----:B0-----:R-:W0:Y:S01]  /*10b0*/  MUFU.RCP R3, R3 ;  /* 0x0000000300037308 */ /* 0x001e220000001000 */
[----:B------:R-:W-:-:S02]  /*10c0*/  IABS R247, R198 ;  /* 0x000000c600f77213 */ /* 0x000fc40000000000 */
[----:B------:R-:W-:Y:S02]  /*10d0*/  IABS R233, R191 ;  /* 0x000000bf00e97213 */ /* 0x000fe40000000000 */
[----:B------:R-:W-:Y:S02]  /*10e0*/  IABS R235, R195 ;  /* 0x000000c300eb7213 */ /* 0x000fe40000000000 */
[----:B------:R-:W-:Y:S01]  /*10f0*/  ISETP.GE.AND P3, PT, R202, RZ, PT ;  /* 0x000000ffca00720c */ /* 0x000fe20003f66270 */
[----:B-1----:R-:W1:Y:S01]  /*1100*/  MUFU.RCP R9, R9 ;  /* 0x0000000900097308 */ /* 0x002e620000001000 */
[----:B------:R-:W-:Y:S02]  /*1110*/  IABS R225, R192 ;  /* 0x000000c000e17213 */ /* 0x000fe40000000000 */
[----:B------:R-:W-:Y:S02]  /*1120*/  ISETP.GE.AND P1, PT, R200, RZ, PT ;  /* 0x000000ffc800720c */ /* 0x000fe40003f26270 */
[----:B------:R-:W-:-:S02]  /*1130*/  IABS R223, R193 ;  /* 0x000000c100df7213 */ /* 0x000fc40000000000 */
[----:B------:R-:W-:Y:S01]  /*1140*/  ISETP.GE.AND P4, PT, R201, RZ, PT ;  /* 0x000000ffc900720c */ /* 0x000fe20003f86270 */
[----:B0-----:R-:W-:Y:S01]  /*1150*/  VIADD R12, R3, 0xffffffe ;  /* 0x0ffffffe030c7836 */ /* 0x001fe20000000000 */
[----:B------:R-:W-:Y:S02]  /*1160*/  IABS R3, R203 ;  /* 0x000000cb00037213 */ /* 0x000fe40000000000 */
[----:B------:R-:W-:Y:S01]  /*1170*/  IABS R221, R194 ;  /* 0x000000c200dd7213 */ /* 0x000fe20000000000 */
[----:B------:R0:W2:Y:S01]  /*1180*/  F2I.FTZ.U32.TRUNC.NTZ R13, R12 ;  /* 0x0000000c000d7305 */ /* 0x0000a2000021f000 */
[----:B------:R-:W-:Y:S02]  /*1190*/  IABS R219, R14 ;  /* 0x0000000e00db7213 */ /* 0x000fe40000000000 */
[----:B------:R-:W-:Y:S01]  /*11a0*/  IABS R213, R189 ;  /* 0x000000bd00d57213 */ /* 0x000fe20000000000 */
[----:B-1----:R-:W-:Y:S01]  /*11b0*/  VIADD R10, R9, 0xffffffe ;  /* 0x0ffffffe090a7836 */ /* 0x002fe20000000000 */
[----:B------:R-:W-:-:S02]  /*11c0*/  IABS R215, R190 ;  /* 0x000000be00d77213 */ /* 0x000fc40000000000 */
[----:B------:R-:W-:Y:S01]  /*11d0*/  IABS R211, R188 ;  /* 0x000000bc00d37213 */ /* 0x000fe20000000000 */
[----:B------:R1:W3:Y:S01]  /*11e0*/  F2I.FTZ.U32.TRUNC.NTZ R11, R10 ;  /* 0x0000000a000b7305 */ /* 0x0002e2000021f000 */
[----:B0-----:R-:W-:Y:S01]  /*11f0*/  IMAD.MOV.U32 R12, RZ, RZ, RZ ;  /* 0x000000ffff0c7224 */ /* 0x001fe200078e00ff */
[----:B------:R-:W-:Y:S02]  /*1200*/  IABS R209, R186 ;  /* 0x000000ba00d17213 */ /* 0x000fe40000000000 */
[----:B------:R-:W-:Y:S02]  /*1210*/  IABS R207, R187 ;  /* 0x000000bb00cf7213 */ /* 0x000fe40000000000 */
[----:B------:R-:W-:Y:S01]  /*1220*/  IABS R205, R183 ;  /* 0x000000b700cd7213 */ /* 0x000fe20000000000 */
[----:B--2---:R-:W-:Y:S01]  /*1230*/  IMAD.MOV R25, RZ, RZ, -R13 ;  /* 0x000000ffff197224 */ /* 0x004fe200078e0a0d */
[----:B------:R-:W-:Y:S01]  /*1240*/  IABS R203, R185 ;  /* 0x000000b900cb7213 */ /* 0x000fe20000000000 */
[----:B-1----:R-:W-:Y:S01]  /*1250*/  IMAD.MOV.U32 R10, RZ, RZ, RZ ;  /* 0x000000ffff0a7224 */ /* 0x002fe200078e00ff */
[----:B------:R-:W-:Y:S01]  /*1260*/  IABS R201, R184 ;  /* 0x000000b800c97213 */ /* 0x000fe20000000000 */
[----:B------:R-:W-:Y:S01]  /*1270*/  IMAD R25, R25, R24, RZ ;  /* 0x0000001819197224 */ /* 0x000fe200078e02ff */
[----:B------:R-:W-:-:S02]  /*1280*/  IABS R27, R147 ;  /* 0x00000093001b7213 */ /* 0x000fc40000000000 */
[----:B------:R-:W-:Y:S01]  /*1290*/  IABS R29, R149 ;  /* 0x00000095001d7213 */ /* 0x000fe20000000000 */
[----:B------:R-:W-:Y:S01]  /*12a0*/  IMAD.HI.U32 R13, R13, R25, R12 ;  /* 0x000000190d0d7227 */ /* 0x000fe200078e000c */
[----:B------:R-:W-:Y:S02]  /*12b0*/  IABS R31, R109 ;  /* 0x0000006d001f7213 */ /* 0x000fe40000000000 */
[----:B------:R-:W-:Y:S01]  /*12c0*/  IABS R33, R99 ;  /* 0x0000006300217213 */ /* 0x000fe20000000000 */
[----:B---3--:R-:W-:Y:S01]  /*12d0*/  IMAD.MOV R9, RZ, RZ, -R11 ;  /* 0x000000ffff097224 */ /* 0x008fe200078e0a0b */
[----:B------:R-:W-:Y:S01]  /*12e0*/  IABS R87, R91 ;  /* 0x0000005b00577213 */ /* 0x000fe20000000000 */
[----:B------:R-:W-:Y:S01]  /*12f0*/  IMAD.HI.U32 R13, R13, R3, RZ ;  /* 0x000000030d0d7227 */ /* 0x000fe200078e00ff */
[----:B------:R-:W-:Y:S02]  /*1300*/  IABS R85, R166 ;  /* 0x000000a600557213 */ /* 0x000fe40000000000 */
[----:B------:R-:W-:Y:S01]  /*1310*/  IABS R83, R89 ;  /* 0x0000005900537213 */ /* 0x000fe20000000000 */
[----:B------:R-:W-:Y:S01]  /*1320*/  IMAD.MOV R13, RZ, RZ, -R13 ;  /* 0x000000ffff0d7224 */ /* 0x000fe200078e0a0d */
[----:B------:R-:W-:Y:S01]  /*1330*/  IABS R81, R160 ;  /* 0x000000a000517213 */ /* 0x000fe20000000000 */
[----:B------:R-:W-:Y:S01]  /*1340*/  IMAD R9, R9, R6, RZ ;  /* 0x0000000609097224 */ /* 0x000fe200078e02ff */
[----:B------:R-:W-:Y:S01]  /*1350*/  IABS R79, R162 ;  /* 0x000000a2004f7213 */ /* 0x000fe20000000000 */
[----:B------:R-:W-:Y:S01]  /*1360*/  IMAD R3, R24, R13, R3 ;  /* 0x0000000d18037224 */ /* 0x000fe200078e0203 */
[----:B------:R-:W-:Y:S01]  /*1370*/  IABS R77, R164 ;  /* 0x000000a4004d7213 */ /* 0x000fe20000000000 */
[----:B------:R-:W-:Y:S01]  /*1380*/  IMAD.HI.U32 R9, R11, R9, R10 ;  /* 0x000000090b097227 */ /* 0x000fe200078e000a */
[----:B------:R-:W-:-:S02]  /*1390*/  IABS R75, R150 ;  /* 0x00000096004b7213 */ /* 0x000fc40000000000 */
[----:B------:R-:W-:Y:S02]  /*13a0*/  ISETP.GT.U32.AND P0, PT, R24, R3, PT ;  /* 0x000000031800720c */ /* 0x000fe40003f04070 */
[----:B------:R-:W-:Y:S01]  /*13b0*/  IABS R73, R152 ;  /* 0x0000009800497213 */ /* 0x000fe20000000000 */
[C---:B------:R-:W-:Y:S01]  /*13c0*/  IMAD.HI.U32 R12, R9.reuse, R245, RZ ;  /* 0x000000f5090c7227 */ /* 0x040fe200078e00ff */
[----:B------:R-:W-:Y:S02]  /*13d0*/  IABS R71, R154 ;  /* 0x0000009a00477213 */ /* 0x000fe40000000000 */
[----:B------:R-:W-:Y:S01]  /*13e0*/  IABS R67, R148 ;  /* 0x0000009400437213 */ /* 0x000fe20000000000 */
[----:B------:R-:W-:Y:S01]  /*13f0*/  IMAD.HI.U32 R10, R9, R217, RZ ;  /* 0x000000d9090a7227 */ /* 0x000fe200078e00ff */
[----:B------:R-:W-:Y:S02]  /*1400*/  IABS R69, R156 ;  /* 0x0000009c00457213 */ /* 0x000fe40000000000 */
[----:B------:R-:W-:Y:S01]  /*1410*/  IABS R61, R146 ;  /* 0x00000092003d7213 */ /* 0x000fe20000000000 */
[----:B------:R-:W-:Y:S01]  /*1420*/  IMAD.MOV R12, RZ, RZ, -R12 ;  /* 0x000000ffff0c7224 */ /* 0x000fe200078e0a0c */
[----:B------:R-:W-:Y:S01]  /*1430*/  IABS R65, R142 ;  /* 0x0000008e00417213 */ /* 0x000fe20000000000 */
[----:B------:R-:W-:Y:S01]  /*1440*/  @!P0 IMAD.IADD R3, R3, 0x1, -R24 ;  /* 0x0000000103038824 */ /* 0x000fe200078e0a18 */
[----:B------:R-:W-:Y:S01]  /*1450*/  IABS R63, R144 ;  /* 0x00000090003f7213 */ /* 0x000fe20000000000 */
[----:B------:R-:W-:Y:S01]  /*1460*/  IMAD.MOV R10, RZ, RZ, -R10 ;  /* 0x000000ffff0a7224 */ /* 0x000fe200078e0a0a */
[----:B------:R-:W-:Y:S01]  /*1470*/  IABS R59, R2 ;  /* 0x00000002003b7213 */ /* 0x000fe20000000000 */
[----:B------:R-:W-:Y:S01]  /*1480*/  IMAD R245, R6, R12, R245 ;  /* 0x0000000c06f57224 */ /* 0x000fe200078e02f5 */
[----:B------:R-:W-:Y:S01]  /*1490*/  ISETP.GT.U32.AND P6, PT, R24, R3, PT ;  /* 0x000000031800720c */ /* 0x000fe20003fc4070 */
[C---:B------:R-:W-:Y:S01]  /*14a0*/  IMAD R217, R6.reuse, R10, R217 ;  /* 0x0000000a06d97224 */ /* 0x040fe200078e02d9 */
[----:B------:R-:W-:Y:S01]  /*14b0*/  IABS R57, R140 ;  /* 0x0000008c00397213 */ /* 0x000fe20000000000 */
[----:B------:R-:W-:Y:S01]  /*14c0*/  IMAD.HI.U32 R10, R9, R227, RZ ;  /* 0x000000e3090a7227 */ /* 0x000fe200078e00ff */
[----:B------:R-:W-:-:S02]  /*14d0*/  ISETP.GT.U32.AND P0, PT, R6, R245, PT ;  /* 0x000000f50600720c */ /* 0x000fc40003f04070 */
[----:B------:R-:W-:Y:S01]  /*14e0*/  ISETP.GT.U32.AND P5, PT, R6, R217, PT ;  /* 0x000000d90600720c */ /* 0x000fe20003fa4070 */
[----:B------:R-:W-:Y:S01]  /*14f0*/  IMAD.HI.U32 R11, R9, R243, RZ ;  /* 0x000000f3090b7227 */ /* 0x000fe200078e00ff */
[----:B------:R-:W-:Y:S02]  /*1500*/  IABS R53, R138 ;  /* 0x0000008a00357213 */ /* 0x000fe40000000000 */
[----:B------:R-:W-:Y:S01]  /*1510*/  IABS R51, R132 ;  /* 0x0000008400337213 */ /* 0x000fe20000000000 */
[----:B------:R-:W-:Y:S01]  /*1520*/  IMAD.MOV R13, RZ, RZ, -R10 ;  /* 0x000000ffff0d7224 */ /* 0x000fe200078e0a0a */
[----:B------:R-:W-:Y:S01]  /*1530*/  IABS R49, R134 ;  /* 0x0000008600317213 */ /* 0x000fe20000000000 */
[----:B------:R-:W-:Y:S01]  /*1540*/  @!P6 IMAD.IADD R3, R3, 0x1, -R24 ;  /* 0x000000010303e824 */ /* 0x000fe200078e0a18 */
[----:B------:R-:W-:Y:S01]  /*1550*/  ISETP.NE.AND P6, PT, R158, RZ, PT ;  /* 0x000000ff9e00720c */ /* 0x000fe20003fc5270 */
[----:B------:R-:W-:Y:S01]  /*1560*/  IMAD.MOV R11, RZ, RZ, -R11 ;  /* 0x000000ffff0b7224 */ /* 0x000fe200078e0a0b */
[----:B------:R-:W-:Y:S01]  /*1570*/  IABS R24, R170 ;  /* 0x000000aa00187213 */ /* 0x000fe20000000000 */
[--C-:B------:R-:W-:Y:S01]  /*1580*/  @!P0 IMAD.IADD R245, R245, 0x1, -R6.reuse ;  /* 0x00000001f5f58824 */ /* 0x100fe200078e0a06 */
[----:B------:R-:W-:Y:S01]  /*1590*/  IABS R55, R136 ;  /* 0x0000008800377213 */ /* 0x000fe20000000000 */
[----:B------:R-:W-:Y:S01]  /*15a0*/  @!P5 IMAD.IADD R217, R217, 0x1, -R6 ;  /* 0x00000001d9d9d824 */ /* 0x000fe200078e0a06 */
[----:B------:R-:W-:Y:S01]  /*15b0*/  IABS R45, R126 ;  /* 0x0000007e002d7213 */ /* 0x000fe20000000000 */
[C---:B------:R-:W-:Y:S01]  /*15c0*/  IMAD R227, R6.reuse, R13, R227 ;  /* 0x0000000d06e37224 */ /* 0x040fe200078e02e3 */
[C---:B------:R-:W-:Y:S01]  /*15d0*/  ISETP.GT.U32.AND P5, PT, R6.reuse, R245, PT ;  /* 0x000000f50600720c */ /* 0x040fe20003fa4070 */
[C---:B------:R-:W-:Y:S01]  /*15e0*/  IMAD R243, R6.reuse, R11, R243 ;  /* 0x0000000b06f37224 */ /* 0x040fe200078e02f3 */
[----:B------:R-:W-:Y:S01]  /*15f0*/  ISETP.GT.U32.AND P0, PT, R6, R217, PT ;  /* 0x000000d90600720c */ /* 0x000fe20003f04070 */
[----:B------:R-:W-:Y:S01]  /*1600*/  IMAD.HI.U32 R11, R9, R231, RZ ;  /* 0x000000e7090b7227 */ /* 0x000fe200078e00ff */
[----:B------:R-:W-:-:S02]  /*1610*/  IABS R47, R130 ;  /* 0x00000082002f7213 */ /* 0x000fc40000000000 */
[----:B------:R-:W-:Y:S01]  /*1620*/  IABS R41, R124 ;  /* 0x0000007c00297213 */ /* 0x000fe20000000000 */
[C---:B------:R-:W-:Y:S01]  /*1630*/  IMAD.HI.U32 R12, R9.reuse, R241, RZ ;  /* 0x000000f1090c7227 */ /* 0x040fe200078e00ff */
[----:B------:R-:W-:Y:S02]  /*1640*/  IABS R39, R122 ;  /* 0x0000007a00277213 */ /* 0x000fe40000000000 */
[----:B------:R-:W-:Y:S01]  /*1650*/  IABS R43, R128 ;  /* 0x00000080002b7213 */ /* 0x000fe20000000000 */
[----:B------:R-:W-:Y:S01]  /*1660*/  @!P2 IMAD.MOV R3, RZ, RZ, -R3 ;  /* 0x000000ffff03a224 */ /* 0x000fe200078e0a03 */
[----:B------:R-:W-:Y:S01]  /*1670*/  @!P6 LOP3.LUT R3, RZ, R158, RZ, 0x33, !PT ;  /* 0x0000009eff03e212 */ /* 0x000fe200078e33ff */
[----:B------:R-:W-:Y:S01]  /*1680*/  IMAD.MOV R11, RZ, RZ, -R11 ;  /* 0x000000ffff0b7224 */ /* 0x000fe200078e0a0b */
[C---:B------:R-:W-:Y:S01]  /*1690*/  ISETP.GT.U32.AND P6, PT, R6.reuse, R227, PT ;  /* 0x000000e30600720c */ /* 0x040fe20003fc4070 */
[----:B------:R-:W-:Y:S01]  /*16a0*/  IMAD.HI.U32 R10, R9, R237, RZ ;  /* 0x000000ed090a7227 */ /* 0x000fe200078e00ff */
[----:B------:R-:W-:-:S02]  /*16b0*/  ISETP.GT.U32.AND P2, PT, R6, R243, PT ;  /* 0x000000f30600720c */ /* 0x000fc40003f44070 */
[----:B------:R-:W-:Y:S01]  /*16c0*/  IABS R37, R118 ;  /* 0x0000007600257213 */ /* 0x000fe20000000000 */
[----:B------:R-:W-:Y:S01]  /*16d0*/  IMAD.MOV R12, RZ, RZ, -R12 ;  /* 0x000000ffff0c7224 */ /* 0x000fe200078e0a0c */
[----:B------:R-:W-:Y:S01]  /*16e0*/  IABS R35, R120 ;  /* 0x0000007800237213 */ /* 0x000fe20000000000 */
[C---:B------:R-:W-:Y:S01]  /*16f0*/  IMAD R231, R6.reuse, R11, R231 ;  /* 0x0000000b06e77224 */ /* 0x040fe200078e02e7 */
[----:B------:R-:W-:Y:S01]  /*1700*/  IABS R229, R98 ;  /* 0x0000006200e57213 */ /* 0x000fe20000000000 */
[----:B------:R-:W-:Y:S01]  /*1710*/  IMAD.MOV R10, RZ, RZ, -R10 ;  /* 0x000000ffff0a7224 */ /* 0x000fe200078e0a0a */
[----:B------:R-:W-:Y:S01]  /*1720*/  IABS R239, R100 ;  /* 0x0000006400ef7213 */ /* 0x000fe20000000000 */
[C---:B------:R-:W-:Y:S01]  /*1730*/  IMAD R241, R6.reuse, R12, R241 ;  /* 0x0000000c06f17224 */ /* 0x040fe200078e02f1 */
[----:B------:R-:W-:Y:S01]  /*1740*/  IABS R249, R102 ;  /* 0x0000006600f97213 */ /* 0x000fe20000000000 */
[C---:B------:R-:W-:Y:S01]  /*1750*/  IMAD R237, R6.reuse, R10, R237 ;  /* 0x0000000a06ed7224 */ /* 0x040fe200078e02ed */
[----:B------:R-:W-:Y:S01]  /*1760*/  IABS R251, R104 ;  /* 0x0000006800fb7213 */ /* 0x000fe20000000000 */
[--C-:B------:R-:W-:Y:S01]  /*1770*/  @!P5 IMAD.IADD R245, R245, 0x1, -R6.reuse ;  /* 0x00000001f5f5d824 */ /* 0x100fe200078e0a06 */
[C---:B------:R-:W-:Y:S01]  /*1780*/  ISETP.GT.U32.AND P5, PT, R6.reuse, R231, PT ;  /* 0x000000e70600720c */ /* 0x040fe20003fa4070 */
[--C-:B------:R-:W-:Y:S01]  /*1790*/  @!P0 IMAD.IADD R217, R217, 0x1, -R6.reuse ;  /* 0x00000001d9d98824 */ /* 0x100fe200078e0a06 */
[C---:B------:R-:W-:Y:S01]  /*17a0*/  ISETP.GT.U32.AND P0, PT, R6.reuse, R241, PT ;  /* 0x000000f10600720c */ /* 0x040fe20003f04070 */
[--C-:B------:R-:W-:Y:S01]  /*17b0*/  @!P6 IMAD.IADD R227, R227, 0x1, -R6.reuse ;  /* 0x00000001e3e3e824 */ /* 0x100fe200078e0a06 */
[----:B------:R-:W-:Y:S01]  /*17c0*/  ISETP.GT.U32.AND P6, PT, R6, R237, PT ;  /* 0x000000ed0600720c */ /* 0x000fe20003fc4070 */
[----:B------:R-:W-:Y:S01]  /*17d0*/  @!P2 IMAD.IADD R243, R243, 0x1, -R6 ;  /* 0x00000001f3f3a824 */ /* 0x000fe200078e0a06 */
[----:B------:R-:W-:Y:S01]  /*17e0*/  ISETP.GE.AND P2, PT, R0, RZ, PT ;  /* 0x000000ff0000720c */ /* 0x000fe20003f46270 */
[----:B------:R-:W-:Y:S01]  /*17f0*/  IMAD.HI.U32 R10, R9, R247, RZ ;  /* 0x000000f7090a7227 */ /* 0x000fe200078e00ff */
[----:B------:R-:W-:-:S02]  /*1800*/  IABS R26, R92 ;  /* 0x0000005c001a7213 */ /* 0x000fc40000000000 */
[----:B------:R-:W-:Y:S01]  /*1810*/  IABS R28, R94 ;  /* 0x0000005e001c7213 */ /* 0x000fe20000000000 */
[----:B------:R-:W-:Y:S02]  /*1820*/  IMAD.MOV R12, RZ, RZ, -R10 ;  /* 0x000000ffff0c7224 */ /* 0x000fe400078e0a0a */
[--C-:B------:R-:W-:Y:S01]  /*1830*/  @!P5 IMAD.IADD R231, R231, 0x1, -R6.reuse ;  /* 0x00000001e7e7d824 */ /* 0x100fe200078e0a06 */
[C---:B------:R-:W-:Y:S01]  /*1840*/  ISETP.GT.U32.AND P5, PT, R6.reuse, R243, PT ;  /* 0x000000f30600720c */ /* 0x040fe20003fa4070 */
[--C-:B------:R-:W-:Y:S02]  /*1850*/  @!P0 IMAD.IADD R241, R241, 0x1, -R6.reuse ;  /* 0x00000001f1f18824 */ /* 0x100fe400078e0a06 */
[----:B------:R-:W-:Y:S01]  /*1860*/  @!P6 IMAD.IADD R237, R237, 0x1, -R6 ;  /* 0x00000001edede824 */ /* 0x000fe200078e0a06 */
[C---:B------:R-:W-:Y:S01]  /*1870*/  ISETP.GT.U32.AND P0, PT, R6.reuse, R231, PT ;  /* 0x000000e70600720c */ /* 0x040fe20003f04070 */
[----:B------:R-:W-:Y:S01]  /*1880*/  IMAD.HI.U32 R10, R9, R233, RZ ;  /* 0x000000e9090a7227 */ /* 0x000fe200078e00ff */
[----:B------:R-:W-:-:S03]  /*1890*/  ISETP.GT.U32.AND P6, PT, R6, R241, PT ;  /* 0x000000f10600720c */ /* 0x000fc60003fc4070 */
[C---:B------:R-:W-:Y:S02]  /*18a0*/  IMAD R247, R6.reuse, R12, R247 ;  /* 0x0000000c06f77224 */ /* 0x040fe400078e02f7 */
[----:B------:R-:W-:Y:S02]  /*18b0*/  IMAD.MOV R10, RZ, RZ, -R10 ;  /* 0x000000ffff0a7224 */ /* 0x000fe400078e0a0a */
[----:B------:R-:W-:Y:S01]  /*18c0*/  @!P2 IMAD.MOV R245, RZ, RZ, -R245 ;  /* 0x000000fffff5a224 */ /* 0x000fe200078e0af5 */
[C---:B------:R-:W-:Y:S01]  /*18d0*/  ISETP.GT.U32.AND P2, PT, R6.reuse, R227, PT ;  /* 0x000000e30600720c */ /* 0x040fe20003f44070 */
[C---:B------:R-:W-:Y:S02]  /*18e0*/  IMAD R233, R6.reuse, R10, R233 ;  /* 0x0000000a06e97224 */ /* 0x040fe400078e02e9 */
[----:B------:R-:W-:Y:S01]  /*18f0*/  @!P5 IMAD.IADD R243, R243, 0x1, -R6 ;  /* 0x00000001f3f3d824 */ /* 0x000fe200078e0a06 */
[----:B------:R-:W-:Y:S01]  /*1900*/  ISETP.GT.U32.AND P5, PT, R6, R247, PT ;  /* 0x000000f70600720c */ /* 0x000fe20003fa4070 */
[----:B------:R-:W-:-:S04]  /*1910*/  IMAD.HI.U32 R11, R9, R235, RZ ;  /* 0x000000eb090b7227 */ /* 0x000fc800078e00ff */
[----:B------:R-:W-:Y:S01]  /*1920*/  @!P6 IMAD.IADD R241, R241, 0x1, -R6 ;  /* 0x00000001f1f1e824 */ /* 0x000fe200078e0a06 */
[----:B------:R-:W-:Y:S01]  /*1930*/  ISETP.GT.U32.AND P6, PT, R6, R233, PT ;  /* 0x000000e90600720c */ /* 0x000fe20003fc4070 */
[----:B------:R-:W-:Y:S02]  /*1940*/  IMAD.MOV R11, RZ, RZ, -R11 ;  /* 0x000000ffff0b7224 */ /* 0x000fe400078e0a0b */
[----:B------:R-:W-:-:S04]  /*1950*/  IMAD.HI.U32 R10, R9, R225, RZ ;  /* 0x000000e1090a7227 */ /* 0x000fc800078e00ff */
[C---:B------:R-:W-:Y:S02]  /*1960*/  IMAD R235, R6.reuse, R11, R235 ;  /* 0x0000000b06eb7224 */ /* 0x040fe400078e02eb */
[--C-:B------:R-:W-:Y:S02]  /*1970*/  @!P2 IMAD.IADD R227, R227, 0x1, -R6.reuse ;  /* 0x00000001e3e3a824 */ /* 0x100fe400078e0a06 */
[--C-:B------:R-:W-:Y:S01]  /*1980*/  @!P0 IMAD.IADD R231, R231, 0x1, -R6.reuse ;  /* 0x00000001e7e78824 */ /* 0x100fe200078e0a06 */
[C---:B------:R-:W-:Y:S01]  /*1990*/  ISETP.GT.U32.AND P2, PT, R6.reuse, R235, PT ;  /* 0x000000eb0600720c */ /* 0x040fe20003f44070 */
[----:B------:R-:W-:Y:S01]  /*19a0*/  @!P5 IMAD.IADD R247, R247, 0x1, -R6 ;  /* 0x00000001f7f7d824 */ /* 0x000fe200078e0a06 */
[----:B------:R-:W-:Y:S01]  /*19b0*/  ISETP.GE.AND P0, PT, R199, RZ, PT ;  /* 0x000000ffc700720c */ /* 0x000fe20003f06270 */
[----:B------:R-:W-:Y:S01]  /*19c0*/  @!P3 IMAD.MOV R217, RZ, RZ, -R217 ;  /* 0x000000ffffd9b224 */ /* 0x000fe200078e0ad9 */
[----:B------:R-:W-:Y:S01]  /*19d0*/  ISETP.GT.U32.AND P3, PT, R6, R237, PT ;  /* 0x000000ed0600720c */ /* 0x000fe20003f64070 */
[----:B------:R-:W-:Y:S01]  /*19e0*/  IMAD.MOV R10, RZ, RZ, -R10 ;  /* 0x000000ffff0a7224 */ /* 0x000fe200078e0a0a */
[----:B------:R-:W-:Y:S01]  /*19f0*/  ISETP.GE.AND P5, PT, R196, RZ, PT ;  /* 0x000000ffc400720c */ /* 0x000fe20003fa6270 */
[----:B------:R-:W-:Y:S01]  /*1a00*/  @!P6 IMAD.IADD R233, R233, 0x1, -R6 ;  /* 0x00000001e9e9e824 */ /* 0x000fe200078e0a06 */
[C---:B------:R-:W-:Y:S01]  /*1a10*/  ISETP.GT.U32.AND P6, PT, R6.reuse, R247, PT ;  /* 0x000000f70600720c */ /* 0x040fe20003fc4070 */
[----:B------:R-:W-:Y:S01]  /*1a20*/  IMAD R225, R6, R10, R225 ;  /* 0x0000000a06e17224 */ /* 0x000fe200078e02e1 */
[----:B------:R-:W-:Y:S01]  /*1a30*/  IABS R199, R182 ;  /* 0x000000b600c77213 */ /* 0x000fe20000000000 */
[----:B------:R-:W-:-:S04]  /*1a40*/  IMAD.HI.U32 R11, R9, R223, RZ ;  /* 0x000000df090b7227 */ /* 0x000fc800078e00ff */
[----:B------:R-:W-:Y:S01]  /*1a50*/  @!P1 IMAD.MOV R227, RZ, RZ, -R227 ;  /* 0x000000ffffe39224 */ /* 0x000fe200078e0ae3 */
[----:B------:R-:W-:Y:S01]  /*1a60*/  ISETP.GT.U32.AND P1, PT, R6, R225, PT ;  /* 0x000000e10600720c */ /* 0x000fe20003f24070 */
[----:B------:R-:W-:Y:S02]  /*1a70*/  IMAD.MOV R11, RZ, RZ, -R11 ;  /* 0x000000ffff0b7224 */ /* 0x000fe400078e0a0b */
[--C-:B------:R-:W-:Y:S01]  /*1a80*/  @!P2 IMAD.IADD R235, R235, 0x1, -R6.reuse ;  /* 0x00000001ebeba824 */ /* 0x100fe200078e0a06 */
[----:B------:R-:W-:Y:S01]  /*1a90*/  ISETP.GE.AND P2, PT, R198, RZ, PT ;  /* 0x000000ffc600720c */ /* 0x000fe20003f46270 */
[----:B------:R-:W-:Y:S01]  /*1aa0*/  @!P0 IMAD.MOV R231, RZ, RZ, -R231 ;  /* 0x000000ffffe78224 */ /* 0x000fe200078e0ae7 */
[C---:B------:R-:W-:Y:S01]  /*1ab0*/  ISETP.GT.U32.AND P0, PT, R6.reuse, R233, PT ;  /* 0x000000e90600720c */ /* 0x040fe20003f04070 */
[--C-:B------:R-:W-:Y:S01]  /*1ac0*/  @!P3 IMAD.IADD R237, R237, 0x1, -R6.reuse ;  /* 0x00000001ededb824 */ /* 0x100fe200078e0a06 */
[----:B------:R-:W-:Y:S01]  /*1ad0*/  ISETP.GE.AND P3, PT, R197, RZ, PT ;  /* 0x000000ffc500720c */ /* 0x000fe20003f66270 */
[C---:B------:R-:W-:Y:S01]  /*1ae0*/  IMAD R223, R6.reuse, R11, R223 ;  /* 0x0000000b06df7224 */ /* 0x040fe200078e02df */
[----:B------:R-:W-:Y:S01]  /*1af0*/  IABS R197, R180 ;  /* 0x000000b400c57213 */ /* 0x000fe20000000000 */
[----:B------:R-:W-:Y:S01]  /*1b00*/  @!P4 IMAD.MOV R243, RZ, RZ, -R243 ;  /* 0x000000fffff3c224 */ /* 0x000fe200078e0af3 */
[----:B------:R-:W-:Y:S01]  /*1b10*/  ISETP.GT.U32.AND P4, PT, R6, R235, PT ;  /* 0x000000eb0600720c */ /* 0x000fe20003f84070 */
[----:B------:R-:W-:Y:S01]  /*1b20*/  @!P6 IMAD.IADD R247, R247, 0x1, -R6 ;  /* 0x00000001f7f7e824 */ /* 0x000fe200078e0a06 */
[----:B------:R-:W-:Y:S01]  /*1b30*/  ISETP.GE.AND P6, PT, R191, RZ, PT ;  /* 0x000000ffbf00720c */ /* 0x000fe20003fc6270 */
[----:B------:R-:W-:Y:S01]  /*1b40*/  IMAD.HI.U32 R10, R9, R221, RZ ;  /* 0x000000dd090a7227 */ /* 0x000fe200078e00ff */
[----:B------:R-:W-:-:S03]  /*1b50*/  IABS R191, R178 ;  /* 0x000000b200bf7213 */ /* 0x000fc60000000000 */
[----:B------:R-:W-:Y:S01]  /*1b60*/  @!P5 IMAD.MOV R237, RZ, RZ, -R237 ;  /* 0x000000ffffedd224 */ /* 0x000fe200078e0aed */
[----:B------:R-:W-:Y:S01]  /*1b70*/  ISETP.GT.U32.AND P5, PT, R6, R223, PT ;  /* 0x000000df0600720c */ /* 0x000fe20003fa4070 */
[----:B------:R-:W-:Y:S02]  /*1b80*/  IMAD.MOV R10, RZ, RZ, -R10 ;  /* 0x000000ffff0a7224 */ /* 0x000fe400078e0a0a */
[--C-:B------:R-:W-:Y:S01]  /*1b90*/  @!P1 IMAD.IADD R225, R225, 0x1, -R6.reuse ;  /* 0x00000001e1e19824 */ /* 0x100fe200078e0a06 */
[----:B------:R-:W-:Y:S01]  /*1ba0*/  ISETP.GE.AND P1, PT, R194, RZ, PT ;  /* 0x000000ffc200720c */ /* 0x000fe20003f26270 */
[--C-:B------:R-:W-:Y:S01]  /*1bb0*/  @!P0 IMAD.IADD R233, R233, 0x1, -R6.reuse ;  /* 0x00000001e9e98824 */ /* 0x100fe200078e0a06 */
[----:B------:R-:W-:Y:S01]  /*1bc0*/  ISETP.GE.AND P0, PT, R193, RZ, PT ;  /* 0x000000ffc100720c */ /* 0x000fe20003f06270 */
[C---:B------:R-:W-:Y:S01]  /*1bd0*/  IMAD R221, R6.reuse, R10, R221 ;  /* 0x0000000a06dd7224 */ /* 0x040fe200078e02dd */
[----:B------:R-:W-:Y:S01]  /*1be0*/  IABS R193, R177 ;  /* 0x000000b100c17213 */ /* 0x000fe20000000000 */
[----:B------:R-:W-:Y:S01]  /*1bf0*/  @!P2 IMAD.MOV R247, RZ, RZ, -R247 ;  /* 0x000000fffff7a224 */ /* 0x000fe200078e0af7 */
[----:B------:R-:W-:Y:S01]  /*1c00*/  ISETP.GT.U32.AND P2, PT, R6, R225, PT ;  /* 0x000000e10600720c */ /* 0x000fe20003f44070 */
[--C-:B------:R-:W-:Y:S01]  /*1c10*/  @!P4 IMAD.IADD R235, R235, 0x1, -R6.reuse ;  /* 0x00000001ebebc824 */ /* 0x100fe200078e0a06 */
[----:B------:R-:W-:Y:S01]  /*1c20*/  ISETP.GE.AND P4, PT, R192, RZ, PT ;  /* 0x000000ffc000720c */ /* 0x000fe20003f86270 */
[----:B------:R-:W-:Y:S01]  /*1c30*/  @!P6 IMAD.MOV R233, RZ, RZ, -R233 ;  /* 0x000000ffffe9e224 */ /* 0x000fe200078e0ae9 */
[----:B------:R-:W-:Y:S01]  /*1c40*/  ISETP.GT.U32.AND P6, PT, R6, R221, PT ;  /* 0x000000dd0600720c */ /* 0x000fe20003fc4070 */
[----:B------:R-:W-:-:S02]  /*1c50*/  @!P5 IMAD.IADD R223, R223, 0x1, -R6 ;  /* 0x00000001dfdfd824 */ /* 0x000fc400078e0a06 */
[----:B------:R-:W-:-:S03]  /*1c60*/  IMAD.HI.U32 R10, R9, R219, RZ ;  /* 0x000000db090a7227 */ /* 0x000fc600078e00ff */
[----:B------:R-:W-:Y:S01]  /*1c70*/  ISETP.GT.U32.AND P5, PT, R6, R223, PT ;  /* 0x000000df0600720c */ /* 0x000fe20003fa4070 */
[----:B------:R-:W-:Y:S02]  /*1c80*/  IMAD.MOV R12, RZ, RZ, -R10 ;  /* 0x000000ffff0c7224 */ /* 0x000fe400078e0a0a */
[----:B------:R-:W-:-:S04]  /*1c90*/  IMAD.HI.U32 R10, R9, R213, RZ ;  /* 0x000000d5090a7227 */ /* 0x000fc800078e00ff */
[----:B------:R-:W-:Y:S01]  /*1ca0*/  @!P2 IMAD.IADD R225, R225, 0x1, -R6 ;  /* 0x00000001e1e1a824 */ /* 0x000fe200078e0a06 */
[----:B------:R-:W-:Y:S01]  /*1cb0*/  ISETP.GE.AND P2, PT, R190, RZ, PT ;  /* 0x000000ffbe00720c */ /* 0x000fe20003f46270 */
[----:B------:R-:W-:Y:S02]  /*1cc0*/  IMAD R219, R6, R12, R219 ;  /* 0x0000000c06db7224 */ /* 0x000fe400078e02db */
[----:B------:R-:W-:Y:S02]  /*1cd0*/  IMAD.MOV R10, RZ, RZ, -R10 ;  /* 0x000000ffff0a7224 */ /* 0x000fe400078e0a0a */
[----:B------:R-:W-:-:S04]  /*1ce0*/  IMAD.HI.U32 R11, R9, R215, RZ ;  /* 0x000000d7090b7227 */ /* 0x000fc800078e00ff */
[----:B------:R-:W-:Y:S02]  /*1cf0*/  @!P6 IMAD.IADD R221, R221, 0x1, -R6 ;  /* 0x00000001dddde824 */ /* 0x000fe400078e0a06 */
[----:B------:R-:W-:Y:S01]  /*1d00*/  @!P4 IMAD.MOV R225, RZ, RZ, -R225 ;  /* 0x000000ffffe1c224 */ /* 0x000fe200078e0ae1 */
[C---:B------:R-:W-:Y:S01]  /*1d10*/  ISETP.GT.U32.AND P4, PT, R6.reuse, R219, PT ;  /* 0x000000db0600720c */ /* 0x040fe20003f84070 */
[C---:B------:R-:W-:Y:S01]  /*1d20*/  IMAD R213, R6.reuse, R10, R213 ;  /* 0x0000000a06d57224 */ /* 0x040fe200078e02d5 */
[----:B------:R-:W-:Y:S01]  /*1d30*/  ISETP.GT.U32.AND P6, PT, R6, R221, PT ;  /* 0x000000dd0600720c */ /* 0x000fe20003fc4070 */
[----:B------:R-:W-:Y:S02]  /*1d40*/  IMAD.MOV R11, RZ, RZ, -R11 ;  /* 0x000000ffff0b7224 */ /* 0x000fe400078e0a0b */
[----:B------:R-:W-:-:S04]  /*1d50*/  IMAD.HI.U32 R10, R9, R211, RZ ;  /* 0x000000d3090a7227 */ /* 0x000fc800078e00ff */
[----:B------:R-:W-:Y:S01]  /*1d60*/  @!P5 IMAD.IADD R223, R223, 0x1, -R6 ;  /* 0x00000001dfdfd824 */ /* 0x000fe200078e0a06 */
[----:B------:R-:W-:Y:S01]  /*1d70*/  ISETP.GE.AND P5, PT, R189, RZ, PT ;  /* 0x000000ffbd00720c */ /* 0x000fe20003fa6270 */
[C---:B------:R-:W-:Y:S01]  /*1d80*/  IMAD R215, R6.reuse, R11, R215 ;  /* 0x0000000b06d77224 */ /* 0x040fe200078e02d7 */
[----:B------:R-:W-:Y:S01]  /*1d90*/  IABS R189, R179 ;  /* 0x000000b300bd7213 */ /* 0x000fe20000000000 */
[----:B------:R-:W-:Y:S02]  /*1da0*/  IMAD.MOV R10, RZ, RZ, -R10 ;  /* 0x000000ffff0a7224 */ /* 0x000fe400078e0a0a */
[----:B------:R-:W-:Y:S01]  /*1db0*/  @!P0 IMAD.MOV R223, RZ, RZ, -R223 ;  /* 0x000000ffffdf8224 */ /* 0x000fe200078e0adf */
[C---:B------:R-:W-:Y:S01]  /*1dc0*/  ISETP.GT.U32.AND P0, PT, R6.reuse, R215, PT ;  /* 0x000000d70600720c */ /* 0x040fe20003f04070 */
[----:B------:R-:W-:Y:S02]  /*1dd0*/  IMAD R211, R6, R10, R211 ;  /* 0x0000000a06d37224 */ /* 0x000fe400078e02d3 */
[----:B------:R-:W-:-:S02]  /*1de0*/  @!P4 IMAD.IADD R219, R219, 0x1, -R6 ;  /* 0x00000001dbdbc824 */ /* 0x000fc400078e0a06 */
[----:B------:R-:W-:Y:S01]  /*1df0*/  @!P6 IMAD.IADD R221, R221, 0x1, -R6 ;  /* 0x00000001dddde824 */ /* 0x000fe200078e0a06 */
[C---:B------:R-:W-:Y:S01]  /*1e00*/  ISETP.GT.U32.AND P4, PT, R6.reuse, R211, PT ;  /* 0x000000d30600720c */ /* 0x040fe20003f84070 */
[----:B------:R-:W-:Y:S01]  /*1e10*/  IMAD.HI.U32 R10, R9, R209, RZ ;  /* 0x000000d1090a7227 */ /* 0x000fe200078e00ff */
[----:B------:R-:W-:-:S03]  /*1e20*/  ISETP.GT.U32.AND P6, PT, R6, R213, PT ;  /* 0x000000d50600720c */ /* 0x000fc60003fc4070 */
[----:B------:R-:W-:Y:S02]  /*1e30*/  @!P1 IMAD.MOV R221, RZ, RZ, -R221 ;  /* 0x000000ffffdd9224 */ /* 0x000fe400078e0add */
[----:B------:R-:W-:Y:S01]  /*1e40*/  @!P0 IMAD.IADD R215, R215, 0x1, -R6 ;  /* 0x00000001d7d78824 */ /* 0x000fe200078e0a06 */
[C---:B------:R-:W-:Y:S01]  /*1e50*/  ISETP.GT.U32.AND P0, PT, R6.reuse, R219, PT ;  /* 0x000000db0600720c */ /* 0x040fe20003f04070 */
[----:B------:R-:W-:Y:S02]  /*1e60*/  IMAD.MOV R10, RZ, RZ, -R10 ;  /* 0x000000ffff0a7224 */ /* 0x000fe400078e0a0a */
[----:B------:R-:W-:Y:S01]  /*1e70*/  IMAD.HI.U32 R11, R9, R207, RZ ;  /* 0x000000cf090b7227 */ /* 0x000fe200078e00ff */
[----:B------:R-:W-:-:S03]  /*1e80*/  ISETP.GT.U32.AND P1, PT, R6, R215, PT ;  /* 0x000000d70600720c */ /* 0x000fc60003f24070 */
[--C-:B------:R-:W-:Y:S02]  /*1e90*/  @!P4 IMAD.IADD R211, R211, 0x1, -R6.reuse ;  /* 0x00000001d3d3c824 */ /* 0x100fe400078e0a06 */
[----:B------:R-:W-:Y:S02]  /*1ea0*/  @!P6 IMAD.IADD R213, R213, 0x1, -R6 ;  /* 0x00000001d5d5e824 */ /* 0x000fe400078e0a06 */
[C---:B------:R-:W-:Y:S01]  /*1eb0*/  IMAD R209, R6.reuse, R10, R209 ;  /* 0x0000000a06d17224 */ /* 0x040fe200078e02d1 */
[C---:B------:R-:W-:Y:S01]  /*1ec0*/  ISETP.GT.U32.AND P4, PT, R6.reuse, R211, PT ;  /* 0x000000d30600720c */ /* 0x040fe20003f84070 */
[----:B------:R-:W-:Y:S01]  /*1ed0*/  IMAD.MOV R11, RZ, RZ, -R11 ;  /* 0x000000ffff0b7224 */ /* 0x000fe200078e0a0b */
[----:B------:R-:W-:Y:S01]  /*1ee0*/  ISETP.GT.U32.AND P6, PT, R6, R213, PT ;  /* 0x000000d50600720c */ /* 0x000fe20003fc4070 */
[----:B------:R-:W-:-:S04]  /*1ef0*/  IMAD.HI.U32 R10, R9, R205, RZ ;  /* 0x000000cd090a7227 */ /* 0x000fc800078e00ff */
[C---:B------:R-:W-:Y:S02]  /*1f00*/  IMAD R207, R6.reuse, R11, R207 ;  /* 0x0000000b06cf7224 */ /* 0x040fe400078e02cf */
[----:B------:R-:W-:Y:S02]  /*1f10*/  IMAD.MOV R10, RZ, RZ, -R10 ;  /* 0x000000ffff0a7224 */ /* 0x000fe400078e0a0a */
[--C-:B------:R-:W-:Y:S01]  /*1f20*/  @!P1 IMAD.IADD R215, R215, 0x1, -R6.reuse ;  /* 0x00000001d7d79824 */ /* 0x100fe200078e0a06 */
[C---:B------:R-:W-:Y:S01]  /*1f30*/  ISETP.GT.U32.AND P1, PT, R6.reuse, R207, PT ;  /* 0x000000cf0600720c */ /* 0x040fe20003f24070 */
[C---:B------:R-:W-:Y:S02]  /*1f40*/  IMAD R205, R6.reuse, R10, R205 ;  /* 0x0000000a06cd7224 */ /* 0x040fe400078e02cd */
[--C-:B------:R-:W-:Y:S02]  /*1f50*/  @!P4 IMAD.IADD R211, R211, 0x1, -R6.reuse ;  /* 0x00000001d3d3c824 */ /* 0x100fe400078e0a06 */
[----:B------:R-:W-:Y:S01]  /*1f60*/  @!P6 IMAD.IADD R213, R213, 0x1, -R6 ;  /* 0x00000001d5d5e824 */ /* 0x000fe200078e0a06 */
[----:B------:R-:W-:Y:S01]  /*1f70*/  ISETP.GT.U32.AND P4, PT, R6, R205, PT ;  /* 0x000000cd0600720c */ /* 0x000fe20003f84070 */
[----:B------:R-:W-:Y:S01]  /*1f80*/  IMAD.HI.U32 R10, R9, R203, RZ ;  /* 0x000000cb090a7227 */ /* 0x000fe200078e00ff */
[----:B------:R-:W-:-:S03]  /*1f90*/  ISETP.GE.AND P6, PT, R188, RZ, PT ;  /* 0x000000ffbc00720c */ /* 0x000fc60003fc6270 */
[----:B------:R-:W-:Y:S02]  /*1fa0*/  IMAD.MOV R10, RZ, RZ, -R10 ;  /* 0x000000ffff0a7224 */ /* 0x000fe400078e0a0a */
[----:B------:R-:W-:Y:S01]  /*1fb0*/  @!P1 IMAD.IADD R207, R207, 0x1, -R6 ;  /* 0x00000001cfcf9824 */ /* 0x000fe200078e0a06 */
[----:B------:R-:W-:Y:S01]  /*1fc0*/  ISETP.GE.AND P1, PT, R187, RZ, PT ;  /* 0x000000ffbb00720c */ /* 0x000fe20003f26270 */
[----:B------:R-:W-:Y:S01]  /*1fd0*/  IMAD R203, R6, R10, R203 ;  /* 0x0000000a06cb7224 */ /* 0x000fe200078e02cb */
[----:B------:R-:W-:Y:S01]  /*1fe0*/  IABS R187, R173 ;  /* 0x000000ad00bb7213 */ /* 0x000fe20000000000 */
[----:B------:R-:W-:-:S04]  /*1ff0*/  IMAD.HI.U32 R10, R9, R201, RZ ;  /* 0x000000c9090a7227 */ /* 0x000fc800078e00ff */
[----:B------:R-:W-:Y:S01]  /*2000*/  @!P4 IMAD.IADD R205, R205, 0x1, -R6 ;  /* 0x00000001cdcdc824 */ /* 0x000fe200078e0a06 */
[C---:B------:R-:W-:Y:S01]  /*2010*/  ISETP.GT.U32.AND P4, PT, R6.reuse, R207, PT ;  /* 0x000000cf0600720c */ /* 0x040fe20003f84070 */
[----:B------:R-:W-:Y:S01]  /*2020*/  @!P6 IMAD.MOV R211, RZ, RZ, -R211 ;  /* 0x000000ffffd3e224 */ /* 0x000fe200078e0ad3 */
[----:B------:R-:W-:Y:S01]  /*2030*/  ISETP.GT.U32.AND P6, PT, R6, R203, PT ;  /* 0x000000cb0600720c */ /* 0x000fe20003fc4070 */
[----:B------:R-:W-:-:S04]  /*2040*/  IMAD.HI.U32 R11, R9, R199, RZ ;  /* 0x000000c7090b7227 */ /* 0x000fc800078e00ff */
[----:B------:R-:W-:Y:S02]  /*2050*/  IMAD.MOV R10, RZ, RZ, -R10 ;  /* 0x000000ffff0a7224 */ /* 0x000fe400078e0a0a */
[----:B------:R-:W-:Y:S02]  /*2060*/  IMAD.MOV R11, RZ, RZ, -R11 ;  /* 0x000000ffff0b7224 */ /* 0x000fe400078e0a0b */
[C---:B------:R-:W-:Y:S02]  /*2070*/  IMAD R201, R6.reuse, R10, R201 ;  /* 0x0000000a06c97224 */ /* 0x040fe400078e02c9 */
[C---:B------:R-:W-:Y:S02]  /*2080*/  IMAD R199, R6.reuse, R11, R199 ;  /* 0x0000000b06c77224 */ /* 0x040fe400078e02c7 */
[--C-:B------:R-:W-:Y:S01]  /*2090*/  @!P4 IMAD.IADD R207, R207, 0x1, -R6.reuse ;  /* 0x00000001cfcfc824 */ /* 0x100fe200078e0a06 */
[C---:B------:R-:W-:Y:S01]  /*20a0*/  ISETP.GT.U32.AND P4, PT, R6.reuse, R201, PT ;  /* 0x000000c90600720c */ /* 0x040fe20003f84070 */
[----:B------:R-:W-:Y:S01]  /*20b0*/  @!P6 IMAD.IADD R203, R203, 0x1, -R6 ;  /* 0x00000001cbcbe824 */ /* 0x000fe200078e0a06 */
[----:B------:R-:W-:Y:S01]  /*20c0*/  ISETP.GT.U32.AND P6, PT, R6, R199, PT ;  /* 0x000000c70600720c */ /* 0x000fe20003fc4070 */
[----:B------:R-:W-:Y:S01]  /*20d0*/  @!P3 IMAD.MOV R241, RZ, RZ, -R241 ;  /* 0x000000fffff1b224 */ /* 0x000fe200078e0af1 */
[----:B------:R-:W-:Y:S01]  /*20e0*/  ISETP.GE.AND P3, PT, R195, RZ, PT ;  /* 0x000000ffc300720c */ /* 0x000fe20003f66270 */
[----:B------:R-:W-:Y:S01]  /*20f0*/  IMAD.HI.U32 R10, R9, R197, RZ ;  /* 0x000000c5090a7227 */ /* 0x000fe200078e00ff */
[----:B------:R-:W-:-:S03]  /*2100*/  IABS R195, R181 ;  /* 0x000000b500c37213 */ /* 0x000fc60000000000 */
[----:B------:R-:W-:Y:S02]  /*2110*/  IMAD.MOV R10, RZ, RZ, -R10 ;  /* 0x000000ffff0a7224 */ /* 0x000fe400078e0a0a */
[----:B------:R-:W-:-:S04]  /*2120*/  IMAD.HI.U32 R11, R9, R195, RZ ;  /* 0x000000c3090b7227 */ /* 0x000fc800078e00ff */
[--C-:B------:R-:W-:Y:S01]  /*2130*/  @!P4 IMAD.IADD R201, R201, 0x1, -R6.reuse ;  /* 0x00000001c9c9c824 */ /* 0x100fe200078e0a06 */
[C---:B------:R-:W-:Y:S01]  /*2140*/  ISETP.GT.U32.AND P4, PT, R6.reuse, R203, PT ;  /* 0x000000cb0600720c */ /* 0x040fe20003f84070 */
[----:B------:R-:W-:Y:S02]  /*2150*/  @!P6 IMAD.IADD R199, R199, 0x1, -R6 ;  /* 0x00000001c7c7e824 */ /* 0x000fe400078e0a06 */
[----:B------:R-:W-:Y:S01]  /*2160*/  IMAD.MOV R11, RZ, RZ, -R11 ;  /* 0x000000ffff0b7224 */ /* 0x000fe200078e0a0b */
[C---:B------:R-:W-:Y:S01]  /*2170*/  ISETP.GT.U32.AND P6, PT, R6.reuse, R201, PT ;  /* 0x000000c90600720c */ /* 0x040fe20003fc4070 */
[----:B------:R-:W-:Y:S01]  /*2180*/  @!P1 IMAD.MOV R207, RZ, RZ, -R207 ;  /* 0x000000ffffcf9224 */ /* 0x000fe200078e0acf */
[C---:B------:R-:W-:Y:S01]  /*2190*/  ISETP.GT.U32.AND P1, PT, R6.reuse, R199, PT ;  /* 0x000000c70600720c */ /* 0x040fe20003f24070 */
[C---:B------:R-:W-:Y:S02]  /*21a0*/  IMAD R195, R6.reuse, R11, R195 ;  /* 0x0000000b06c37224 */ /* 0x040fe400078e02c3 */
[----:B------:R-:W-:-:S02]  /*21b0*/  IMAD R197, R6, R10, R197 ;  /* 0x0000000a06c57224 */ /* 0x000fc400078e02c5 */
[----:B------:R-:W-:-:S04]  /*21c0*/  IMAD.HI.U32 R10, R9, R193, RZ ;  /* 0x000000c1090a7227 */ /* 0x000fc800078e00ff */
[----:B------:R-:W-:Y:S02]  /*21d0*/  IMAD.MOV R10, RZ, RZ, -R10 ;  /* 0x000000ffff0a7224 */ /* 0x000fe400078e0a0a */
[--C-:B------:R-:W-:Y:S01]  /*21e0*/  @!P6 IMAD.IADD R201, R201, 0x1, -R6.reuse ;  /* 0x00000001c9c9e824 */ /* 0x100fe200078e0a06 */
[C---:B------:R-:W-:Y:S01]  /*21f0*/  ISETP.GT.U32.AND P6, PT, R6.reuse, R195, PT ;  /* 0x000000c30600720c */ /* 0x040fe20003fc4070 */
[----:B------:R-:W-:Y:S01]  /*2200*/  @!P0 IMAD.IADD R219, R219, 0x1, -R6 ;  /* 0x00000001dbdb8824 */ /* 0x000fe200078e0a06 */
[C---:B------:R-:W-:Y:S01]  /*2210*/  ISETP.GT.U32.AND P0, PT, R6.reuse, R209, PT ;  /* 0x000000d10600720c */ /* 0x040fe20003f04070 */
[----:B------:R-:W-:Y:S02]  /*2220*/  IMAD R193, R6, R10, R193 ;  /* 0x0000000a06c17224 */ /* 0x000fe400078e02c1 */
[----:B------:R-:W-:Y:S01]  /*2230*/  @!P3 IMAD.MOV R235, RZ, RZ, -R235 ;  /* 0x000000ffffebb224 */ /* 0x000fe200078e0aeb */
[----:B------:R-:W-:Y:S01]  /*2240*/  ISETP.GE.AND P3, PT, R14, RZ, PT ;  /* 0x000000ff0e00720c */ /* 0x000fe20003f66270 */
[----:B------:R-:W-:Y:S01]  /*2250*/  IMAD.HI.U32 R10, R9, R191, RZ ;  /* 0x000000bf090a7227 */ /* 0x000fe200078e00ff */
[----:B------:R-:W-:-:S03]  /*2260*/  IABS R14, R168 ;  /* 0x000000a8000e7213 */ /* 0x000fc60000000000 */
[--C-:B------:R-:W-:Y:S01]  /*2270*/  @!P1 IMAD.IADD R199, R199, 0x1, -R6.reuse ;  /* 0x00000001c7c79824 */ /* 0x100fe200078e0a06 */
[C---:B------:R-:W-:Y:S01]  /*2280*/  ISETP.GT.U32.AND P1, PT, R6.reuse, R193, PT ;  /* 0x000000c10600720c */ /* 0x040fe20003f24070 */
[----:B------:R-:W-:Y:S02]  /*2290*/  @!P6 IMAD.IADD R195, R195, 0x1, -R6 ;  /* 0x00000001c3c3e824 */ /* 0x000fe400078e0a06 */
[----:B------:R-:W-:Y:S02]  /*22a0*/  IMAD.MOV R11, RZ, RZ, -R10 ;  /* 0x000000ffff0b7224 */ /* 0x000fe400078e0a0a */
[----:B------:R-:W-:Y:S01]  /*22b0*/  IMAD.HI.U32 R10, R9, R189, RZ ;  /* 0x000000bd090a7227 */ /* 0x000fe200078e00ff */
[----:B------:R-:W-:-:S03]  /*22c0*/  ISETP.GT.U32.AND P6, PT, R6, R195, PT ;  /* 0x000000c30600720c */ /* 0x000fc60003fc4070 */
[----:B------:R-:W-:Y:S02]  /*22d0*/  IMAD R191, R6, R11, R191 ;  /* 0x0000000b06bf7224 */ /* 0x000fe400078e02bf */
[----:B------:R-:W-:Y:S01]  /*22e0*/  @!P0 IMAD.IADD R209, R209, 0x1, -R6 ;  /* 0x00000001d1d18824 */ /* 0x000fe200078e0a06 */
[----:B------:R-:W-:Y:S01]  /*22f0*/  ISETP.GE.AND P0, PT, R186, RZ, PT ;  /* 0x000000ffba00720c */ /* 0x000fe20003f06270 */
[----:B------:R-:W-:Y:S02]  /*2300*/  IMAD.MOV R12, RZ, RZ, -R10 ;  /* 0x000000ffff0c7224 */ /* 0x000fe400078e0a0a */
[----:B------:R-:W-:Y:S01]  /*2310*/  @!P3 IMAD.MOV R219, RZ, RZ, -R219 ;  /* 0x000000ffffdbb224 */ /* 0x000fe200078e0adb */
[----:B------:R-:W-:Y:S01]  /*2320*/  ISETP.GT.U32.AND P3, PT, R6, R209, PT ;  /* 0x000000d10600720c */ /* 0x000fe20003f64070 */
[----:B------:R-:W-:-:S04]  /*2330*/  IMAD.HI.U32 R10, R9, R187, RZ ;  /* 0x000000bb090a7227 */ /* 0x000fc800078e00ff */
[--C-:B------:R-:W-:Y:S01]  /*2340*/  @!P6 IMAD.IADD R195, R195, 0x1, -R6.reuse ;  /* 0x00000001c3c3e824 */ /* 0x100fe200078e0a06 */
[C---:B------:R-:W-:Y:S01]  /*2350*/  ISETP.GT.U32.AND P6, PT, R6.reuse, R191, PT ;  /* 0x000000bf0600720c */ /* 0x040fe20003fc4070 */
[----:B------:R-:W-:Y:S02]  /*2360*/  @!P1 IMAD.IADD R193, R193, 0x1, -R6 ;  /* 0x00000001c1c19824 */ /* 0x000fe400078e0a06 */
[----:B------:R-:W-:Y:S02]  /*2370*/  IMAD.MOV R10, RZ, RZ, -R10 ;  /* 0x000000ffff0a7224 */ /* 0x000fe400078e0a0a */
[----:B------:R-:W-:Y:S01]  /*2380*/  @!P5 IMAD.MOV R213, RZ, RZ, -R213 ;  /* 0x000000ffffd5d224 */ /* 0x000fe200078e0ad5 */
[C---:B------:R-:W-:Y:S01]  /*2390*/  ISETP.GT.U32.AND P1, PT, R6.reuse, R193, PT ;  /* 0x000000c10600720c */ /* 0x040fe20003f24070 */
[--C-:B------:R-:W-:Y:S01]  /*23a0*/  @!P4 IMAD.IADD R203, R203, 0x1, -R6.reuse ;  /* 0x00000001cbcbc824 */ /* 0x100fe200078e0a06 */
[----:B------:R-:W-:Y:S01]  /*23b0*/  ISETP.GE.AND P5, PT, R183, RZ, PT ;  /* 0x000000ffb700720c */ /* 0x000fe20003fa6270 */
[C---:B------:R-:W-:Y:S01]  /*23c0*/  IMAD R187, R6.reuse, R10, R187 ;  /* 0x0000000a06bb7224 */ /* 0x040fe200078e02bb */
[C---:B------:R-:W-:Y:S01]  /*23d0*/  ISETP.GT.U32.AND P4, PT, R6.reuse, R197, PT ;  /* 0x000000c50600720c */ /* 0x040fe20003f84070 */
[----:B------:R-:W-:Y:S01]  /*23e0*/  @!P2 IMAD.MOV R215, RZ, RZ, -R215 ;  /* 0x000000ffffd7a224 */ /* 0x000fe200078e0ad7 */
[----:B------:R-:W-:Y:S01]  /*23f0*/  IABS R183, R175 ;  /* 0x000000af00b77213 */ /* 0x000fe20000000000 */
[--C-:B------:R-:W-:Y:S01]  /*2400*/  @!P6 IMAD.IADD R191, R191, 0x1, -R6.reuse ;  /* 0x00000001bfbfe824 */ /* 0x100fe200078e0a06 */
[C---:B------:R-:W-:Y:S01]  /*2410*/  ISETP.GT.U32.AND P2, PT, R6.reuse, R205, PT ;  /* 0x000000cd0600720c */ /* 0x040fe20003f44070 */
[----:B------:R-:W-:Y:S01]  /*2420*/  @!P3 IMAD.IADD R209, R209, 0x1, -R6 ;  /* 0x00000001d1d1b824 */ /* 0x000fe200078e0a06 */
[----:B------:R-:W-:Y:S01]  /*2430*/  ISETP.GT.U32.AND P6, PT, R6, R187, PT ;  /* 0x000000bb0600720c */ /* 0x000fe20003fc4070 */
[----:B------:R-:W-:Y:S01]  /*2440*/  IMAD.HI.U32 R10, R9, R183, RZ ;  /* 0x000000b7090a7227 */ /* 0x000fe200078e00ff */
[----:B------:R-:W-:-:S02]  /*2450*/  ISETP.GE.AND P3, PT, R185, RZ, PT ;  /* 0x000000ffb900720c */ /* 0x000fc40003f66270 */
[----:B------:R-:W-:Y:S01]  /*2460*/  IABS R185, R174 ;  /* 0x000000ae00b97213 */ /* 0x000fe20000000000 */
[C---:B------:R-:W-:Y:S02]  /*2470*/  IMAD R189, R6.reuse, R12, R189 ;  /* 0x0000000c06bd7224 */ /* 0x040fe400078e02bd */
[----:B------:R-:W-:Y:S02]  /*2480*/  IMAD.MOV R10, RZ, RZ, -R10 ;  /* 0x000000ffff0a7224 */ /* 0x000fe400078e0a0a */
[----:B------:R-:W-:Y:S01]  /*2490*/  @!P1 IMAD.IADD R193, R193, 0x1, -R6 ;  /* 0x00000001c1c19824 */ /* 0x000fe200078e0a06 */
[----:B------:R-:W-:Y:S01]  /*24a0*/  ISETP.GT.U32.AND P1, PT, R6, R189, PT ;  /* 0x000000bd0600720c */ /* 0x000fe20003f24070 */
[----:B------:R-:W-:Y:S01]  /*24b0*/  @!P0 IMAD.MOV R209, RZ, RZ, -R209 ;  /* 0x000000ffffd18224 */ /* 0x000fe200078e0ad1 */
[----:B------:R-:W-:Y:S01]  /*24c0*/  ISETP.GE.AND P0, PT, R182, RZ, PT ;  /* 0x000000ffb600720c */ /* 0x000fe20003f06270 */
[----:B------:R-:W-:-:S04]  /*24d0*/  IMAD.HI.U32 R11, R9, R185, RZ ;  /* 0x000000b9090b7227 */ /* 0x000fc800078e00ff */
[--C-:B------:R-:W-:Y:S02]  /*24e0*/  @!P4 IMAD.IADD R197, R197, 0x1, -R6.reuse ;  /* 0x00000001c5c5c824 */ /* 0x100fe400078e0a06 */
[----:B------:R-:W-:Y:S02]  /*24f0*/  IMAD R183, R6, R10, R183 ;  /* 0x0000000a06b77224 */ /* 0x000fe400078e02b7 */
[--C-:B------:R-:W-:Y:S01]  /*2500*/  @!P2 IMAD.IADD R205, R205, 0x1, -R6.reuse ;  /* 0x00000001cdcda824 */ /* 0x100fe200078e0a06 */
[----:B------:R-:W-:Y:S01]  /*2510*/  ISETP.GE.AND P2, PT, R184, RZ, PT ;  /* 0x000000ffb800720c */ /* 0x000fe20003f46270 */
[----:B------:R-:W-:Y:S01]  /*2520*/  IMAD.MOV R11, RZ, RZ, -R11 ;  /* 0x000000ffff0b7224 */ /* 0x000fe200078e0a0b */
[C---:B------:R-:W-:Y:S01]  /*2530*/  ISETP.GT.U32.AND P4, PT, R6.reuse, R197, PT ;  /* 0x000000c50600720c */ /* 0x040fe20003f84070 */
[--C-:B------:R-:W-:Y:S01]  /*2540*/  @!P6 IMAD.IADD R187, R187, 0x1, -R6.reuse ;  /* 0x00000001bbbbe824 */ /* 0x100fe200078e0a06 */
[C---:B------:R-:W-:Y:S01]  /*2550*/  ISETP.GT.U32.AND P6, PT, R6.reuse, R183, PT ;  /* 0x000000b70600720c */ /* 0x040fe20003fc4070 */
[----:B------:R-:W-:Y:S01]  /*2560*/  @!P3 IMAD.MOV R203, RZ, RZ, -R203 ;  /* 0x000000ffffcbb224 */ /* 0x000fe200078e0acb */
[----:B------:R-:W-:Y:S01]  /*2570*/  ISETP.GE.AND P3, PT, R181, RZ, PT ;  /* 0x000000ffb500720c */ /* 0x000fe20003f66270 */
[----:B------:R-:W-:Y:S01]  /*2580*/  IMAD R185, R6, R11, R185 ;  /* 0x0000000b06b97224 */ /* 0x000fe200078e02b9 */
[----:B------:R-:W-:Y:S01]  /*2590*/  IABS R181, R176 ;  /* 0x000000b000b57213 */ /* 0x000fe20000000000 */
[----:B------:R-:W-:Y:S01]  /*25a0*/  @!P5 IMAD.MOV R205, RZ, RZ, -R205 ;  /* 0x000000ffffcdd224 */ /* 0x000fe200078e0acd */
[----:B------:R-:W-:Y:S01]  /*25b0*/  ISETP.GE.AND P5, PT, R180, RZ, PT ;  /* 0x000000ffb400720c */ /* 0x000fe20003fa6270 */
[----:B------:R-:W-:Y:S01]  /*25c0*/  @!P1 IMAD.IADD R189, R189, 0x1, -R6 ;  /* 0x00000001bdbd9824 */ /* 0x000fe200078e0a06 */
[C---:B------:R-:W-:Y:S01]  /*25d0*/  ISETP.GT.U32.AND P1, PT, R6.reuse, R185, PT ;  /* 0x000000b90600720c */ /* 0x040fe20003f24070 */
[----:B------:R-:W-:Y:S01]  /*25e0*/  @!P0 IMAD.MOV R199, RZ, RZ, -R199 ;  /* 0x000000ffffc78224 */ /* 0x000fe200078e0ac7 */
[----:B------:R-:W-:Y:S01]  /*25f0*/  ISETP.GT.U32.AND P0, PT, R6, R191, PT ;  /* 0x000000bf0600720c */ /* 0x000fe20003f04070 */
[----:B------:R-:W-:-:S04]  /*2600*/  IMAD.HI.U32 R10, R9, R181, RZ ;  /* 0x000000b5090a7227 */ /* 0x000fc800078e00ff */
[----:B------:R-:W-:Y:S01]  /*2610*/  @!P2 IMAD.MOV R201, RZ, RZ, -R201 ;  /* 0x000000ffffc9a224 */ /* 0x000fe200078e0ac9 */
[----:B------:R-:W-:Y:S01]  /*2620*/  ISETP.GE.AND P2, PT, R177, RZ, PT ;  /* 0x000000ffb100720c */ /* 0x000fe20003f46270 */
[----:B------:R-:W-:Y:S01]  /*2630*/  @!P4 IMAD.IADD R197, R197, 0x1, -R6 ;  /* 0x00000001c5c5c824 */ /* 0x000fe200078e0a06 */
[----:B------:R-:W-:Y:S01]  /*2640*/  IABS R177, R169 ;  /* 0x000000a900b17213 */ /* 0x000fe20000000000 */
[----:B------:R-:W-:Y:S01]  /*2650*/  IMAD.MOV R13, RZ, RZ, -R10 ;  /* 0x000000ffff0d7224 */ /* 0x000fe200078e0a0a */
[----:B------:R-:W-:Y:S01]  /*2660*/  ISETP.GE.AND P4, PT, R178, RZ, PT ;  /* 0x000000ffb200720c */ /* 0x000fe20003f86270 */
[----:B------:R-:W-:Y:S02]  /*2670*/  @!P6 IMAD.IADD R183, R183, 0x1, -R6 ;  /* 0x00000001b7b7e824 */ /* 0x000fe400078e0a06 */
[----:B------:R-:W-:-:S03]  /*2680*/  IMAD.HI.U32 R11, R9, R14, RZ ;  /* 0x0000000e090b7227 */ /* 0x000fc600078e00ff */
[C---:B------:R-:W-:Y:S01]  /*2690*/  ISETP.GT.U32.AND P6, PT, R6.reuse, R183, PT ;  /* 0x000000b70600720c */ /* 0x040fe20003fc4070 */
[C---:B------:R-:W-:Y:S01]  /*26a0*/  IMAD R181, R6.reuse, R13, R181 ;  /* 0x0000000d06b57224 */ /* 0x040fe200078e02b5 */
[----:B------:R-:W-:Y:S01]  /*26b0*/  IABS R13, R171 ;  /* 0x000000ab000d7213 */ /* 0x000fe20000000000 */
[----:B------:R-:W-:Y:S01]  /*26c0*/  @!P5 IMAD.MOV R197, RZ, RZ, -R197 ;  /* 0x000000ffffc5d224 */ /* 0x000fe200078e0ac5 */
[----:B------:R-:W-:Y:S01]  /*26d0*/  ISETP.GT.U32.AND P5, PT, R6, R189, PT ;  /* 0x000000bd0600720c */ /* 0x000fe20003fa4070 */
[----:B------:R-:W-:Y:S02]  /*26e0*/  IMAD.MOV R11, RZ, RZ, -R11 ;  /* 0x000000ffff0b7224 */ /* 0x000fe400078e0a0b */
[----:B------:R-:W-:-:S04]  /*26f0*/  IMAD.HI.U32 R10, R9, R24, RZ ;  /* 0x00000018090a7227 */ /* 0x000fc800078e00ff */
[--C-:B------:R-:W-:Y:S01]  /*2700*/  @!P1 IMAD.IADD R185, R185, 0x1, -R6.reuse ;  /* 0x00000001b9b99824 */ /* 0x100fe200078e0a06 */
[----:B------:R-:W-:Y:S01]  /*2710*/  ISETP.GE.AND P1, PT, R179, RZ, PT ;  /* 0x000000ffb300720c */ /* 0x000fe20003f26270 */
[----:B------:R-:W-:Y:S01]  /*2720*/  @!P3 IMAD.MOV R195, RZ, RZ, -R195 ;  /* 0x000000ffffc3b224 */ /* 0x000fe200078e0ac3 */
[C---:B------:R-:W-:Y:S01]  /*2730*/  ISETP.GT.U32.AND P3, PT, R6.reuse, R187, PT ;  /* 0x000000bb0600720c */ /* 0x040fe20003f64070 */
[----:B------:R-:W-:Y:S01]  /*2740*/  @!P0 IMAD.IADD R191, R191, 0x1, -R6 ;  /* 0x00000001bfbf8824 */ /* 0x000fe200078e0a06 */
[----:B------:R-:W-:Y:S01]  /*2750*/  ISETP.GT.U32.AND P0, PT, R6, R181, PT ;  /* 0x000000b50600720c */ /* 0x000fe20003f04070 */
[----:B------:R-:W-:-:S04]  /*2760*/  IMAD.HI.U32 R12, R9, R177, RZ ;  /* 0x000000b1090c7227 */ /* 0x000fc800078e00ff */
[C---:B------:R-:W-:Y:S01]  /*2770*/  IMAD R179, R6.reuse, R11, R14 ;  /* 0x0000000b06b37224 */ /* 0x040fe200078e020e */
[----:B------:R-:W-:Y:S01]  /*2780*/  IABS R14, R172 ;  /* 0x000000ac000e7213 */ /* 0x000fe20000000000 */
[----:B------:R-:W-:Y:S02]  /*2790*/  IMAD.MOV R11, RZ, RZ, -R10 ;  /* 0x000000ffff0b7224 */ /* 0x000fe400078e0a0a */
[----:B------:R-:W-:Y:S01]  /*27a0*/  @!P2 IMAD.MOV R193, RZ, RZ, -R193 ;  /* 0x000000ffffc1a224 */ /* 0x000fe200078e0ac1 */
[C---:B------:R-:W-:Y:S01]  /*27b0*/  ISETP.GT.U32.AND P2, PT, R6.reuse, R185, PT ;  /* 0x000000b90600720c */ /* 0x040fe20003f44070 */
[----:B------:R-:W-:Y:S02]  /*27c0*/  IMAD.MOV R12, RZ, RZ, -R12 ;  /* 0x000000ffff0c7224 */ /* 0x000fe400078e0a0c */
[C---:B------:R-:W-:Y:S01]  /*27d0*/  IMAD R11, R6.reuse, R11, R24 ;  /* 0x0000000b060b7224 */ /* 0x040fe200078e0218 */
[----:B------:R-:W-:Y:S01]  /*27e0*/  IABS R24, R145 ;  /* 0x0000009100187213 */ /* 0x000fe20000000000 */
[----:B------:R-:W-:-:S02]  /*27f0*/  IMAD R177, R6, R12, R177 ;  /* 0x0000000c06b17224 */ /* 0x000fc400078e02b1 */
        /* <DEDUP_REMOVED lines=8> */
[----:B------:R-:W-:-:S04]  /*2880*/  IMAD.HI.U32 R10, R9, R13, RZ ;  /* 0x0000000d090a7227 */ /* 0x000fc800078e00ff */
[----:B------:R-:W-:Y:S01]  /*2890*/  @!P2 IMAD.IADD R185, R185, 0x1, -R6 ;  /* 0x00000001b9b9a824 */ /* 0x000fe200078e0a06 */
[----:B------:R-:W-:Y:S01]  /*28a0*/  ISETP.GE.AND P2, PT, R173, RZ, PT ;  /* 0x000000ffad00720c */ /* 0x000fe20003f46270 */
[----:B------:R-:W-:Y:S02]  /*28b0*/  IMAD.MOV R10, RZ, RZ, -R10 ;  /* 0x000000ffff0a7224 */ /* 0x000fe400078e0a0a */
[--C-:B------:R-:W-:Y:S01]  /*28c0*/  @!P5 IMAD.IADD R179, R179, 0x1, -R6.reuse ;  /* 0x00000001b3b3d824 */ /* 0x100fe200078e0a06 */
[----:B------:R-:W-:Y:S01]  /*28d0*/  ISETP.GE.AND P5, PT, R175, RZ, PT ;  /* 0x000000ffaf00720c */ /* 0x000fe20003fa6270 */
[C---:B------:R-:W-:Y:S02]  /*28e0*/  IMAD R173, R6.reuse, R10, R13 ;  /* 0x0000000a06ad7224 */ /* 0x040fe400078e020d */
[----:B------:R-:W-:Y:S01]  /*28f0*/  @!P6 IMAD.IADD R11, R11, 0x1, -R6 ;  /* 0x000000010b0be824 */ /* 0x000fe200078e0a06 */
[----:B------:R-:W-:Y:S01]  /*2900*/  ISETP.GT.U32.AND P6, PT, R6, R181, PT ;  /* 0x000000b50600720c */ /* 0x000fe20003fc4070 */
[----:B------:R-:W-:-:S04]  /*2910*/  IMAD.HI.U32 R12, R9, R14, RZ ;  /* 0x0000000e090c7227 */ /* 0x000fc800078e00ff */
[----:B------:R-:W-:Y:S01]  /*2920*/  @!P3 IMAD.IADD R177, R177, 0x1, -R6 ;  /* 0x00000001b1b1b824 */ /* 0x000fe200078e0a06 */
[----:B------:R-:W-:Y:S01]  /*2930*/  ISETP.GE.AND P3, PT, R176, RZ, PT ;  /* 0x000000ffb000720c */ /* 0x000fe20003f66270 */
[----:B------:R-:W-:Y:S01]  /*2940*/  @!P1 IMAD.MOV R189, RZ, RZ, -R189 ;  /* 0x000000ffffbd9224 */ /* 0x000fe200078e0abd */
[C---:B------:R-:W-:Y:S01]  /*2950*/  ISETP.GT.U32.AND P1, PT, R6.reuse, R179, PT ;  /* 0x000000b30600720c */ /* 0x040fe20003f24070 */
[----:B------:R-:W-:Y:S01]  /*2960*/  @!P0 IMAD.MOV R185, RZ, RZ, -R185 ;  /* 0x000000ffffb98224 */ /* 0x000fe200078e0ab9 */
[C---:B------:R-:W-:Y:S01]  /*2970*/  ISETP.GT.U32.AND P0, PT, R6.reuse, R173, PT ;  /* 0x000000ad0600720c */ /* 0x040fe20003f04070 */
[----:B------:R-:W-:Y:S01]  /*2980*/  IMAD.MOV R25, RZ, RZ, -R12 ;  /* 0x000000ffff197224 */ /* 0x000fe200078e0a0c */
[----:B------:R-:W-:Y:S01]  /*2990*/  IABS R12, R163 ;  /* 0x000000a3000c7213 */ /* 0x000fe20000000000 */
[----:B------:R-:W-:Y:S01]  /*29a0*/  @!P2 IMAD.MOV R187, RZ, RZ, -R187 ;  /* 0x000000ffffbba224 */ /* 0x000fe200078e0abb */
[C---:B------:R-:W-:Y:S01]  /*29b0*/  ISETP.GT.U32.AND P2, PT, R6.reuse, R177, PT ;  /* 0x000000b10600720c */ /* 0x040fe20003f44070 */
[C---:B------:R-:W-:Y:S01]  /*29c0*/  IMAD R13, R6.reuse, R25, R14 ;  /* 0x00000019060d7224 */ /* 0x040fe200078e020e */
[----:B------:R-:W-:Y:S01]  /*29d0*/  IABS R14, R157 ;  /* 0x0000009d000e7213 */ /* 0x000fe20000000000 */
[----:B------:R-:W-:Y:S01]  /*29e0*/  @!P4 IMAD.MOV R191, RZ, RZ, -R191 ;  /* 0x000000ffffbfc224 */ /* 0x000fe200078e0abf */
[C---:B------:R-:W-:Y:S01]  /*29f0*/  ISETP.GT.U32.AND P4, PT, R6.reuse, R11, PT ;  /* 0x0000000b0600720c */ /* 0x040fe20003f84070 */
[----:B------:R-:W-:Y:S01]  /*2a00*/  @!P6 IMAD.IADD R181, R181, 0x1, -R6 ;  /* 0x00000001b5b5e824 */ /* 0x000fe200078e0a06 */
[----:B------:R-:W-:Y:S01]  /*2a10*/  ISETP.GT.U32.AND P6, PT, R6, R13, PT ;  /* 0x0000000d0600720c */ /* 0x000fe20003fc4070 */
[----:B------:R-:W-:Y:S01]  /*2a20*/  IMAD.HI.U32 R10, R9, R12, RZ ;  /* 0x0000000c090a7227 */ /* 0x000fe200078e00ff */
[----:B------:R-:W-:-:S03]  /*2a30*/  IABS R25, R155 ;  /* 0x0000009b00197213 */ /* 0x000fc60000000000 */
[--C-:B------:R-:W-:Y:S01]  /*2a40*/  @!P1 IMAD.IADD R179, R179, 0x1, -R6.reuse ;  /* 0x00000001b3b39824 */ /* 0x100fe200078e0a06 */
[----:B------:R-:W-:Y:S01]  /*2a50*/  ISETP.GE.AND P1, PT, R169, RZ, PT ;  /* 0x000000ffa900720c */ /* 0x000fe20003f26270 */
[----:B------:R-:W-:Y:S01]  /*2a60*/  @!P0 IMAD.IADD R173, R173, 0x1, -R6 ;  /* 0x00000001adad8824 */ /* 0x000fe200078e0a06 */
[----:B------:R-:W-:Y:S01]  /*2a70*/  ISETP.GE.AND P0, PT, R172, RZ, PT ;  /* 0x000000ffac00720c */ /* 0x000fe20003f06270 */
[----:B------:R-:W-:Y:S01]  /*2a80*/  IMAD.MOV R169, RZ, RZ, -R10 ;  /* 0x000000ffffa97224 */ /* 0x000fe200078e0a0a */
[----:B------:R-:W-:Y:S01]  /*2a90*/  IABS R10, R165 ;  /* 0x000000a5000a7213 */ /* 0x000fe20000000000 */
[----:B------:R-:W-:Y:S01]  /*2aa0*/  @!P2 IMAD.IADD R177, R177, 0x1, -R6 ;  /* 0x00000001b1b1a824 */ /* 0x000fe200078e0a06 */
[----:B------:R-:W-:Y:S01]  /*2ab0*/  ISETP.GE.AND P2, PT, R170, RZ, PT ;  /* 0x000000ffaa00720c */ /* 0x000fe20003f46270 */
[----:B------:R-:W-:Y:S01]  /*2ac0*/  @!P3 IMAD.MOV R181, RZ, RZ, -R181 ;  /* 0x000000ffffb5b224 */ /* 0x000fe200078e0ab5 */
[----:B------:R-:W-:Y:S01]  /*2ad0*/  ISETP.GT.U32.AND P3, PT, R6, R173, PT ;  /* 0x000000ad0600720c */ /* 0x000fe20003f64070 */
[----:B------:R-:W-:Y:S01]  /*2ae0*/  @!P5 IMAD.MOV R183, RZ, RZ, -R183 ;  /* 0x000000ffffb7d224 */ /* 0x000fe200078e0ab7 */
[----:B------:R-:W-:Y:S01]  /*2af0*/  ISETP.GE.AND P5, PT, R168, RZ, PT ;  /* 0x000000ffa800720c */ /* 0x000fe20003fa6270 */
[----:B------:R-:W-:-:S02]  /*2b00*/  IMAD R169, R6, R169, R12 ;  /* 0x000000a906a97224 */ /* 0x000fc400078e020c */
[----:B------:R-:W-:Y:S02]  /*2b10*/  IMAD.MOV.U32 R12, RZ, RZ, R10 ;  /* 0x000000ffff0c7224 */ /* 0x000fe400078e000a */
[--C-:B------:R-:W-:Y:S01]  /*2b20*/  @!P4 IMAD.IADD R11, R11, 0x1, -R6.reuse ;  /* 0x000000010b0bc824 */ /* 0x100fe200078e0a06 */
[----:B------:R-:W-:Y:S01]  /*2b30*/  ISETP.GE.AND P4, PT, R171, RZ, PT ;  /* 0x000000ffab00720c */ /* 0x000fe20003f86270 */
[----:B------:R-:W-:Y:S01]  /*2b40*/  @!P6 IMAD.IADD R13, R13, 0x1, -R6 ;  /* 0x000000010d0de824 */ /* 0x000fe200078e0a06 */
[----:B------:R-:W-:Y:S01]  /*2b50*/  ISETP.GT.U32.AND P6, PT, R6, R169, PT ;  /* 0x000000a90600720c */ /* 0x000fe20003fc4070 */
[----:B------:R-:W-:-:S04]  /*2b60*/  IMAD.HI.U32 R10, R9, R12, RZ ;  /* 0x0000000c090a7227 */ /* 0x000fc800078e00ff */
[----:B------:R-:W-:Y:S02]  /*2b70*/  IMAD.MOV.U32 R175, RZ, RZ, R11 ;  /* 0x000000ffffaf7224 */ /* 0x000fe400078e000b */
[----:B------:R-:W-:Y:S01]  /*2b80*/  IMAD.MOV R11, RZ, RZ, -R10 ;  /* 0x000000ffff0b7224 */ /* 0x000fe200078e0a0a */
[----:B------:R-:W-:Y:S01]  /*2b90*/  IABS R10, R161 ;  /* 0x000000a1000a7213 */ /* 0x000fe20000000000 */
[----:B------:R-:W-:Y:S01]  /*2ba0*/  @!P2 IMAD.MOV R175, RZ, RZ, -R175 ;  /* 0x000000ffffafa224 */ /* 0x000fe200078e0aaf */
[----:B------:R-:W-:Y:S01]  /*2bb0*/  ISETP.GE.AND P2, PT, R165, RZ, PT ;  /* 0x000000ffa500720c */ /* 0x000fe20003f46270 */
[----:B------:R-:W-:Y:S01]  /*2bc0*/  @!P3 IMAD.IADD R173, R173, 0x1, -R6 ;  /* 0x00000001adadb824 */ /* 0x000fe200078e0a06 */
[----:B------:R-:W-:Y:S01]  /*2bd0*/  IABS R165, R167 ;  /* 0x000000a700a57213 */ /* 0x000fe20000000000 */
[----:B------:R-:W-:Y:S01]  /*2be0*/  @!P5 IMAD.MOV R179, RZ, RZ, -R179 ;  /* 0x000000ffffb3d224 */ /* 0x000fe200078e0ab3 */
[----:B------:R-:W-:Y:S01]  /*2bf0*/  ISETP.GE.AND P3, PT, R167, RZ, PT ;  /* 0x000000ffa700720c */ /* 0x000fe20003f66270 */
[C---:B------:R-:W-:Y:S01]  /*2c00*/  IMAD R167, R6.reuse, R11, R12 ;  /* 0x0000000b06a77224 */ /* 0x040fe200078e020c */
[C---:B------:R-:W-:Y:S01]  /*2c10*/  ISETP.GT.U32.AND P5, PT, R6.reuse, R13, PT ;  /* 0x0000000d0600720c */ /* 0x040fe20003fa4070 */
[----:B------:R-:W-:Y:S01]  /*2c20*/  @!P6 IMAD.IADD R169, R169, 0x1, -R6 ;  /* 0x00000001a9a9e824 */ /* 0x000fe200078e0a06 */
[----:B------:R-:W-:Y:S01]  /*2c30*/  IABS R12, R151 ;  /* 0x00000097000c7213 */ /* 0x000fe20000000000 */
[----:B------:R-:W-:Y:S01]  /*2c40*/  @!P1 IMAD.MOV R177, RZ, RZ, -R177 ;  /* 0x000000ffffb19224 */ /* 0x000fe200078e0ab1 */
[C---:B------:R-:W-:Y:S01]  /*2c50*/  ISETP.GT.U32.AND P6, PT, R6.reuse, R167, PT ;  /* 0x000000a70600720c */ /* 0x040fe20003fc4070 */
[----:B------:R-:W-:Y:S01]  /*2c60*/  @!P4 IMAD.MOV R173, RZ, RZ, -R173 ;  /* 0x000000ffffadc224 */ /* 0x000fe200078e0aad */
[----:B------:R-:W-:Y:S01]  /*2c70*/  ISETP.GE.AND P1, PT, R163, RZ, PT ;  /* 0x000000ffa300720c */ /* 0x000fe20003f26270 */
[----:B------:R-:W-:Y:S01]  /*2c80*/  IMAD R3, R3, UR5, RZ ;  /* 0x0000000503037c24 */ /* 0x000fe2000f8e02ff */
[----:B------:R-:W-:Y:S01]  /*2c90*/  IABS R163, R8 ;  /* 0x0000000800a37213 */ /* 0x000fe20000000000 */
[----:B------:R-:W-:Y:S01]  /*2ca0*/  UIADD3 UR5, UR4, 0x8000, URZ ;  /* 0x0000800004057890 */ /* 0x000fe2000fffe03f */
[----:B------:R-:W-:-:S03]  /*2cb0*/  ISETP.GT.U32.AND P4, PT, R6, R169, PT ;  /* 0x000000a90600720c */ /* 0x000fc60003f84070 */
[----:B------:R-:W-:Y:S01]  /*2cc0*/  @!P5 IMAD.IADD R13, R13, 0x1, -R6 ;  /* 0x000000010d0dd824 */ /* 0x000fe200078e0a06 */
[----:B------:R-:W-:Y:S01]  /*2cd0*/  ISETP.GE.AND P5, PT, R8, RZ, PT ;  /* 0x000000ff0800720c */ /* 0x000fe20003fa6270 */
[----:B------:R-:W-:Y:S01]  /*2ce0*/  IMAD.HI.U32 R8, R9, R165, RZ ;  /* 0x000000a509087227 */ /* 0x000fe200078e00ff */
[----:B------:R-:W-:-:S03]  /*2cf0*/  USHF.R.U32.HI UR5, URZ, 0x4, UR5 ;  /* 0x000000043f057899 */ /* 0x000fc60008011605 */
[----:B------:R-:W-:Y:S01]  /*2d00*/  @!P6 IMAD.IADD R167, R167, 0x1, -R6 ;  /* 0x00000001a7a7e824 */ /* 0x000fe200078e0a06 */
[----:B------:R-:W-:Y:S01]  /*2d10*/  USGXT.U32 UR38, UR5, 0xe ;  /* 0x0000000e0526789a */ /* 0x000fe20008000000 */
[----:B------:R-:W-:Y:S02]  /*2d20*/  IMAD.MOV R8, RZ, RZ, -R8 ;  /* 0x000000ffff087224 */ /* 0x000fe400078e0a08 */
[----:B------:R-:W-:Y:S01]  /*2d30*/  IMAD.MOV.U32 R171, RZ, RZ, R13 ;  /* 0x000000ffffab7224 */ /* 0x000fe200078e000d */
[C---:B------:R-:W-:Y:S01]  /*2d40*/  ISETP.GT.U32.AND P6, PT, R6.reuse, R167, PT ;  /* 0x000000a70600720c */ /* 0x040fe20003fc4070 */
[----:B------:R-:W-:Y:S02]  /*2d50*/  IMAD R165, R6, R8, R165 ;  /* 0x0000000806a57224 */ /* 0x000fe400078e02a5 */
[----:B------:R-:W-:-:S04]  /*2d60*/  IMAD.HI.U32 R8, R9, R163, RZ ;  /* 0x000000a309087227 */ /* 0x000fc800078e00ff */
[----:B------:R-:W-:Y:S01]  /*2d70*/  @!P0 IMAD.MOV R171, RZ, RZ, -R171 ;  /* 0x000000ffffab8224 */ /* 0x000fe200078e0aab */
[----:B------:R-:W-:Y:S01]  /*2d80*/  ISETP.GE.AND P0, PT, R161, RZ, PT ;  /* 0x000000ffa100720c */ /* 0x000fe20003f06270 */
[----:B------:R-:W-:Y:S02]  /*2d90*/  IMAD.MOV R11, RZ, RZ, -R8 ;  /* 0x000000ffff0b7224 */ /* 0x000fe400078e0a08 */
[----:B------:R-:W-:Y:S02]  /*2da0*/  IMAD.MOV.U32 R161, RZ, RZ, R10 ;  /* 0x000000ffffa17224 */ /* 0x000fe400078e000a */
[----:B------:R-:W-:Y:S02]  /*2db0*/  IMAD R163, R6, R11, R163 ;  /* 0x0000000b06a37224 */ /* 0x000fe400078e02a3 */
[----:B------:R-:W-:-:S04]  /*2dc0*/  IMAD.HI.U32 R8, R9, R161, RZ ;  /* 0x000000a109087227 */ /* 0x000fc800078e00ff */
[----:B------:R-:W-:-:S04]  /*2dd0*/  IMAD.HI.U32 R10, R9, R14, RZ ;  /* 0x0000000e090a7227 */ /* 0x000fc800078e00ff */
[----:B------:R-:W-:Y:S01]  /*2de0*/  @!P6 IMAD.IADD R167, R167, 0x1, -R6 ;  /* 0x00000001a7a7e824 */ /* 0x000fe200078e0a06 */
[----:B------:R-:W-:Y:S01]  /*2df0*/  ISETP.GT.U32.AND P6, PT, R6, R163, PT ;  /* 0x000000a30600720c */ /* 0x000fe20003fc4070 */
[----:B------:R-:W-:Y:S02]  /*2e00*/  IMAD.MOV R11, RZ, RZ, -R8 ;  /* 0x000000ffff0b7224 */ /* 0x000fe400078e0a08 */
[----:B------:R-:W-:Y:S01]  /*2e10*/  IMAD.MOV R13, RZ, RZ, -R10 ;  /* 0x000000ffff0d7224 */ /* 0x000fe200078e0a0a */
[----:B------:R-:W-:Y:S01]  /*2e20*/  IABS R10, R153 ;  /* 0x00000099000a7213 */ /* 0x000fe20000000000 */
[----:B------:R-:W-:-:S04]  /*2e30*/  IMAD.HI.U32 R8, R9, R12, RZ ;  /* 0x0000000c09087227 */ /* 0x000fc800078e00ff */
[C---:B------:R-:W-:Y:S02]  /*2e40*/  IMAD R161, R6.reuse, R11, R161 ;  /* 0x0000000b06a17224 */ /* 0x040fe400078e02a1 */
[----:B------:R-:W-:Y:S01]  /*2e50*/  @!P4 IMAD.IADD R169, R169, 0x1, -R6 ;  /* 0x00000001a9a9c824 */ /* 0x000fe200078e0a06 */
[C---:B------:R-:W-:Y:S01]  /*2e60*/  ISETP.GT.U32.AND P4, PT, R6.reuse, R165, PT ;  /* 0x000000a50600720c */ /* 0x040fe20003f84070 */
[C---:B------:R-:W-:Y:S02]  /*2e70*/  IMAD R14, R6.reuse, R13, R14 ;  /* 0x0000000d060e7224 */ /* 0x040fe400078e020e */
[----:B------:R-:W-:Y:S02]  /*2e80*/  IMAD.MOV R11, RZ, RZ, -R8 ;  /* 0x000000ffff0b7224 */ /* 0x000fe400078e0a08 */
[----:B------:R-:W-:Y:S01]  /*2e90*/  @!P1 IMAD.MOV R169, RZ, RZ, -R169 ;  /* 0x000000ffffa99224 */ /* 0x000fe200078e0aa9 */
[C---:B------:R-:W-:Y:S01]  /*2ea0*/  ISETP.GT.U32.AND P1, PT, R6.reuse, R161, PT ;  /* 0x000000a10600720c */ /* 0x040fe20003f24070 */
[----:B------:R-:W-:-:S02]  /*2eb0*/  IMAD R11, R6, R11, R12 ;  /* 0x0000000b060b7224 */ /* 0x000fc400078e020c */
[----:B------:R-:W-:Y:S01]  /*2ec0*/  @!P2 IMAD.MOV R167, RZ, RZ, -R167 ;  /* 0x000000ffffa7a224 */ /* 0x000fe200078e0aa7 */
[C---:B------:R-:W-:Y:S01]  /*2ed0*/  ISETP.GT.U32.AND P2, PT, R6.reuse, R14, PT ;  /* 0x0000000e0600720c */ /* 0x040fe20003f44070 */
[----:B------:R-:W-:Y:S01]  /*2ee0*/  @!P6 IMAD.IADD R163, R163, 0x1, -R6 ;  /* 0x00000001a3a3e824 */ /* 0x000fe200078e0a06 */
[----:B------:R-:W-:Y:S01]  /*2ef0*/  ISETP.GT.U32.AND P6, PT, R6, R11, PT ;  /* 0x0000000b0600720c */ /* 0x000fe20003fc4070 */
[----:B------:R-:W-:Y:S02]  /*2f00*/  IMAD.MOV.U32 R13, RZ, RZ, R10 ;  /* 0x000000ffff0d7224 */ /* 0x000fe400078e000a */
[----:B------:R-:W-:Y:S02]  /*2f10*/  @!P4 IMAD.IADD R165, R165, 0x1, -R6 ;  /* 0x00000001a5a5c824 */ /* 0x000fe400078e0a06 */
[----:B------:R-:W-:-:S03]  /*2f20*/  IMAD.HI.U32 R8, R9, R13, RZ ;  /* 0x0000000d09087227 */ /* 0x000fc600078e00ff */
[C---:B------:R-:W-:Y:S01]  /*2f30*/  ISETP.GT.U32.AND P4, PT, R6.reuse, R165, PT ;  /* 0x000000a50600720c */ /* 0x040fe20003f84070 */
[--C-:B------:R-:W-:Y:S01]  /*2f40*/  @!P1 IMAD.IADD R161, R161, 0x1, -R6.reuse ;  /* 0x00000001a1a19824 */ /* 0x100fe200078e0a06 */
[----:B------:R-:W-:Y:S01]  /*2f50*/  ISETP.GT.U32.AND P1, PT, R6, R163, PT ;  /* 0x000000a30600720c */ /* 0x000fe20003f24070 */
[----:B------:R-:W-:Y:S02]  /*2f60*/  @!P2 IMAD.IADD R14, R14, 0x1, -R6 ;  /* 0x000000010e0ea824 */ /* 0x000fe400078e0a06 */
[----:B------:R-:W-:Y:S01]  /*2f70*/  IMAD.MOV R8, RZ, RZ, -R8 ;  /* 0x000000ffff087224 */ /* 0x000fe200078e0a08 */
[C---:B------:R-:W-:Y:S01]  /*2f80*/  ISETP.GT.U32.AND P2, PT, R6.reuse, R161, PT ;  /* 0x000000a10600720c */ /* 0x040fe20003f44070 */
[----:B------:R-:W-:Y:S01]  /*2f90*/  @!P6 IMAD.IADD R11, R11, 0x1, -R6 ;  /* 0x000000010b0be824 */ /* 0x000fe200078e0a06 */
[C---:B------:R-:W-:Y:S01]  /*2fa0*/  ISETP.GT.U32.AND P6, PT, R6.reuse, R14, PT ;  /* 0x0000000e0600720c */ /* 0x040fe20003fc4070 */
[----:B------:R-:W-:Y:S02]  /*2fb0*/  IMAD R13, R6, R8, R13 ;  /* 0x00000008060d7224 */ /* 0x000fe400078e020d */
[----:B------:R-:W-:-:S04]  /*2fc0*/  IMAD.HI.U32 R8, R9, R25, RZ ;  /* 0x0000001909087227 */ /* 0x000fc800078e00ff */
[----:B------:R-:W-:Y:S02]  /*2fd0*/  IMAD.MOV R8, RZ, RZ, -R8 ;  /* 0x000000ffff087224 */ /* 0x000fe400078e0a08 */
[--C-:B------:R-:W-:Y:S01]  /*2fe0*/  @!P1 IMAD.IADD R163, R163, 0x1, -R6.reuse ;  /* 0x00000001a3a39824 */ /* 0x100fe200078e0a06 */
[C---:B------:R-:W-:Y:S01]  /*2ff0*/  ISETP.GT.U32.AND P1, PT, R6.reuse, R13, PT ;  /* 0x0000000d0600720c */ /* 0x040fe20003f24070 */
[----:B------:R-:W-:Y:S02]  /*3000*/  IMAD R25, R6, R8, R25 ;  /* 0x0000000806197224 */ /* 0x000fe400078e0219 */
[--C-:B------:R-:W-:Y:S02]  /*3010*/  @!P6 IMAD.IADD R14, R14, 0x1, -R6.reuse ;  /* 0x000000010e0ee824 */ /* 0x100fe400078e0a06 */
[----:B------:R-:W-:Y:S01]  /*3020*/  @!P4 IMAD.IADD R165, R165, 0x1, -R6 ;  /* 0x00000001a5a5c824 */ /* 0x000fe200078e0a06 */
[----:B------:R-:W-:Y:S01]  /*3030*/  ISETP.GT.U32.AND P6, PT, R6, R25, PT ;  /* 0x000000190600720c */ /* 0x000fe20003fc4070 */
[----:B------:R-:W-:Y:S01]  /*3040*/  IMAD.HI.U32 R10, R9, R27, RZ ;  /* 0x0000001b090a7227 */ /* 0x000fe200078e00ff */
[----:B------:R-:W-:-:S03]  /*3050*/  ISETP.GE.AND P4, PT, R157, RZ, PT ;  /* 0x000000ff9d00720c */ /* 0x000fc60003f86270 */
[----:B------:R-:W-:-:S04]  /*3060*/  IMAD.HI.U32 R12, R9, R29, RZ ;  /* 0x0000001d090c7227 */ /* 0x000fc800078e00ff */
[----:B------:R-:W-:Y:S01]  /*3070*/  @!P1 IMAD.IADD R13, R13, 0x1, -R6 ;  /* 0x000000010d0d9824 */ /* 0x000fe200078e0a06 */
[----:B------:R-:W-:Y:S01]  /*3080*/  ISETP.GE.AND P1, PT, R155, RZ, PT ;  /* 0x000000ff9b00720c */ /* 0x000fe20003f26270 */
[----:B------:R-:W-:Y:S02]  /*3090*/  IMAD.MOV R10, RZ, RZ, -R10 ;  /* 0x000000ffff0a7224 */ /* 0x000fe400078e0a0a */
[----:B------:R-:W-:Y:S01]  /*30a0*/  @!P6 IMAD.IADD R25, R25, 0x1, -R6 ;  /* 0x000000011919e824 */ /* 0x000fe200078e0a06 */
[C---:B------:R-:W-:Y:S01]  /*30b0*/  ISETP.GT.U32.AND P6, PT, R6.reuse, R13, PT ;  /* 0x0000000d0600720c */ /* 0x040fe20003fc4070 */
[----:B------:R-:W-:Y:S01]  /*30c0*/  @!P3 IMAD.MOV R165, RZ, RZ, -R165 ;  /* 0x000000ffffa5b224 */ /* 0x000fe200078e0aa5 */
[----:B------:R-:W-:Y:S01]  /*30d0*/  ISETP.GT.U32.AND P3, PT, R6, R11, PT ;  /* 0x0000000b0600720c */ /* 0x000fe20003f64070 */
[----:B------:R-:W-:-:S04]  /*30e0*/  IMAD.HI.U32 R8, R9, R24, RZ ;  /* 0x0000001809087227 */ /* 0x000fc800078e00ff */
[----:B------:R-:W-:Y:S02]  /*30f0*/  IMAD.MOV R12, RZ, RZ, -R12 ;  /* 0x000000ffff0c7224 */ /* 0x000fe400078e0a0c */
[C---:B------:R-:W-:Y:S01]  /*3100*/  IMAD R27, R6.reuse, R10, R27 ;  /* 0x0000000a061b7224 */ /* 0x040fe200078e021b */
[----:B------:R-:W-:Y:S01]  /*3110*/  IABS R10, R139 ;  /* 0x0000008b000a7213 */ /* 0x000fe20000000000 */
[----:B------:R-:W-:Y:S01]  /*3120*/  @!P2 IMAD.IADD R161, R161, 0x1, -R6 ;  /* 0x00000001a1a1a824 */ /* 0x000fe200078e0a06 */
[----:B------:R-:W-:Y:S01]  /*3130*/  ISETP.GE.AND P2, PT, R151, RZ, PT ;  /* 0x000000ff9700720c */ /* 0x000fe20003f46270 */
[----:B------:R-:W-:Y:S02]  /*3140*/  IMAD.MOV R151, RZ, RZ, -R8 ;  /* 0x000000ffff977224 */ /* 0x000fe400078e0a08 */
[C---:B------:R-:W-:Y:S01]  /*3150*/  IMAD R29, R6.reuse, R12, R29 ;  /* 0x0000000c061d7224 */ /* 0x040fe200078e021d */
[----:B------:R-:W-:Y:S01]  /*3160*/  IABS R12, R141 ;  /* 0x0000008d000c7213 */ /* 0x000fe20000000000 */
[----:B------:R-:W-:Y:S01]  /*3170*/  @!P4 IMAD.MOV R14, RZ, RZ, -R14 ;  /* 0x000000ffff0ec224 */ /* 0x000fe200078e0a0e */
[C---:B------:R-:W-:Y:S01]  /*3180*/  ISETP.GT.U32.AND P4, PT, R6.reuse, R27, PT ;  /* 0x0000001b0600720c */ /* 0x040fe20003f84070 */
[C---:B------:R-:W-:Y:S01]  /*3190*/  IMAD R151, R6.reuse, R151, R24 ;  /* 0x0000009706977224 */ /* 0x040fe200078e0218 */
[----:B------:R-:W-:Y:S01]  /*31a0*/  IABS R24, R137 ;  /* 0x0000008900187213 */ /* 0x000fe20000000000 */
[--C-:B------:R-:W-:Y:S01]  /*31b0*/  @!P6 IMAD.IADD R13, R13, 0x1, -R6.reuse ;  /* 0x000000010d0de824 */ /* 0x100fe200078e0a06 */
[C---:B------:R-:W-:Y:S01]  /*31c0*/  ISETP.GT.U32.AND P6, PT, R6.reuse, R29, PT ;  /* 0x0000001d0600720c */ /* 0x040fe20003fc4070 */
[----:B------:R-:W-:Y:S01]  /*31d0*/  @!P0 IMAD.MOV R161, RZ, RZ, -R161 ;  /* 0x000000ffffa18224 */ /* 0x000fe200078e0aa1 */
[C---:B------:R-:W-:Y:S01]  /*31e0*/  ISETP.GT.U32.AND P0, PT, R6.reuse, R25, PT ;  /* 0x000000190600720c */ /* 0x040fe20003f04070 */
[----:B------:R-:W-:Y:S01]  /*31f0*/  @!P5 IMAD.MOV R163, RZ, RZ, -R163 ;  /* 0x000000ffffa3d224 */ /* 0x000fe200078e0aa3 */
[----:B------:R-:W-:Y:S01]  /*3200*/  ISETP.GT.U32.AND P5, PT, R6, R151, PT ;  /* 0x000000970600720c */ /* 0x000fe20003fa4070 */
[----:B------:R-:W-:Y:S01]  /*3210*/  @!P3 IMAD.IADD R11, R11, 0x1, -R6 ;  /* 0x000000010b0bb824 */ /* 0x000fe200078e0a06 */
[----:B------:R-:W-:Y:S01]  /*3220*/  ISETP.GE.AND P3, PT, R153, RZ, PT ;  /* 0x000000ff9900720c */ /* 0x000fe20003f66270 */
[----:B------:R-:W-:-:S04]  /*3230*/  IMAD.HI.U32 R8, R9, R10, RZ ;  /* 0x0000000a09087227 */ /* 0x000fc800078e00ff */
[----:B------:R-:W-:Y:S02]  /*3240*/  IMAD.MOV.U32 R157, RZ, RZ, R11 ;  /* 0x000000ffff9d7224 */ /* 0x000fe400078e000b */
[----:B------:R-:W-:Y:S02]  /*3250*/  @!P4 IMAD.IADD R27, R27, 0x1, -R6 ;  /* 0x000000011b1bc824 */ /* 0x000fe400078e0a06 */
[----:B------:R-:W-:Y:S01]  /*3260*/  IMAD.MOV.U32 R11, RZ, RZ, R12 ;  /* 0x000000ffff0b7224 */ /* 0x000fe200078e000c */
[----:B------:R-:W-:Y:S01]  /*3270*/  IABS R12, R143 ;  /* 0x0000008f000c7213 */ /* 0x000fe20000000000 */
[----:B------:R-:W-:Y:S01]  /*3280*/  @!P2 IMAD.MOV R157, RZ, RZ, -R157 ;  /* 0x000000ffff9da224 */ /* 0x000fe200078e0a9d */
[----:B------:R-:W-:Y:S01]  /*3290*/  ISETP.GE.AND P2, PT, R145, RZ, PT ;  /* 0x000000ff9100720c */ /* 0x000fe20003f46270 */
[----:B------:R-:W-:Y:S01]  /*32a0*/  @!P6 IMAD.IADD R29, R29, 0x1, -R6 ;  /* 0x000000011d1de824 */ /* 0x000fe200078e0a06 */
[----:B------:R-:W-:Y:S01]  /*32b0*/  ISETP.GT.U32.AND P6, PT, R6, R27, PT ;  /* 0x0000001b0600720c */ /* 0x000fe20003fc4070 */
[----:B------:R-:W-:-:S02]  /*32c0*/  IMAD.MOV R145, RZ, RZ, -R8 ;  /* 0x000000ffff917224 */ /* 0x000fc400078e0a08 */
[----:B------:R-:W-:Y:S01]  /*32d0*/  @!P0 IMAD.IADD R25, R25, 0x1, -R6 ;  /* 0x0000000119198824 */ /* 0x000fe200078e0a06 */
[----:B------:R-:W-:Y:S01]  /*32e0*/  ISETP.GE.AND P0, PT, R147, RZ, PT ;  /* 0x000000ff9300720c */ /* 0x000fe20003f06270 */
[----:B------:R-:W-:-:S04]  /*32f0*/  IMAD.HI.U32 R8, R9, R11, RZ ;  /* 0x0000000b09087227 */ /* 0x000fc800078e00ff */
[----:B------:R-:W-:Y:S01]  /*3300*/  IMAD.MOV.U32 R155, RZ, RZ, R13 ;  /* 0x000000ffff9b7224 */ /* 0x000fe200078e000d */
[----:B------:R-:W-:Y:S01]  /*3310*/  IABS R13, R135 ;  /* 0x00000087000d7213 */ /* 0x000fe20000000000 */
[----:B------:R-:W-:Y:S01]  /*3320*/  @!P5 IMAD.IADD R151, R151, 0x1, -R6 ;  /* 0x000000019797d824 */ /* 0x000fe200078e0a06 */
[----:B------:R-:W-:Y:S01]  /*3330*/  ISETP.GE.AND P5, PT, R149, RZ, PT ;  /* 0x000000ff9500720c */ /* 0x000fe20003fa6270 */
[C---:B------:R-:W-:Y:S02]  /*3340*/  IMAD R145, R6.reuse, R145, R10 ;  /* 0x0000009106917224 */ /* 0x040fe400078e020a */
[----:B------:R-:W-:Y:S01]  /*3350*/  IMAD.MOV R8, RZ, RZ, -R8 ;  /* 0x000000ffff087224 */ /* 0x000fe200078e0a08 */
[C---:B------:R-:W-:Y:S01]  /*3360*/  ISETP.GT.U32.AND P4, PT, R6.reuse, R151, PT ;  /* 0x000000970600720c */ /* 0x040fe20003f84070 */
[----:B------:R-:W-:Y:S01]  /*3370*/  @!P3 IMAD.MOV R155, RZ, RZ, -R155 ;  /* 0x000000ffff9bb224 */ /* 0x000fe200078e0a9b */
[----:B------:R-:W-:Y:S01]  /*3380*/  ISETP.GT.U32.AND P3, PT, R6, R29, PT ;  /* 0x0000001d0600720c */ /* 0x000fe20003f64070 */
[----:B------:R-:W-:-:S02]  /*3390*/  IMAD.MOV.U32 R153, RZ, RZ, R25 ;  /* 0x000000ffff997224 */ /* 0x000fc400078e0019 */
[C---:B------:R-:W-:Y:S02]  /*33a0*/  IMAD R11, R6.reuse, R8, R11 ;  /* 0x00000008060b7224 */ /* 0x040fe400078e020b */
[----:B------:R-:W-:Y:S01]  /*33b0*/  @!P1 IMAD.MOV R153, RZ, RZ, -R153 ;  /* 0x000000ffff999224 */ /* 0x000fe200078e0a99 */
[C---:B------:R-:W-:Y:S01]  /*33c0*/  ISETP.GT.U32.AND P1, PT, R6.reuse, R145, PT ;  /* 0x000000910600720c */ /* 0x040fe20003f24070 */
[----:B------:R-:W-:Y:S01]  /*33d0*/  @!P6 IMAD.IADD R27, R27, 0x1, -R6 ;  /* 0x000000011b1be824 */ /* 0x000fe200078e0a06 */
[----:B------:R-:W-:Y:S01]  /*33e0*/  ISETP.GT.U32.AND P6, PT, R6, R11, PT ;  /* 0x0000000b0600720c */ /* 0x000fe20003fc4070 */
[----:B------:R-:W-:-:S04]  /*33f0*/  IMAD.HI.U32 R10, R9, R13, RZ ;  /* 0x0000000d090a7227 */ /* 0x000fc800078e00ff */
[----:B------:R-:W-:Y:S01]  /*3400*/  @!P3 IMAD.IADD R29, R29, 0x1, -R6 ;  /* 0x000000011d1db824 */ /* 0x000fe200078e0a06 */
[----:B------:R-:W-:Y:S01]  /*3410*/  ISETP.GE.AND P3, PT, R141, RZ, PT ;  /* 0x000000ff8d00720c */ /* 0x000fe20003f66270 */
[----:B------:R-:W-:Y:S02]  /*3420*/  IMAD.MOV R10, RZ, RZ, -R10 ;  /* 0x000000ffff0a7224 */ /* 0x000fe400078e0a0a */
[--C-:B------:R-:W-:Y:S01]  /*3430*/  @!P4 IMAD.IADD R151, R151, 0x1, -R6.reuse ;  /* 0x000000019797c824 */ /* 0x100fe200078e0a06 */
[----:B------:R-:W-:Y:S01]  /*3440*/  ISETP.GE.AND P4, PT, R139, RZ, PT ;  /* 0x000000ff8b00720c */ /* 0x000fe20003f86270 */
[----:B------:R-:W-:Y:S01]  /*3450*/  @!P1 IMAD.IADD R145, R145, 0x1, -R6 ;  /* 0x0000000191919824 */ /* 0x000fe200078e0a06 */
[----:B------:R-:W-:Y:S01]  /*3460*/  ISETP.GE.AND P1, PT, R143, RZ, PT ;  /* 0x000000ff8f00720c */ /* 0x000fe20003f26270 */
[----:B------:R-:W-:Y:S01]  /*3470*/  IMAD R139, R6, R10, R13 ;  /* 0x0000000a068b7224 */ /* 0x000fe200078e020d */
[----:B------:R-:W-:Y:S01]  /*3480*/  IABS R10, R131 ;  /* 0x00000083000a7213 */ /* 0x000fe20000000000 */
[----:B------:R-:W-:Y:S01]  /*3490*/  IMAD.MOV.U32 R147, RZ, RZ, R29 ;  /* 0x000000ffff937224 */ /* 0x000fe200078e001d */
[----:B------:R-:W-:Y:S01]  /*34a0*/  IABS R29, R107 ;  /* 0x0000006b001d7213 */ /* 0x000fe20000000000 */
[----:B------:R-:W-:-:S04]  /*34b0*/  IMAD.HI.U32 R8, R9, R12, RZ ;  /* 0x0000000c09087227 */ /* 0x000fc800078e00ff */
[----:B------:R-:W-:Y:S01]  /*34c0*/  @!P6 IMAD.IADD R11, R11, 0x1, -R6 ;  /* 0x000000010b0be824 */ /* 0x000fe200078e0a06 */
[C---:B------:R-:W-:Y:S01]  /*34d0*/  ISETP.GT.U32.AND P6, PT, R6.reuse, R145, PT ;  /* 0x000000910600720c */ /* 0x040fe20003fc4070 */
[----:B------:R-:W-:Y:S02]  /*34e0*/  IMAD.MOV.U32 R149, RZ, RZ, R27 ;  /* 0x000000ffff957224 */ /* 0x000fe400078e001b */
[----:B------:R-:W-:Y:S01]  /*34f0*/  @!P5 IMAD.MOV R147, RZ, RZ, -R147 ;  /* 0x000000ffff93d224 */ /* 0x000fe200078e0a93 */
[C---:B------:R-:W-:Y:S01]  /*3500*/  ISETP.GT.U32.AND P5, PT, R6.reuse, R139, PT ;  /* 0x0000008b0600720c */ /* 0x040fe20003fa4070 */
[----:B------:R-:W-:Y:S02]  /*3510*/  IMAD.MOV R141, RZ, RZ, -R8 ;  /* 0x000000ffff8d7224 */ /* 0x000fe400078e0a08 */
[----:B------:R-:W-:Y:S01]  /*3520*/  @!P0 IMAD.MOV R149, RZ, RZ, -R149 ;  /* 0x000000ffff958224 */ /* 0x000fe200078e0a95 */
[----:B------:R-:W-:Y:S01]  /*3530*/  ISETP.GT.U32.AND P0, PT, R6, R11, PT ;  /* 0x0000000b0600720c */ /* 0x000fe20003f04070 */
[----:B------:R-:W-:-:S04]  /*3540*/  IMAD.HI.U32 R8, R9, R24, RZ ;  /* 0x0000001809087227 */ /* 0x000fc800078e00ff */
[C---:B------:R-:W-:Y:S01]  /*3550*/  IMAD R141, R6.reuse, R141, R12 ;  /* 0x0000008d068d7224 */ /* 0x040fe200078e020c */
[----:B------:R-:W-:Y:S01]  /*3560*/  IABS R12, R133 ;  /* 0x00000085000c7213 */ /* 0x000fe20000000000 */
[----:B------:R-:W-:Y:S02]  /*3570*/  IMAD.MOV R13, RZ, RZ, -R8 ;  /* 0x000000ffff0d7224 */ /* 0x000fe400078e0a08 */
[----:B------:R-:W-:Y:S01]  /*3580*/  @!P2 IMAD.MOV R151, RZ, RZ, -R151 ;  /* 0x000000ffff97a224 */ /* 0x000fe200078e0a97 */
[C---:B------:R-:W-:Y:S01]  /*3590*/  ISETP.GT.U32.AND P2, PT, R6.reuse, R141, PT ;  /* 0x0000008d0600720c */ /* 0x040fe20003f44070 */
[----:B------:R-:W-:Y:S01]  /*35a0*/  IMAD R13, R6, R13, R24 ;  /* 0x0000000d060d7224 */ /* 0x000fe200078e0218 */
[----:B------:R-:W-:Y:S01]  /*35b0*/  IABS R24, R127 ;  /* 0x0000007f00187213 */ /* 0x000fe20000000000 */
[--C-:B------:R-:W-:Y:S01]  /*35c0*/  @!P6 IMAD.IADD R145, R145, 0x1, -R6.reuse ;  /* 0x000000019191e824 */ /* 0x100fe200078e0a06 */
[----:B------:R-:W-:Y:S01]  /*35d0*/  ISETP.GE.AND P6, PT, R135, RZ, PT ;  /* 0x000000ff8700720c */ /* 0x000fe20003fc6270 */
[----:B------:R-:W-:-:S02]  /*35e0*/  @!P5 IMAD.IADD R139, R139, 0x1, -R6 ;  /* 0x000000018b8bd824 */ /* 0x000fc400078e0a06 */
[----:B------:R-:W-:-:S04]  /*35f0*/  IMAD.HI.U32 R8, R9, R10, RZ ;  /* 0x0000000a09087227 */ /* 0x000fc800078e00ff */
[----:B------:R-:W-:Y:S01]  /*3600*/  @!P0 IMAD.IADD R11, R11, 0x1, -R6 ;  /* 0x000000010b0b8824 */ /* 0x000fe200078e0a06 */
[C---:B------:R-:W-:Y:S01]  /*3610*/  ISETP.GT.U32.AND P0, PT, R6.reuse, R13, PT ;  /* 0x0000000d0600720c */ /* 0x040fe20003f04070 */
[----:B------:R-:W-:Y:S01]  /*3620*/  @!P4 IMAD.MOV R145, RZ, RZ, -R145 ;  /* 0x000000ffff91c224 */ /* 0x000fe200078e0a91 */
[----:B------:R-:W-:Y:S01]  /*3630*/  ISETP.GT.U32.AND P4, PT, R6, R139, PT ;  /* 0x0000008b0600720c */ /* 0x000fe20003f84070 */
[----:B------:R-:W-:Y:S02]  /*3640*/  IMAD.MOV R135, RZ, RZ, -R8 ;  /* 0x000000ffff877224 */ /* 0x000fe400078e0a08 */
[----:B------:R-:W-:-:S04]  /*3650*/  IMAD.HI.U32 R8, R9, R12, RZ ;  /* 0x0000000c09087227 */ /* 0x000fc800078e00ff */
[----:B------:R-:W-:Y:S02]  /*3660*/  IMAD.MOV R25, RZ, RZ, -R8 ;  /* 0x000000ffff197224 */ /* 0x000fe400078e0a08 */
[----:B------:R-:W-:Y:S01]  /*3670*/  @!P2 IMAD.IADD R141, R141, 0x1, -R6 ;  /* 0x000000018d8da824 */ /* 0x000fe200078e0a06 */
[----:B------:R-:W-:Y:S01]  /*3680*/  ISETP.GE.AND P2, PT, R137, RZ, PT ;  /* 0x000000ff8900720c */ /* 0x000fe20003f46270 */
[----:B------:R-:W-:Y:S02]  /*3690*/  IMAD.MOV.U32 R143, RZ, RZ, R11 ;  /* 0x000000ffff8f7224 */ /* 0x000fe400078e000b */
[C---:B------:R-:W-:Y:S01]  /*36a0*/  IMAD R11, R6.reuse, R25, R12 ;  /* 0x00000019060b7224 */ /* 0x040fe200078e020c */
[C---:B------:R-:W-:Y:S01]  /*36b0*/  ISETP.GT.U32.AND P5, PT, R6.reuse, R141, PT ;  /* 0x0000008d0600720c */ /* 0x040fe20003fa4070 */
[----:B------:R-:W-:Y:S02]  /*36c0*/  IMAD R135, R6, R135, R10 ;  /* 0x0000008706877224 */ /* 0x000fe400078e020a */
[----:B------:R-:W-:-:S02]  /*36d0*/  @!P0 IMAD.IADD R13, R13, 0x1, -R6 ;  /* 0x000000010d0d8824 */ /* 0x000fc400078e0a06 */
[----:B------:R-:W-:Y:S01]  /*36e0*/  @!P4 IMAD.IADD R139, R139, 0x1, -R6 ;  /* 0x000000018b8bc824 */ /* 0x000fe200078e0a06 */
[C---:B------:R-:W-:Y:S01]  /*36f0*/  ISETP.GT.U32.AND P4, PT, R6.reuse, R11, PT ;  /* 0x0000000b0600720c */ /* 0x040fe20003f84070 */
[----:B------:R-:W-:Y:S01]  /*3700*/  IMAD.MOV.U32 R10, RZ, RZ, R24 ;  /* 0x000000ffff0a7224 */ /* 0x000fe200078e0018 */
[C---:B------:R-:W-:Y:S01]  /*3710*/  ISETP.GT.U32.AND P0, PT, R6.reuse, R13, PT ;  /* 0x0000000d0600720c */ /* 0x040fe20003f04070 */
[----:B------:R-:W-:Y:S01]  /*3720*/  @!P3 IMAD.MOV R143, RZ, RZ, -R143 ;  /* 0x000000ffff8fb224 */ /* 0x000fe200078e0a8f */
[----:B------:R-:W-:Y:S01]  /*3730*/  ISETP.GT.U32.AND P3, PT, R6, R135, PT ;  /* 0x000000870600720c */ /* 0x000fe20003f64070 */
[----:B------:R-:W-:Y:S01]  /*3740*/  IMAD.HI.U32 R8, R9, R10, RZ ;  /* 0x0000000a09087227 */ /* 0x000fe200078e00ff */
[----:B------:R-:W-:-:S03]  /*3750*/  IABS R24, R129 ;  /* 0x0000008100187213 */ /* 0x000fc60000000000 */
[----:B------:R-:W-:Y:S02]  /*3760*/  IMAD.MOV R25, RZ, RZ, -R8 ;  /* 0x000000ffff197224 */ /* 0x000fe400078e0a08 */
[----:B------:R-:W-:Y:S01]  /*3770*/  IMAD.MOV.U32 R12, RZ, RZ, R24 ;  /* 0x000000ffff0c7224 */ /* 0x000fe200078e0018 */
[----:B------:R-:W-:Y:S01]  /*3780*/  IABS R24, R113 ;  /* 0x0000007100187213 */ /* 0x000fe20000000000 */
[----:B------:R-:W-:Y:S01]  /*3790*/  @!P5 IMAD.IADD R141, R141, 0x1, -R6 ;  /* 0x000000018d8dd824 */ /* 0x000fe200078e0a06 */
[----:B------:R-:W-:Y:S01]  /*37a0*/  ISETP.GE.AND P5, PT, R131, RZ, PT ;  /* 0x000000ff8300720c */ /* 0x000fe20003fa6270 */
[----:B------:R-:W-:Y:S01]  /*37b0*/  IMAD R131, R6, R25, R10 ;  /* 0x0000001906837224 */ /* 0x000fe200078e020a */
[----:B------:R-:W-:Y:S01]  /*37c0*/  IABS R10, R123 ;  /* 0x0000007b000a7213 */ /* 0x000fe20000000000 */
[----:B------:R-:W-:Y:S02]  /*37d0*/  @!P4 IMAD.IADD R11, R11, 0x1, -R6 ;  /* 0x000000010b0bc824 */ /* 0x000fe400078e0a06 */
[----:B------:R-:W-:-:S03]  /*37e0*/  IMAD.HI.U32 R8, R9, R12, RZ ;  /* 0x0000000c09087227 */ /* 0x000fc600078e00ff */
[C---:B------:R-:W-:Y:S01]  /*37f0*/  ISETP.GT.U32.AND P4, PT, R6.reuse, R11, PT ;  /* 0x0000000b0600720c */ /* 0x040fe20003f84070 */
[--C-:B------:R-:W-:Y:S01]  /*3800*/  @!P0 IMAD.IADD R13, R13, 0x1, -R6.reuse ;  /* 0x000000010d0d8824 */ /* 0x100fe200078e0a06 */
[----:B------:R-:W-:Y:S01]  /*3810*/  ISETP.GE.AND P0, PT, R133, RZ, PT ;  /* 0x000000ff8500720c */ /* 0x000fe20003f06270 */
[----:B------:R-:W-:Y:S01]  /*3820*/  @!P3 IMAD.IADD R135, R135, 0x1, -R6 ;  /* 0x000000018787b824 */ /* 0x000fe200078e0a06 */
[----:B------:R-:W-:Y:S01]  /*3830*/  ISETP.GT.U32.AND P3, PT, R6, R131, PT ;  /* 0x000000830600720c */ /* 0x000fe20003f64070 */
[----:B------:R-:W-:Y:S02]  /*3840*/  IMAD.MOV R25, RZ, RZ, -R8 ;  /* 0x000000ffff197224 */ /* 0x000fe400078e0a08 */
[----:B------:R-:W-:-:S04]  /*3850*/  IMAD.HI.U32 R8, R9, R10, RZ ;  /* 0x0000000a09087227 */ /* 0x000fc800078e00ff */
[----:B------:R-:W-:Y:S01]  /*3860*/  IMAD.MOV.U32 R137, RZ, RZ, R13 ;  /* 0x000000ffff897224 */ /* 0x000fe200078e000d */
[----:B------:R-:W-:Y:S01]  /*3870*/  IABS R13, R111 ;  /* 0x0000006f000d7213 */ /* 0x000fe20000000000 */
[C---:B------:R-:W-:Y:S01]  /*3880*/  IMAD R25, R6.reuse, R25, R12 ;  /* 0x0000001906197224 */ /* 0x040fe200078e020c */
[----:B------:R-:W-:Y:S01]  /*3890*/  IABS R12, R121 ;  /* 0x00000079000c7213 */ /* 0x000fe20000000000 */
[----:B------:R-:W-:Y:S02]  /*38a0*/  IMAD.MOV R27, RZ, RZ, -R8 ;  /* 0x000000ffff1b7224 */ /* 0x000fe400078e0a08 */
[----:B------:R-:W-:Y:S01]  /*38b0*/  @!P2 IMAD.MOV R137, RZ, RZ, -R137 ;  /* 0x000000ffff89a224 */ /* 0x000fe200078e0a89 */
[----:B------:R-:W-:Y:S01]  /*38c0*/  ISETP.GE.AND P2, PT, R127, RZ, PT ;  /* 0x000000ff7f00720c */ /* 0x000fe20003f46270 */
[----:B------:R-:W-:Y:S01]  /*38d0*/  @!P1 IMAD.MOV R141, RZ, RZ, -R141 ;  /* 0x000000ffff8d9224 */ /* 0x000fe200078e0a8d */
[C---:B------:R-:W-:Y:S01]  /*38e0*/  ISETP.GT.U32.AND P1, PT, R6.reuse, R135, PT ;  /* 0x000000870600720c */ /* 0x040fe20003f24070 */
[----:B------:R-:W-:Y:S01]  /*38f0*/  @!P6 IMAD.MOV R139, RZ, RZ, -R139 ;  /* 0x000000ffff8be224 */ /* 0x000fe200078e0a8b */
[C---:B------:R-:W-:Y:S01]  /*3900*/  ISETP.GT.U32.AND P6, PT, R6.reuse, R25, PT ;  /* 0x000000190600720c */ /* 0x040fe20003fc4070 */
[C---:B------:R-:W-:Y:S01]  /*3910*/  IMAD R127, R6.reuse, R27, R10 ;  /* 0x0000001b067f7224 */ /* 0x040fe200078e020a */
[----:B------:R-:W-:Y:S01]  /*3920*/  IABS R10, R125 ;  /* 0x0000007d000a7213 */ /* 0x000fe20000000000 */
[--C-:B------:R-:W-:Y:S01]  /*3930*/  @!P3 IMAD.IADD R131, R131, 0x1, -R6.reuse ;  /* 0x000000018383b824 */ /* 0x100fe200078e0a06 */
[----:B------:R-:W-:Y:S01]  /*3940*/  IABS R27, R105 ;  /* 0x00000069001b7213 */ /* 0x000fe20000000000 */
[----:B------:R-:W-:Y:S01]  /*3950*/  @!P4 IMAD.IADD R11, R11, 0x1, -R6 ;  /* 0x000000010b0bc824 */ /* 0x000fe200078e0a06 */
[C---:B------:R-:W-:Y:S01]  /*3960*/  ISETP.GT.U32.AND P4, PT, R6.reuse, R127, PT ;  /* 0x0000007f0600720c */ /* 0x040fe20003f84070 */
[----:B------:R-:W-:Y:S01]  /*3970*/  IMAD.HI.U32 R8, R9, R10, RZ ;  /* 0x0000000a09087227 */ /* 0x000fe200078e00ff */
[----:B------:R-:W-:-:S03]  /*3980*/  ISETP.GT.U32.AND P3, PT, R6, R131, PT ;  /* 0x000000830600720c */ /* 0x000fc60003f64070 */
[--C-:B------:R-:W-:Y:S01]  /*3990*/  @!P1 IMAD.IADD R135, R135, 0x1, -R6.reuse ;  /* 0x0000000187879824 */ /* 0x100fe200078e0a06 */
[----:B------:R-:W-:Y:S01]  /*39a0*/  ISETP.GE.AND P1, PT, R129, RZ, PT ;  /* 0x000000ff8100720c */ /* 0x000fe20003f26270 */
[--C-:B------:R-:W-:Y:S01]  /*39b0*/  @!P6 IMAD.IADD R25, R25, 0x1, -R6.reuse ;  /* 0x000000011919e824 */ /* 0x100fe200078e0a06 */
[----:B------:R-:W-:Y:S01]  /*39c0*/  ISETP.GE.AND P6, PT, R123, RZ, PT ;  /* 0x000000ff7b00720c */ /* 0x000fe20003fc6270 */
[----:B------:R-:W-:Y:S02]  /*39d0*/  @!P5 IMAD.MOV R135, RZ, RZ, -R135 ;  /* 0x000000ffff87d224 */ /* 0x000fe400078e0a87 */
[----:B------:R-:W-:Y:S01]  /*39e0*/  IMAD.MOV.U32 R133, RZ, RZ, R11 ;  /* 0x000000ffff857224 */ /* 0x000fe200078e000b */
[C---:B------:R-:W-:Y:S01]  /*39f0*/  ISETP.GT.U32.AND P5, PT, R6.reuse, R25, PT ;  /* 0x000000190600720c */ /* 0x040fe20003fa4070 */
[--C-:B------:R-:W-:Y:S01]  /*3a00*/  @!P4 IMAD.IADD R127, R127, 0x1, -R6.reuse ;  /* 0x000000017f7fc824 */ /* 0x100fe200078e0a06 */
[----:B------:R-:W-:Y:S01]  /*3a10*/  ISETP.GE.AND P4, PT, R121, RZ, PT ;  /* 0x000000ff7900720c */ /* 0x000fe20003f86270 */
[----:B------:R-:W-:Y:S01]  /*3a20*/  @!P3 IMAD.IADD R131, R131, 0x1, -R6 ;  /* 0x000000018383b824 */ /* 0x000fe200078e0a06 */
[----:B------:R-:W-:Y:S01]  /*3a30*/  ISETP.GE.AND P3, PT, R125, RZ, PT ;  /* 0x000000ff7d00720c */ /* 0x000fe20003f66270 */
[----:B------:R-:W-:Y:S01]  /*3a40*/  @!P0 IMAD.MOV R133, RZ, RZ, -R133 ;  /* 0x000000ffff858224 */ /* 0x000fe200078e0a85 */
[----:B------:R-:W-:Y:S01]  /*3a50*/  ISETP.GT.U32.AND P0, PT, R6, R127, PT ;  /* 0x0000007f0600720c */ /* 0x000fe20003f04070 */
[----:B------:R-:W-:Y:S01]  /*3a60*/  IMAD.MOV.U32 R123, RZ, RZ, R12 ;  /* 0x000000ffff7b7224 */ /* 0x000fe200078e000c */
[----:B------:R-:W-:Y:S01]  /*3a70*/  IABS R121, R119 ;  /* 0x0000007700797213 */ /* 0x000fe20000000000 */
[----:B------:R-:W-:Y:S01]  /*3a80*/  IMAD.MOV R125, RZ, RZ, -R8 ;  /* 0x000000ffff7d7224 */ /* 0x000fe200078e0a08 */
[----:B------:R-:W-:Y:S01]  /*3a90*/  IABS R12, R117 ;  /* 0x00000075000c7213 */ /* 0x000fe20000000000 */
[----:B------:R-:W-:-:S04]  /*3aa0*/  IMAD.HI.U32 R8, R9, R123, RZ ;  /* 0x0000007b09087227 */ /* 0x000fc800078e00ff */
[C---:B------:R-:W-:Y:S01]  /*3ab0*/  IMAD R125, R6.reuse, R125, R10 ;  /* 0x0000007d067d7224 */ /* 0x040fe200078e020a */
[----:B------:R-:W-:Y:S01]  /*3ac0*/  IABS R10, R7 ;  /* 0x00000007000a7213 */ /* 0x000fe20000000000 */
[----:B------:R-:W-:Y:S02]  /*3ad0*/  IMAD.MOV R8, RZ, RZ, -R8 ;  /* 0x000000ffff087224 */ /* 0x000fe400078e0a08 */
[--C-:B------:R-:W-:Y:S01]  /*3ae0*/  @!P5 IMAD.IADD R25, R25, 0x1, -R6.reuse ;  /* 0x000000011919d824 */ /* 0x100fe200078e0a06 */
[C---:B------:R-:W-:Y:S01]  /*3af0*/  ISETP.GT.U32.AND P5, PT, R6.reuse, R125, PT ;  /* 0x0000007d0600720c */ /* 0x040fe20003fa4070 */
[C---:B------:R-:W-:Y:S02]  /*3b00*/  IMAD R123, R6.reuse, R8, R123 ;  /* 0x00000008067b7224 */ /* 0x040fe400078e027b */
[--C-:B------:R-:W-:Y:S01]  /*3b10*/  @!P0 IMAD.IADD R127, R127, 0x1, -R6.reuse ;  /* 0x000000017f7f8824 */ /* 0x100fe200078e0a06 */
[----:B------:R-:W-:Y:S01]  /*3b20*/  ISETP.GE.AND P0, PT, R7, RZ, PT ;  /* 0x000000ff0700720c */ /* 0x000fe20003f06270 */
[----:B------:R-:W-:Y:S01]  /*3b30*/  IMAD.MOV.U32 R129, RZ, RZ, R25 ;  /* 0x000000ffff817224 */ /* 0x000fe200078e0019 */
[----:B------:R-:W-:Y:S01]  /*3b40*/  IABS R25, R115 ;  /* 0x0000007300197213 */ /* 0x000fe20000000000 */
[----:B------:R-:W-:Y:S01]  /*3b50*/  @!P6 IMAD.MOV R127, RZ, RZ, -R127 ;  /* 0x000000ffff7fe224 */ /* 0x000fe200078e0a7f */
[----:B------:R-:W-:Y:S01]  /*3b60*/  ISETP.GT.U32.AND P6, PT, R6, R123, PT ;  /* 0x0000007b0600720c */ /* 0x000fe20003fc4070 */
[----:B------:R-:W-:Y:S01]  /*3b70*/  @!P2 IMAD.MOV R131, RZ, RZ, -R131 ;  /* 0x000000ffff83a224 */ /* 0x000fe200078e0a83 */
[----:B------:R-:W-:Y:S01]  /*3b80*/  ISETP.GE.AND P2, PT, R119, RZ, PT ;  /* 0x000000ff7700720c */ /* 0x000fe20003f46270 */
[----:B------:R-:W-:Y:S01]  /*3b90*/  @!P1 IMAD.MOV R129, RZ, RZ, -R129 ;  /* 0x000000ffff819224 */ /* 0x000fe200078e0a81 */
[----:B------:R-:W-:Y:S01]  /*3ba0*/  ISETP.GE.AND P1, PT, R5, RZ, PT ;  /* 0x000000ff0500720c */ /* 0x000fe20003f26270 */
[----:B------:R-:W-:Y:S01]  /*3bb0*/  @!P5 IMAD.IADD R125, R125, 0x1, -R6 ;  /* 0x000000017d7dd824 */ /* 0x000fe200078e0a06 */
[----:B------:R-:W-:Y:S01]  /*3bc0*/  IABS R119, R5 ;  /* 0x0000000500777213 */ /* 0x000fe20000000000 */
[----:B------:R-:W-:-:S03]  /*3bd0*/  IMAD.HI.U32 R5, R9, R121, RZ ;  /* 0x0000007909057227 */ /* 0x000fc600078e00ff */
[----:B------:R-:W-:Y:S01]  /*3be0*/  ISETP.GT.U32.AND P5, PT, R6, R125, PT ;  /* 0x0000007d0600720c */ /* 0x000fe20003fa4070 */
[----:B------:R-:W-:Y:S02]  /*3bf0*/  IMAD.MOV R7, RZ, RZ, -R5 ;  /* 0x000000ffff077224 */ /* 0x000fe400078e0a05 */
[----:B------:R-:W-:Y:S02]  /*3c00*/  @!P6 IMAD.IADD R123, R123, 0x1, -R6 ;  /* 0x000000017b7be824 */ /* 0x000fe400078e0a06 */
[----:B------:R-:W-:-:S03]  /*3c10*/  IMAD.HI.U32 R5, R9, R119, RZ ;  /* 0x0000007709057227 */ /* 0x000fc600078e00ff */
[C---:B------:R-:W-:Y:S01]  /*3c20*/  ISETP.GT.U32.AND P6, PT, R6.reuse, R123, PT ;  /* 0x0000007b0600720c */ /* 0x040fe20003fc4070 */
[----:B------:R-:W-:Y:S02]  /*3c30*/  IMAD R121, R6, R7, R121 ;  /* 0x0000000706797224 */ /* 0x000fe400078e0279 */
[----:B------:R-:W-:-:S04]  /*3c40*/  IMAD.HI.U32 R7, R9, R10, RZ ;  /* 0x0000000a09077227 */ /* 0x000fc800078e00ff */
[----:B------:R-:W-:Y:S02]  /*3c50*/  IMAD.MOV R5, RZ, RZ, -R5 ;  /* 0x000000ffff057224 */ /* 0x000fe400078e0a05 */
[----:B------:R-:W-:Y:S01]  /*3c60*/  @!P5 IMAD.IADD R125, R125, 0x1, -R6 ;  /* 0x000000017d7dd824 */ /* 0x000fe200078e0a06 */
[C---:B------:R-:W-:Y:S01]  /*3c70*/  ISETP.GT.U32.AND P5, PT, R6.reuse, R121, PT ;  /* 0x000000790600720c */ /* 0x040fe20003fa4070 */
[----:B------:R-:W-:Y:S02]  /*3c80*/  IMAD.MOV R11, RZ, RZ, -R7 ;  /* 0x000000ffff0b7224 */ /* 0x000fe400078e0a07 */
[C---:B------:R-:W-:Y:S02]  /*3c90*/  IMAD R119, R6.reuse, R5, R119 ;  /* 0x0000000506777224 */ /* 0x040fe400078e0277 */
[C---:B------:R-:W-:Y:S02]  /*3ca0*/  IMAD R5, R6.reuse, R11, R10 ;  /* 0x0000000b06057224 */ /* 0x040fe400078e020a */
[----:B------:R-:W-:Y:S01]  /*3cb0*/  @!P6 IMAD.IADD R123, R123, 0x1, -R6 ;  /* 0x000000017b7be824 */ /* 0x000fe200078e0a06 */
[----:B------:R-:W-:Y:S01]  /*3cc0*/  ISETP.GT.U32.AND P6, PT, R6, R119, PT ;  /* 0x000000770600720c */ /* 0x000fe20003fc4070 */
[----:B------:R-:W-:-:S04]  /*3cd0*/  IMAD.HI.U32 R7, R9, R12, RZ ;  /* 0x0000000c09077227 */ /* 0x000fc800078e00ff */
[----:B------:R-:W-:-:S04]  /*3ce0*/  IMAD.HI.U32 R8, R9, R13, RZ ;  /* 0x0000000d09087227 */ /* 0x000fc800078e00ff */
[----:B------:R-:W-:Y:S01]  /*3cf0*/  @!P3 IMAD.MOV R125, RZ, RZ, -R125 ;  /* 0x000000ffff7db224 */ /* 0x000fe200078e0a7d */
[C---:B------:R-:W-:Y:S01]  /*3d00*/  ISETP.GT.U32.AND P3, PT, R6.reuse, R5, PT ;  /* 0x000000050600720c */ /* 0x040fe20003f64070 */
[----:B------:R-:W-:Y:S02]  /*3d10*/  IMAD.MOV R7, RZ, RZ, -R7 ;  /* 0x000000ffff077224 */ /* 0x000fe400078e0a07 */
[----:B------:R-:W-:Y:S02]  /*3d20*/  IMAD.MOV R8, RZ, RZ, -R8 ;  /* 0x000000ffff087224 */ /* 0x000fe400078e0a08 */
[----:B------:R-:W-:Y:S02]  /*3d30*/  @!P5 IMAD.IADD R121, R121, 0x1, -R6 ;  /* 0x000000017979d824 */ /* 0x000fe400078e0a06 */
[C---:B------:R-:W-:Y:S02]  /*3d40*/  IMAD R7, R6.reuse, R7, R12 ;  /* 0x0000000706077224 */ /* 0x040fe400078e020c */
[C---:B------:R-:W-:Y:S01]  /*3d50*/  IMAD R11, R6.reuse, R8, R13 ;  /* 0x00000008060b7224 */ /* 0x040fe200078e020d */
[C---:B------:R-:W-:Y:S01]  /*3d60*/  ISETP.GT.U32.AND P5, PT, R6.reuse, R121, PT ;  /* 0x000000790600720c */ /* 0x040fe20003fa4070 */
[----:B------:R-:W-:Y:S01]  /*3d70*/  @!P4 IMAD.MOV R123, RZ, RZ, -R123 ;  /* 0x000000ffff7bc224 */ /* 0x000fe200078e0a7b */
[C---:B------:R-:W-:Y:S01]  /*3d80*/  ISETP.GT.U32.AND P4, PT, R6.reuse, R7, PT ;  /* 0x000000070600720c */ /* 0x040fe20003f84070 */
[--C-:B------:R-:W-:Y:S01]  /*3d90*/  @!P6 IMAD.IADD R119, R119, 0x1, -R6.reuse ;  /* 0x000000017777e824 */ /* 0x100fe200078e0a06 */
[----:B------:R-:W-:Y:S01]  /*3da0*/  ISETP.GT.U32.AND P6, PT, R6, R11, PT ;  /* 0x0000000b0600720c */ /* 0x000fe20003fc4070 */
[----:B------:R-:W-:-:S02]  /*3db0*/  @!P3 IMAD.IADD R5, R5, 0x1, -R6 ;  /* 0x000000010505b824 */ /* 0x000fc400078e0a06 */
[----:B------:R-:W-:Y:S01]  /*3dc0*/  IMAD.HI.U32 R8, R9, R24, RZ ;  /* 0x0000001809087227 */ /* 0x000fe200078e00ff */
[----:B------:R-:W-:-:S03]  /*3dd0*/  ISETP.GT.U32.AND P3, PT, R6, R119, PT ;  /* 0x000000770600720c */ /* 0x000fc60003f64070 */
[----:B------:R-:W-:Y:S02]  /*3de0*/  IMAD.MOV R13, RZ, RZ, -R8 ;  /* 0x000000ffff0d7224 */ /* 0x000fe400078e0a08 */
[----:B------:R-:W-:Y:S01]  /*3df0*/  @!P5 IMAD.IADD R121, R121, 0x1, -R6 ;  /* 0x000000017979d824 */ /* 0x000fe200078e0a06 */
[----:B------:R-:W-:Y:S01]  /*3e00*/  ISETP.GE.AND P5, PT, R117, RZ, PT ;  /* 0x000000ff7500720c */ /* 0x000fe20003fa6270 */
[C---:B------:R-:W-:Y:S01]  /*3e10*/  IMAD R13, R6.reuse, R13, R24 ;  /* 0x0000000d060d7224 */ /* 0x040fe200078e0218 */
[----:B------:R-:W-:Y:S01]  /*3e20*/  IABS R24, R90 ;  /* 0x0000005a00187213 */ /* 0x000fe20000000000 */
[--C-:B------:R-:W-:Y:S02]  /*3e30*/  @!P4 IMAD.IADD R7, R7, 0x1, -R6.reuse ;  /* 0x000000010707c824 */ /* 0x100fe400078e0a06 */
[----:B------:R-:W-:Y:S01]  /*3e40*/  @!P2 IMAD.MOV R121, RZ, RZ, -R121 ;  /* 0x000000ffff79a224 */ /* 0x000fe200078e0a79 */
[C---:B------:R-:W-:Y:S01]  /*3e50*/  ISETP.GT.U32.AND P2, PT, R6.reuse, R5, PT ;  /* 0x000000050600720c */ /* 0x040fe20003f44070 */
[----:B------:R-:W-:Y:S01]  /*3e60*/  @!P6 IMAD.IADD R11, R11, 0x1, -R6 ;  /* 0x000000010b0be824 */ /* 0x000fe200078e0a06 */
[----:B------:R-:W-:Y:S01]  /*3e70*/  ISETP.GT.U32.AND P4, PT, R6, R7, PT ;  /* 0x000000070600720c */ /* 0x000fe20003f84070 */
[----:B------:R-:W-:-:S03]  /*3e80*/  IMAD.HI.U32 R10, R9, R25, RZ ;  /* 0x00000019090a7227 */ /* 0x000fc600078e00ff */
[C---:B------:R-:W-:Y:S01]  /*3e90*/  ISETP.GT.U32.AND P6, PT, R6.reuse, R11, PT ;  /* 0x0000000b0600720c */ /* 0x040fe20003fc4070 */
[----:B------:R-:W-:Y:S01]  /*3ea0*/  @!P3 IMAD.IADD R119, R119, 0x1, -R6 ;  /* 0x000000017777b824 */ /* 0x000fe200078e0a06 */
[----:B------:R-:W-:Y:S01]  /*3eb0*/  ISETP.GT.U32.AND P3, PT, R6, R13, PT ;  /* 0x0000000d0600720c */ /* 0x000fe20003f64070 */
[----:B------:R-:W-:Y:S02]  /*3ec0*/  IMAD.MOV R10, RZ, RZ, -R10 ;  /* 0x000000ffff0a7224 */ /* 0x000fe400078e0a0a */
[----:B------:R-:W-:-:S04]  /*3ed0*/  IMAD.HI.U32 R8, R9, R27, RZ ;  /* 0x0000001b09087227 */ /* 0x000fc800078e00ff */
[C---:B------:R-:W-:Y:S02]  /*3ee0*/  IMAD R25, R6.reuse, R10, R25 ;  /* 0x0000000a06197224 */ /* 0x040fe400078e0219 */
[----:B------:R-:W-:Y:S02]  /*3ef0*/  IMAD.MOV R8, RZ, RZ, -R8 ;  /* 0x000000ffff087224 */ /* 0x000fe400078e0a08 */
[--C-:B------:R-:W-:Y:S01]  /*3f00*/  @!P2 IMAD.IADD R5, R5, 0x1, -R6.reuse ;  /* 0x000000010505a824 */ /* 0x100fe200078e0a06 */
[C---:B------:R-:W-:Y:S01]  /*3f10*/  ISETP.GT.U32.AND P2, PT, R6.reuse, R25, PT ;  /* 0x000000190600720c */ /* 0x040fe20003f44070 */
[C---:B------:R-:W-:Y:S02]  /*3f20*/  IMAD R27, R6.reuse, R8, R27 ;  /* 0x00000008061b7224 */ /* 0x040fe400078e021b */
[--C-:B------:R-:W-:Y:S01]  /*3f30*/  @!P4 IMAD.IADD R7, R7, 0x1, -R6.reuse ;  /* 0x000000010707c824 */ /* 0x100fe200078e0a06 */
[----:B------:R-:W-:Y:S01]  /*3f40*/  ISETP.GE.AND P4, PT, R111, RZ, PT ;  /* 0x000000ff6f00720c */ /* 0x000fe20003f86270 */
[--C-:B------:R-:W-:Y:S01]  /*3f50*/  @!P6 IMAD.IADD R11, R11, 0x1, -R6.reuse ;  /* 0x000000010b0be824 */ /* 0x100fe200078e0a06 */
[----:B------:R-:W-:Y:S01]  /*3f60*/  ISETP.GT.U32.AND P6, PT, R6, R27, PT ;  /* 0x0000001b0600720c */ /* 0x000fe20003fc4070 */
[----:B------:R-:W-:Y:S01]  /*3f70*/  @!P3 IMAD.IADD R13, R13, 0x1, -R6 ;  /* 0x000000010d0db824 */ /* 0x000fe200078e0a06 */
[----:B------:R-:W-:Y:S01]  /*3f80*/  ISETP.GE.AND P3, PT, R113, RZ, PT ;  /* 0x000000ff7100720c */ /* 0x000fe20003f66270 */
[----:B------:R-:W-:-:S04]  /*3f90*/  IMAD.HI.U32 R10, R9, R31, RZ ;  /* 0x0000001f090a7227 */ /* 0x000fc800078e00ff */
[----:B------:R-:W-:Y:S01]  /*3fa0*/  @!P1 IMAD.MOV R119, RZ, RZ, -R119 ;  /* 0x000000ffff779224 */ /* 0x000fe200078e0a77 */
[----:B------:R-:W-:Y:S01]  /*3fb0*/  ISETP.GT.U32.AND P1, PT, R6, R13, PT ;  /* 0x0000000d0600720c */ /* 0x000fe20003f24070 */
[----:B------:R-:W-:-:S04]  /*3fc0*/  IMAD.HI.U32 R12, R9, R33, RZ ;  /* 0x00000021090c7227 */ /* 0x000fc800078e00ff */
[----:B------:R-:W-:Y:S02]  /*3fd0*/  IMAD.MOV R10, RZ, RZ, -R10 ;  /* 0x000000ffff0a7224 */ /* 0x000fe400078e0a0a */
[----:B------:R-:W-:-:S04]  /*3fe0*/  IMAD.HI.U32 R8, R9, R29, RZ ;  /* 0x0000001d09087227 */ /* 0x000fc800078e00ff */
[----:B------:R-:W-:Y:S02]  /*3ff0*/  IMAD.MOV R12, RZ, RZ, -R12 ;  /* 0x000000ffff0c7224 */ /* 0x000fe400078e0a0c */
[----:B------:R-:W-:Y:S01]  /*4000*/  @!P2 IMAD.IADD R25, R25, 0x1, -R6 ;  /* 0x000000011919a824 */ /* 0x000fe200078e0a06 */
[----:B------:R-:W-:Y:S01]  /*4010*/  ISETP.GE.AND P2, PT, R115, RZ, PT ;  /* 0x000000ff7300720c */ /* 0x000fe20003f46270 */
[C---:B------:R-:W-:Y:S02]  /*4020*/  IMAD R31, R6.reuse, R10, R31 ;  /* 0x0000000a061f7224 */ /* 0x040fe400078e021f */
[----:B------:R-:W-:Y:S01]  /*4030*/  IMAD.MOV.U32 R113, RZ, RZ, R11 ;  /* 0x000000ffff717224 */ /* 0x000fe200078e000b */
[----:B------:R-:W-:Y:S01]  /*4040*/  IABS R11, R97 ;  /* 0x00000061000b7213 */ /* 0x000fe20000000000 */
[----:B------:R-:W-:Y:S02]  /*4050*/  IMAD.MOV R8, RZ, RZ, -R8 ;  /* 0x000000ffff087224 */ /* 0x000fe400078e0a08 */
[C---:B------:R-:W-:Y:S01]  /*4060*/  IMAD R33, R6.reuse, R12, R33 ;  /* 0x0000000c06217224 */ /* 0x040fe200078e0221 */
[----:B------:R-:W-:Y:S01]  /*4070*/  IABS R12, R95 ;  /* 0x0000005f000c7213 */ /* 0x000fe20000000000 */
[----:B------:R-:W-:Y:S01]  /*4080*/  @!P6 IMAD.IADD R27, R27, 0x1, -R6 ;  /* 0x000000011b1be824 */ /* 0x000fe200078e0a06 */
[C---:B------:R-:W-:Y:S01]  /*4090*/  ISETP.GT.U32.AND P6, PT, R6.reuse, R25, PT ;  /* 0x000000190600720c */ /* 0x040fe20003fc4070 */
[----:B------:R-:W-:Y:S01]  /*40a0*/  @!P4 IMAD.MOV R113, RZ, RZ, -R113 ;  /* 0x000000ffff71c224 */ /* 0x000fe200078e0a71 */
[C---:B------:R-:W-:Y:S01]  /*40b0*/  ISETP.GT.U32.AND P4, PT, R6.reuse, R31, PT ;  /* 0x0000001f0600720c */ /* 0x040fe20003f84070 */
[----:B------:R-:W-:Y:S01]  /*40c0*/  IMAD R29, R6, R8, R29 ;  /* 0x00000008061d7224 */ /* 0x000fe200078e021d */
[----:B------:R-:W-:Y:S01]  /*40d0*/  IABS R8, R101 ;  /* 0x0000006500087213 */ /* 0x000fe20000000000 */
[----:B------:R-:W-:-:S02]  /*40e0*/  IMAD.MOV.U32 R117, RZ, RZ, R5 ;  /* 0x000000ffff757224 */ /* 0x000fc400078e0005 */
[----:B------:R-:W-:Y:S01]  /*40f0*/  @!P1 IMAD.IADD R13, R13, 0x1, -R6 ;  /* 0x000000010d0d9824 */ /* 0x000fe200078e0a06 */
[C---:B------:R-:W-:Y:S01]  /*4100*/  ISETP.GT.U32.AND P1, PT, R6.reuse, R33, PT ;  /* 0x000000210600720c */ /* 0x040fe20003f24070 */
[----:B------:R-:W-:Y:S01]  /*4110*/  @!P0 IMAD.MOV R117, RZ, RZ, -R117 ;  /* 0x000000ffff758224 */ /* 0x000fe200078e0a75 */
[----:B------:R-:W-:Y:S01]  /*4120*/  ISETP.GT.U32.AND P0, PT, R6, R27, PT ;  /* 0x0000001b0600720c */ /* 0x000fe20003f04070 */
[----:B------:R-:W-:Y:S02]  /*4130*/  IMAD.MOV.U32 R115, RZ, RZ, R7 ;  /* 0x000000ffff737224 */ /* 0x000fe400078e0007 */
[----:B------:R-:W-:Y:S01]  /*4140*/  IMAD.MOV.U32 R7, RZ, RZ, R8 ;  /* 0x000000ffff077224 */ /* 0x000fe200078e0008 */
[----:B------:R-:W-:Y:S01]  /*4150*/  IABS R8, R103 ;  /* 0x0000006700087213 */ /* 0x000fe20000000000 */
[----:B------:R-:W-:Y:S01]  /*4160*/  @!P6 IMAD.IADD R25, R25, 0x1, -R6 ;  /* 0x000000011919e824 */ /* 0x000fe200078e0a06 */
[----:B------:R-:W-:Y:S01]  /*4170*/  ISETP.GE.AND P6, PT, R105, RZ, PT ;  /* 0x000000ff6900720c */ /* 0x000fe20003fc6270 */
[----:B------:R-:W-:-:S04]  /*4180*/  IMAD.HI.U32 R5, R9, R7, RZ ;  /* 0x0000000709057227 */ /* 0x000fc800078e00ff */
[--C-:B------:R-:W-:Y:S02]  /*4190*/  @!P4 IMAD.IADD R31, R31, 0x1, -R6.reuse ;  /* 0x000000011f1fc824 */ /* 0x100fe400078e0a06 */
[----:B------:R-:W-:Y:S02]  /*41a0*/  IMAD.MOV R5, RZ, RZ, -R5 ;  /* 0x000000ffff057224 */ /* 0x000fe400078e0a05 */
[--C-:B------:R-:W-:Y:S01]  /*41b0*/  @!P1 IMAD.IADD R33, R33, 0x1, -R6.reuse ;  /* 0x0000000121219824 */ /* 0x100fe200078e0a06 */
[C---:B------:R-:W-:Y:S01]  /*41c0*/  ISETP.GT.U32.AND P1, PT, R6.reuse, R31, PT ;  /* 0x0000001f0600720c */ /* 0x040fe20003f24070 */
[----:B------:R-:W-:Y:S02]  /*41d0*/  IMAD R5, R6, R5, R7 ;  /* 0x0000000506057224 */ /* 0x000fe400078e0207 */
[----:B------:R-:W-:Y:S01]  /*41e0*/  @!P0 IMAD.IADD R27, R27, 0x1, -R6 ;  /* 0x000000011b1b8824 */ /* 0x000fe200078e0a06 */
[----:B------:R-:W-:Y:S01]  /*41f0*/  ISETP.GE.AND P0, PT, R107, RZ, PT ;  /* 0x000000ff6b00720c */ /* 0x000fe20003f06270 */
[----:B------:R-:W-:-:S04]  /*4200*/  IMAD.HI.U32 R7, R9, R8, RZ ;  /* 0x0000000809077227 */ /* 0x000fc800078e00ff */
[----:B------:R-:W-:Y:S02]  /*4210*/  IMAD.MOV R7, RZ, RZ, -R7 ;  /* 0x000000ffff077224 */ /* 0x000fe400078e0a07 */
[----:B------:R-:W-:Y:S01]  /*4220*/  IMAD.MOV.U32 R107, RZ, RZ, R27 ;  /* 0x000000ffff6b7224 */ /* 0x000fe200078e001b */
[----:B------:R-:W-:Y:S01]  /*4230*/  IABS R27, R23 ;  /* 0x00000017001b7213 */ /* 0x000fe20000000000 */
[----:B------:R-:W-:Y:S01]  /*4240*/  @!P5 IMAD.MOV R115, RZ, RZ, -R115 ;  /* 0x000000ffff73d224 */ /* 0x000fe200078e0a73 */
[C---:B------:R-:W-:Y:S01]  /*4250*/  ISETP.GT.U32.AND P5, PT, R6.reuse, R29, PT ;  /* 0x0000001d0600720c */ /* 0x040fe20003fa4070 */
[C---:B------:R-:W-:Y:S02]  /*4260*/  IMAD R7, R6.reuse, R7, R8 ;  /* 0x0000000706077224 */ /* 0x040fe400078e0208 */
[----:B------:R-:W-:Y:S01]  /*4270*/  @!P6 IMAD.MOV R107, RZ, RZ, -R107 ;  /* 0x000000ffff6be224 */ /* 0x000fe200078e0a6b */
[----:B------:R-:W-:Y:S01]  /*4280*/  ISETP.GT.U32.AND P6, PT, R6, R5, PT ;  /* 0x000000050600720c */ /* 0x000fe20003fc4070 */
[----:B------:R-:W-:-:S02]  /*4290*/  IMAD.MOV.U32 R111, RZ, RZ, R13 ;  /* 0x000000ffff6f7224 */ /* 0x000fc400078e000d */
[----:B------:R-:W-:Y:S01]  /*42a0*/  @!P1 IMAD.IADD R31, R31, 0x1, -R6 ;  /* 0x000000011f1f9824 */ /* 0x000fe200078e0a06 */
[C---:B------:R-:W-:Y:S01]  /*42b0*/  ISETP.GT.U32.AND P1, PT, R6.reuse, R7, PT ;  /* 0x000000070600720c */ /* 0x040fe20003f24070 */
[----:B------:R-:W-:Y:S01]  /*42c0*/  @!P3 IMAD.MOV R111, RZ, RZ, -R111 ;  /* 0x000000ffff6fb224 */ /* 0x000fe200078e0a6f */
[----:B------:R-:W-:Y:S01]  /*42d0*/  ISETP.GT.U32.AND P3, PT, R6, R33, PT ;  /* 0x000000210600720c */ /* 0x000fe20003f64070 */
[----:B------:R-:W-:-:S04]  /*42e0*/  IMAD.HI.U32 R8, R9, R11, RZ ;  /* 0x0000000b09087227 */ /* 0x000fc800078e00ff */
[--C-:B------:R-:W-:Y:S01]  /*42f0*/  @!P5 IMAD.IADD R29, R29, 0x1, -R6.reuse ;  /* 0x000000011d1dd824 */ /* 0x100fe200078e0a06 */
[----:B------:R-:W-:Y:S01]  /*4300*/  ISETP.GE.AND P5, PT, R109, RZ, PT ;  /* 0x000000ff6d00720c */ /* 0x000fe20003fa6270 */
[--C-:B------:R-:W-:Y:S02]  /*4310*/  @!P6 IMAD.IADD R5, R5, 0x1, -R6.reuse ;  /* 0x000000010505e824 */ /* 0x100fe400078e0a06 */
[----:B------:R-:W-:Y:S01]  /*4320*/  IMAD.HI.U32 R10, R9, R12, RZ ;  /* 0x0000000c090a7227 */ /* 0x000fe200078e00ff */
[C---:B------:R-:W-:Y:S02]  /*4330*/  ISETP.GT.U32.AND P4, PT, R6.reuse, R29, PT ;  /* 0x0000001d0600720c */ /* 0x040fe40003f84070 */
[C---:B------:R-:W-:Y:S01]  /*4340*/  ISETP.GT.U32.AND P6, PT, R6.reuse, R5, PT ;  /* 0x000000050600720c */ /* 0x040fe20003fc4070 */
[--C-:B------:R-:W-:Y:S02]  /*4350*/  @!P1 IMAD.IADD R7, R7, 0x1, -R6.reuse ;  /* 0x0000000107079824 */ /* 0x100fe400078e0a06 */
[----:B------:R-:W-:Y:S01]  /*4360*/  @!P3 IMAD.IADD R33, R33, 0x1, -R6 ;  /* 0x000000012121b824 */ /* 0x000fe200078e0a06 */
[----:B------:R-:W-:Y:S01]  /*4370*/  ISETP.GE.AND P3, PT, R103, RZ, PT ;  /* 0x000000ff6700720c */ /* 0x000fe20003f66270 */
[----:B------:R-:W-:Y:S01]  /*4380*/  IMAD.MOV.U32 R103, RZ, RZ, R31 ;  /* 0x000000ffff677224 */ /* 0x000fe200078e001f */
[C---:B------:R-:W-:Y:S01]  /*4390*/  ISETP.GT.U32.AND P1, PT, R6.reuse, R7, PT ;  /* 0x000000070600720c */ /* 0x040fe20003f24070 */
[----:B------:R-:W-:Y:S01]  /*43a0*/  IMAD.MOV R8, RZ, RZ, -R8 ;  /* 0x000000ffff087224 */ /* 0x000fe200078e0a08 */
[----:B------:R-:W-:Y:S01]  /*43b0*/  IABS R31, R116 ;  /* 0x00000074001f7213 */ /* 0x000fe20000000000 */
[----:B------:R-:W-:Y:S01]  /*43c0*/  @!P5 IMAD.MOV R103, RZ, RZ, -R103 ;  /* 0x000000ffff67d224 */ /* 0x000fe200078e0a67 */
[----:B------:R-:W-:Y:S01]  /*43d0*/  ISETP.GE.AND P5, PT, R95, RZ, PT ;  /* 0x000000ff5f00720c */ /* 0x000fe20003fa6270 */
[----:B------:R-:W-:Y:S01]  /*43e0*/  IMAD.MOV R13, RZ, RZ, -R10 ;  /* 0x000000ffff0d7224 */ /* 0x000fe200078e0a0a */
[----:B------:R-:W-:Y:S01]  /*43f0*/  IABS R10, R93 ;  /* 0x0000005d000a7213 */ /* 0x000fe20000000000 */
[C---:B------:R-:W-:Y:S01]  /*4400*/  IMAD R95, R6.reuse, R8, R11 ;  /* 0x00000008065f7224 */ /* 0x040fe200078e020b */
[----:B------:R-:W-:Y:S01]  /*4410*/  IABS R8, R4 ;  /* 0x0000000400087213 */ /* 0x000fe20000000000 */
[----:B------:R-:W-:Y:S01]  /*4420*/  IMAD.MOV.U32 R109, RZ, RZ, R25 ;  /* 0x000000ffff6d7224 */ /* 0x000fe200078e0019 */
[----:B------:R-:W-:Y:S01]  /*4430*/  IABS R25, R108 ;  /* 0x0000006c00197213 */ /* 0x000fe20000000000 */
[C---:B------:R-:W-:Y:S01]  /*4440*/  IMAD R11, R6.reuse, R13, R12 ;  /* 0x0000000d060b7224 */ /* 0x040fe200078e020c */
[----:B------:R-:W-:Y:S01]  /*4450*/  IABS R13, R21 ;  /* 0x00000015000d7213 */ /* 0x000fe20000000000 */
[--C-:B------:R-:W-:Y:S01]  /*4460*/  @!P6 IMAD.IADD R5, R5, 0x1, -R6.reuse ;  /* 0x000000010505e824 */ /* 0x100fe200078e0a06 */
[C---:B------:R-:W-:Y:S01]  /*4470*/  ISETP.GT.U32.AND P6, PT, R6.reuse, R95, PT ;  /* 0x0000005f0600720c */ /* 0x040fe20003fc4070 */
[----:B------:R-:W-:Y:S01]  /*4480*/  @!P2 IMAD.MOV R109, RZ, RZ, -R109 ;  /* 0x000000ffff6da224 */ /* 0x000fe200078e0a6d */
[----:B------:R-:W-:Y:S01]  /*4490*/  ISETP.GE.AND P2, PT, R99, RZ, PT ;  /* 0x000000ff6300720c */ /* 0x000fe20003f46270 */
[--C-:B------:R-:W-:Y:S01]  /*44a0*/  @!P1 IMAD.IADD R7, R7, 0x1, -R6.reuse ;  /* 0x0000000107079824 */ /* 0x100fe200078e0a06 */
[----:B------:R-:W-:Y:S01]  /*44b0*/  ISETP.GT.U32.AND P1, PT, R6, R11, PT ;  /* 0x0000000b0600720c */ /* 0x000fe20003f24070 */
[--C-:B------:R-:W-:Y:S01]  /*44c0*/  @!P4 IMAD.IADD R29, R29, 0x1, -R6.reuse ;  /* 0x000000011d1dc824 */ /* 0x100fe200078e0a06 */
[----:B------:R-:W-:Y:S01]  /*44d0*/  ISETP.GE.AND P4, PT, R101, RZ, PT ;  /* 0x000000ff6500720c */ /* 0x000fe20003f86270 */
[----:B------:R-:W-:Y:S01]  /*44e0*/  IMAD.MOV.U32 R101, RZ, RZ, R33 ;  /* 0x000000ffff657224 */ /* 0x000fe200078e0021 */
[----:B------:R-:W-:Y:S01]  /*44f0*/  IABS R33, R114 ;  /* 0x0000007200217213 */ /* 0x000fe20000000000 */
[----:B------:R-:W-:Y:S01]  /*4500*/  IMAD.MOV.U32 R105, RZ, RZ, R29 ;  /* 0x000000ffff697224 */ /* 0x000fe200078e001d */
[----:B------:R-:W-:Y:S01]  /*4510*/  IABS R29, R112 ;  /* 0x00000070001d7213 */ /* 0x000fe20000000000 */
[----:B------:R-:W-:Y:S01]  /*4520*/  IMAD.MOV.U32 R99, RZ, RZ, R5 ;  /* 0x000000ffff637224 */ /* 0x000fe200078e0005 */
[----:B------:R-:W-:Y:S01]  /*4530*/  IABS R12, R19 ;  /* 0x00000013000c7213 */ /* 0x000fe20000000000 */
[----:B------:R-:W-:-:S02]  /*4540*/  @!P6 IMAD.IADD R95, R95, 0x1, -R6 ;  /* 0x000000015f5fe824 */ /* 0x000fc400078e0a06 */
[----:B------:R-:W-:Y:S01]  /*4550*/  @!P0 IMAD.MOV R105, RZ, RZ, -R105 ;  /* 0x000000ffff698224 */ /* 0x000fe200078e0a69 */
[----:B------:R-:W-:Y:S01]  /*4560*/  ISETP.GE.AND P0, PT, R97, RZ, PT ;  /* 0x000000ff6100720c */ /* 0x000fe20003f06270 */
[----:B------:R-:W-:Y:S01]  /*4570*/  @!P2 IMAD.MOV R101, RZ, RZ, -R101 ;  /* 0x000000ffff65a224 */ /* 0x000fe200078e0a65 */
[----:B------:R-:W-:Y:S01]  /*4580*/  ISETP.GE.AND P2, PT, R4, RZ, PT ;  /* 0x000000ff0400720c */ /* 0x000fe20003f46270 */
[----:B------:R-:W-:Y:S01]  /*4590*/  IMAD.MOV.U32 R97, RZ, RZ, R7 ;  /* 0x000000ffff617224 */ /* 0x000fe200078e0007 */
[----:B------:R-:W-:Y:S01]  /*45a0*/  ISETP.GT.U32.AND P6, PT, R6, R95, PT ;  /* 0x0000005f0600720c */ /* 0x000fe20003fc4070 */
[----:B------:R-:W-:Y:S02]  /*45b0*/  @!P1 IMAD.IADD R11, R11, 0x1, -R6 ;  /* 0x000000010b0b9824 */ /* 0x000fe400078e0a06 */
[----:B------:R-:W-:-:S03]  /*45c0*/  IMAD.HI.U32 R4, R9, R8, RZ ;  /* 0x0000000809047227 */ /* 0x000fc600078e00ff */
[----:B------:R-:W-:Y:S01]  /*45d0*/  ISETP.GT.U32.AND P1, PT, R6, R11, PT ;  /* 0x0000000b0600720c */ /* 0x000fe20003f24070 */
[----:B------:R-:W-:Y:S01]  /*45e0*/  @!P3 IMAD.MOV R97, RZ, RZ, -R97 ;  /* 0x000000ffff61b224 */ /* 0x000fe200078e0a61 */
[----:B------:R-:W-:Y:S01]  /*45f0*/  ISETP.GE.AND P3, PT, R91, RZ, PT ;  /* 0x000000ff5b00720c */ /* 0x000fe20003f66270 */
[----:B------:R-:W-:-:S04]  /*4600*/  IMAD.HI.U32 R5, R9, R10, RZ ;  /* 0x0000000a09057227 */ /* 0x000fc800078e00ff */
[----:B------:R-:W-:Y:S02]  /*4610*/  IMAD.MOV R91, RZ, RZ, -R4 ;  /* 0x000000ffff5b7224 */ /* 0x000fe400078e0a04 */
[----:B------:R-:W-:Y:S02]  /*4620*/  IMAD.MOV R5, RZ, RZ, -R5 ;  /* 0x000000ffff057224 */ /* 0x000fe400078e0a05 */
[C---:B------:R-:W-:Y:S02]  /*4630*/  IMAD R91, R6.reuse, R91, R8 ;  /* 0x0000005b065b7224 */ /* 0x040fe400078e0208 */
[C---:B------:R-:W-:Y:S01]  /*4640*/  IMAD R5, R6.reuse, R5, R10 ;  /* 0x0000000506057224 */ /* 0x040fe200078e020a */
[----:B------:R-:W-:Y:S01]  /*4650*/  IABS R10, R17 ;  /* 0x00000011000a7213 */ /* 0x000fe20000000000 */
[--C-:B------:R-:W-:Y:S01]  /*4660*/  @!P6 IMAD.IADD R95, R95, 0x1, -R6.reuse ;  /* 0x000000015f5fe824 */ /* 0x100fe200078e0a06 */
[C---:B------:R-:W-:Y:S01]  /*4670*/  ISETP.GT.U32.AND P6, PT, R6.reuse, R91, PT ;  /* 0x0000005b0600720c */ /* 0x040fe20003fc4070 */
[----:B------:R-:W-:Y:S01]  /*4680*/  @!P1 IMAD.IADD R11, R11, 0x1, -R6 ;  /* 0x000000010b0b9824 */ /* 0x000fe200078e0a06 */
[----:B------:R-:W-:Y:S01]  /*4690*/  ISETP.GT.U32.AND P1, PT, R6, R5, PT ;  /* 0x000000050600720c */ /* 0x000fe20003f24070 */
[----:B------:R-:W-:-:S04]  /*46a0*/  IMAD.HI.U32 R4, R9, R85, RZ ;  /* 0x0000005509047227 */ /* 0x000fc800078e00ff */
[----:B------:R-:W-:-:S04]  /*46b0*/  IMAD.HI.U32 R7, R9, R87, RZ ;  /* 0x0000005709077227 */ /* 0x000fc800078e00ff */
[----:B------:R-:W-:Y:S02]  /*46c0*/  IMAD.MOV R4, RZ, RZ, -R4 ;  /* 0x000000ffff047224 */ /* 0x000fe400078e0a04 */
[--C-:B------:R-:W-:Y:S02]  /*46d0*/  @!P6 IMAD.IADD R91, R91, 0x1, -R6.reuse ;  /* 0x000000015b5be824 */ /* 0x100fe400078e0a06 */
[----:B------:R-:W-:Y:S02]  /*46e0*/  @!P1 IMAD.IADD R5, R5, 0x1, -R6 ;  /* 0x0000000105059824 */ /* 0x000fe400078e0a06 */
[----:B------:R-:W-:Y:S01]  /*46f0*/  IMAD.MOV R7, RZ, RZ, -R7 ;  /* 0x000000ffff077224 */ /* 0x000fe200078e0a07 */
[C---:B------:R-:W-:Y:S01]  /*4700*/  ISETP.GT.U32.AND P1, PT, R6.reuse, R91, PT ;  /* 0x0000005b0600720c */ /* 0x040fe20003f24070 */
[C---:B------:R-:W-:Y:S02]  /*4710*/  IMAD R85, R6.reuse, R4, R85 ;  /* 0x0000000406557224 */ /* 0x040fe400078e0255 */
[----:B------:R-:W-:-:S02]  /*4720*/  IMAD R87, R6, R7, R87 ;  /* 0x0000000706577224 */ /* 0x000fc400078e0257 */
[----:B------:R-:W-:-:S03]  /*4730*/  IMAD.HI.U32 R4, R9, R83, RZ ;  /* 0x0000005309047227 */ /* 0x000fc600078e00ff */
[----:B------:R-:W-:Y:S01]  /*4740*/  ISETP.GT.U32.AND P6, PT, R6, R87, PT ;  /* 0x000000570600720c */ /* 0x000fe20003fc4070 */
[----:B------:R-:W-:Y:S02]  /*4750*/  IMAD.MOV R4, RZ, RZ, -R4 ;  /* 0x000000ffff047224 */ /* 0x000fe400078e0a04 */
[----:B------:R-:W-:Y:S01]  /*4760*/  @!P4 IMAD.MOV R99, RZ, RZ, -R99 ;  /* 0x000000ffff63c224 */ /* 0x000fe200078e0a63 */
[----:B------:R-:W-:Y:S01]  /*4770*/  ISETP.GE.AND P4, PT, R93, RZ, PT ;  /* 0x000000ff5d00720c */ /* 0x000fe20003f86270 */
[----:B------:R-:W-:-:S04]  /*4780*/  IMAD.HI.U32 R7, R9, R81, RZ ;  /* 0x0000005109077227 */ /* 0x000fc800078e00ff */
[C---:B------:R-:W-:Y:S02]  /*4790*/  IMAD R83, R6.reuse, R4, R83 ;  /* 0x0000000406537224 */ /* 0x040fe400078e0253 */
[----:B------:R-:W-:Y:S01]  /*47a0*/  @!P1 IMAD.IADD R91, R91, 0x1, -R6 ;  /* 0x000000015b5b9824 */ /* 0x000fe200078e0a06 */
[C---:B------:R-:W-:Y:S01]  /*47b0*/  ISETP.GT.U32.AND P1, PT, R6.reuse, R85, PT ;  /* 0x000000550600720c */ /* 0x040fe20003f24070 */
[----:B------:R-:W-:Y:S02]  /*47c0*/  IMAD.MOV.U32 R93, RZ, RZ, R11 ;  /* 0x000000ffff5d7224 */ /* 0x000fe400078e000b */
[----:B------:R-:W-:Y:S02]  /*47d0*/  IMAD.MOV R7, RZ, RZ, -R7 ;  /* 0x000000ffff077224 */ /* 0x000fe400078e0a07 */
[----:B------:R-:W-:Y:S01]  /*47e0*/  @!P5 IMAD.MOV R93, RZ, RZ, -R93 ;  /* 0x000000ffff5dd224 */ /* 0x000fe200078e0a5d */
[C---:B------:R-:W-:Y:S01]  /*47f0*/  ISETP.GT.U32.AND P5, PT, R6.reuse, R83, PT ;  /* 0x000000530600720c */ /* 0x040fe20003fa4070 */
[----:B------:R-:W-:-:S02]  /*4800*/  IMAD R81, R6, R7, R81 ;  /* 0x0000000706517224 */ /* 0x000fc400078e0251 */
[----:B------:R-:W-:Y:S01]  /*4810*/  @!P6 IMAD.IADD R87, R87, 0x1, -R6 ;  /* 0x000000015757e824 */ /* 0x000fe200078e0a06 */
[C---:B------:R-:W-:Y:S01]  /*4820*/  ISETP.GT.U32.AND P6, PT, R6.reuse, R5, PT ;  /* 0x000000050600720c */ /* 0x040fe20003fc4070 */
[----:B------:R-:W-:Y:S01]  /*4830*/  @!P2 IMAD.MOV R91, RZ, RZ, -R91 ;  /* 0x000000ffff5ba224 */ /* 0x000fe200078e0a5b */
[----:B------:R-:W-:Y:S01]  /*4840*/  ISETP.GT.U32.AND P2, PT, R6, R81, PT ;  /* 0x000000510600720c */ /* 0x000fe20003f44070 */
[----:B------:R-:W-:-:S04]  /*4850*/  IMAD.HI.U32 R8, R9, R79, RZ ;  /* 0x0000004f09087227 */ /* 0x000fc800078e00ff */
[----:B------:R-:W-:Y:S01]  /*4860*/  @!P1 IMAD.IADD R85, R85, 0x1, -R6 ;  /* 0x0000000155559824 */ /* 0x000fe200078e0a06 */
[----:B------:R-:W-:Y:S01]  /*4870*/  ISETP.GE.AND P1, PT, R89, RZ, PT ;  /* 0x000000ff5900720c */ /* 0x000fe20003f26270 */
[----:B------:R-:W-:Y:S02]  /*4880*/  IMAD.MOV R8, RZ, RZ, -R8 ;  /* 0x000000ffff087224 */ /* 0x000fe400078e0a08 */
[----:B------:R-:W-:Y:S01]  /*4890*/  @!P5 IMAD.IADD R83, R83, 0x1, -R6 ;  /* 0x000000015353d824 */ /* 0x000fe200078e0a06 */
[C---:B------:R-:W-:Y:S01]  /*48a0*/  ISETP.GT.U32.AND P5, PT, R6.reuse, R85, PT ;  /* 0x000000550600720c */ /* 0x040fe20003fa4070 */
[----:B------:R-:W-:Y:S02]  /*48b0*/  IMAD R79, R6, R8, R79 ;  /* 0x00000008064f7224 */ /* 0x000fe400078e024f */
[----:B------:R-:W-:-:S04]  /*48c0*/  IMAD.HI.U32 R4, R9, R77, RZ ;  /* 0x0000004d09047227 */ /* 0x000fc800078e00ff */
[----:B------:R-:W-:Y:S02]  /*48d0*/  IMAD.MOV R4, RZ, RZ, -R4 ;  /* 0x000000ffff047224 */ /* 0x000fe400078e0a04 */
[--C-:B------:R-:W-:Y:S01]  /*48e0*/  @!P6 IMAD.IADD R5, R5, 0x1, -R6.reuse ;  /* 0x000000010505e824 */ /* 0x100fe200078e0a06 */
[C---:B------:R-:W-:Y:S01]  /*48f0*/  ISETP.GT.U32.AND P6, PT, R6.reuse, R79, PT ;  /* 0x0000004f0600720c */ /* 0x040fe20003fc4070 */
[----:B------:R-:W-:Y:S01]  /*4900*/  @!P2 IMAD.IADD R81, R81, 0x1, -R6 ;  /* 0x000000015151a824 */ /* 0x000fe200078e0a06 */
[----:B------:R-:W-:Y:S01]  /*4910*/  ISETP.GT.U32.AND P2, PT, R6, R83, PT ;  /* 0x000000530600720c */ /* 0x000fe20003f44070 */
[----:B------:R-:W-:-:S04]  /*4920*/  IMAD.HI.U32 R7, R9, R75, RZ ;  /* 0x0000004b09077227 */ /* 0x000fc800078e00ff */
[----:B------:R-:W-:Y:S01]  /*4930*/  @!P0 IMAD.MOV R95, RZ, RZ, -R95 ;  /* 0x000000ffff5f8224 */ /* 0x000fe200078e0a5f */
[C---:B------:R-:W-:Y:S01]  /*4940*/  ISETP.GT.U32.AND P0, PT, R6.reuse, R87, PT ;  /* 0x000000570600720c */ /* 0x040fe20003f04070 */
[C---:B------:R-:W-:Y:S02]  /*4950*/  IMAD R77, R6.reuse, R4, R77 ;  /* 0x00000004064d7224 */ /* 0x040fe400078e024d */
[----:B------:R-:W-:Y:S02]  /*4960*/  IMAD.MOV R7, RZ, RZ, -R7 ;  /* 0x000000ffff077224 */ /* 0x000fe400078e0a07 */
[--C-:B------:R-:W-:Y:S01]  /*4970*/  @!P5 IMAD.IADD R85, R85, 0x1, -R6.reuse ;  /* 0x000000015555d824 */ /* 0x100fe200078e0a06 */
[C---:B------:R-:W-:Y:S01]  /*4980*/  ISETP.GT.U32.AND P5, PT, R6.reuse, R77, PT ;  /* 0x0000004d0600720c */ /* 0x040fe20003fa4070 */
[----:B------:R-:W-:Y:S01]  /*4990*/  IMAD R75, R6, R7, R75 ;  /* 0x00000007064b7224 */ /* 0x000fe200078e024b */
[----:B------:R-:W-:Y:S01]  /*49a0*/  IABS R7, R22 ;  /* 0x0000001600077213 */ /* 0x000fe20000000000 */
[----:B------:R-:W-:-:S02]  /*49b0*/  @!P6 IMAD.IADD R79, R79, 0x1, -R6 ;  /* 0x000000014f4fe824 */ /* 0x000fc400078e0a06 */
[--C-:B------:R-:W-:Y:S01]  /*49c0*/  @!P2 IMAD.IADD R83, R83, 0x1, -R6.reuse ;  /* 0x000000015353a824 */ /* 0x100fe200078e0a06 */
[----:B------:R-:W-:Y:S01]  /*49d0*/  ISETP.GT.U32.AND P2, PT, R6, R75, PT ;  /* 0x0000004b0600720c */ /* 0x000fe20003f44070 */
[----:B------:R-:W-:Y:S01]  /*49e0*/  @!P0 IMAD.IADD R87, R87, 0x1, -R6 ;  /* 0x0000000157578824 */ /* 0x000fe200078e0a06 */
[----:B------:R-:W-:Y:S01]  /*49f0*/  ISETP.GE.AND P0, PT, R166, RZ, PT ;  /* 0x000000ffa600720c */ /* 0x000fe20003f06270 */
[----:B------:R-:W-:Y:S01]  /*4a00*/  IMAD.HI.U32 R4, R9, R73, RZ ;  /* 0x0000004909047227 */ /* 0x000fe200078e00ff */
[----:B------:R-:W-:-:S03]  /*4a10*/  ISETP.GT.U32.AND P6, PT, R6, R79, PT ;  /* 0x0000004f0600720c */ /* 0x000fc60003fc4070 */
[----:B------:R-:W-:Y:S01]  /*4a20*/  @!P5 IMAD.IADD R77, R77, 0x1, -R6 ;  /* 0x000000014d4dd824 */ /* 0x000fe200078e0a06 */
[----:B------:R-:W-:Y:S01]  /*4a30*/  ISETP.GE.AND P5, PT, R162, RZ, PT ;  /* 0x000000ffa200720c */ /* 0x000fe20003fa6270 */
[----:B------:R-:W-:Y:S02]  /*4a40*/  IMAD.MOV R4, RZ, RZ, -R4 ;  /* 0x000000ffff047224 */ /* 0x000fe400078e0a04 */
[----:B------:R-:W-:Y:S02]  /*4a50*/  IMAD.MOV.U32 R89, RZ, RZ, R5 ;  /* 0x000000ffff597224 */ /* 0x000fe400078e0005 */
[----:B------:R-:W-:Y:S02]  /*4a60*/  IMAD R73, R6, R4, R73 ;  /* 0x0000000406497224 */ /* 0x000fe400078e0249 */
[----:B------:R-:W-:Y:S01]  /*4a70*/  @!P2 IMAD.IADD R75, R75, 0x1, -R6 ;  /* 0x000000014b4ba824 */ /* 0x000fe200078e0a06 */
[----:B------:R-:W-:Y:S01]  /*4a80*/  ISETP.GE.AND P2, PT, R164, RZ, PT ;  /* 0x000000ffa400720c */ /* 0x000fe20003f46270 */
[----:B------:R-:W-:-:S04]  /*4a90*/  IMAD.HI.U32 R4, R9, R71, RZ ;  /* 0x0000004709047227 */ /* 0x000fc800078e00ff */
[----:B------:R-:W-:Y:S01]  /*4aa0*/  @!P6 IMAD.IADD R79, R79, 0x1, -R6 ;  /* 0x000000014f4fe824 */ /* 0x000fe200078e0a06 */
[C---:B------:R-:W-:Y:S01]  /*4ab0*/  ISETP.GT.U32.AND P6, PT, R6.reuse, R73, PT ;  /* 0x000000490600720c */ /* 0x040fe20003fc4070 */
[----:B------:R-:W-:Y:S01]  /*4ac0*/  @!P0 IMAD.MOV R85, RZ, RZ, -R85 ;  /* 0x000000ffff558224 */ /* 0x000fe200078e0a55 */
[C---:B------:R-:W-:Y:S01]  /*4ad0*/  ISETP.GT.U32.AND P0, PT, R6.reuse, R75, PT ;  /* 0x0000004b0600720c */ /* 0x040fe20003f04070 */
[----:B------:R-:W-:Y:S02]  /*4ae0*/  IMAD.MOV R4, RZ, RZ, -R4 ;  /* 0x000000ffff047224 */ /* 0x000fe400078e0a04 */
[----:B------:R-:W-:Y:S01]  /*4af0*/  @!P4 IMAD.MOV R89, RZ, RZ, -R89 ;  /* 0x000000ffff59c224 */ /* 0x000fe200078e0a59 */
[----:B------:R-:W-:Y:S01]  /*4b00*/  ISETP.GT.U32.AND P4, PT, R6, R81, PT ;  /* 0x000000510600720c */ /* 0x000fe20003f84070 */
[----:B------:R-:W-:Y:S01]  /*4b10*/  @!P5 IMAD.MOV R79, RZ, RZ, -R79 ;  /* 0x000000ffff4fd224 */ /* 0x000fe200078e0a4f */
[----:B------:R-:W-:Y:S01]  /*4b20*/  ISETP.GE.AND P5, PT, R150, RZ, PT ;  /* 0x000000ff9600720c */ /* 0x000fe20003fa6270 */
[----:B------:R-:W-:-:S02]  /*4b30*/  IMAD R71, R6, R4, R71 ;  /* 0x0000000406477224 */ /* 0x000fc400078e0247 */
[----:B------:R-:W-:-:S04]  /*4b40*/  IMAD.HI.U32 R4, R9, R67, RZ ;  /* 0x0000004309047227 */ /* 0x000fc800078e00ff */
[----:B------:R-:W-:Y:S02]  /*4b50*/  IMAD.MOV R4, RZ, RZ, -R4 ;  /* 0x000000ffff047224 */ /* 0x000fe400078e0a04 */
[--C-:B------:R-:W-:Y:S01]  /*4b60*/  @!P0 IMAD.IADD R75, R75, 0x1, -R6.reuse ;  /* 0x000000014b4b8824 */ /* 0x100fe200078e0a06 */
[----:B------:R-:W-:Y:S01]  /*4b70*/  ISETP.GE.AND P0, PT, R154, RZ, PT ;  /* 0x000000ff9a00720c */ /* 0x000fe20003f06270 */
[----:B------:R-:W-:Y:S02]  /*4b80*/  IMAD R67, R6, R4, R67 ;  /* 0x0000000406437224 */ /* 0x000fe400078e0243 */
[----:B------:R-:W-:Y:S01]  /*4b90*/  @!P4 IMAD.IADD R81, R81, 0x1, -R6 ;  /* 0x000000015151c824 */ /* 0x000fe200078e0a06 */
[----:B------:R-:W-:Y:S01]  /*4ba0*/  ISETP.GE.AND P4, PT, R160, RZ, PT ;  /* 0x000000ffa000720c */ /* 0x000fe20003f86270 */
[----:B------:R-:W-:-:S04]  /*4bb0*/  IMAD.HI.U32 R5, R9, R69, RZ ;  /* 0x0000004509057227 */ /* 0x000fc800078e00ff */
[----:B------:R-:W-:Y:S01]  /*4bc0*/  @!P5 IMAD.MOV R75, RZ, RZ, -R75 ;  /* 0x000000ffff4bd224 */ /* 0x000fe200078e0a4b */
[C---:B------:R-:W-:Y:S01]  /*4bd0*/  ISETP.GT.U32.AND P5, PT, R6.reuse, R67, PT ;  /* 0x000000430600720c */ /* 0x040fe20003fa4070 */
[----:B------:R-:W-:Y:S02]  /*4be0*/  IMAD.MOV R5, RZ, RZ, -R5 ;  /* 0x000000ffff057224 */ /* 0x000fe400078e0a05 */
[----:B------:R-:W-:Y:S01]  /*4bf0*/  @!P1 IMAD.MOV R83, RZ, RZ, -R83 ;  /* 0x000000ffff539224 */ /* 0x000fe200078e0a53 */
[C---:B------:R-:W-:Y:S01]  /*4c00*/  ISETP.GT.U32.AND P1, PT, R6.reuse, R71, PT ;  /* 0x000000470600720c */ /* 0x040fe20003f24070 */
[C---:B------:R-:W-:Y:S02]  /*4c10*/  IMAD R69, R6.reuse, R5, R69 ;  /* 0x0000000506457224 */ /* 0x040fe400078e0245 */
[----:B------:R-:W-:Y:S02]  /*4c20*/  @!P4 IMAD.MOV R81, RZ, RZ, -R81 ;  /* 0x000000ffff51c224 */ /* 0x000fe400078e0a51 */
[----:B------:R-:W-:Y:S01]  /*4c30*/  @!P6 IMAD.IADD R73, R73, 0x1, -R6 ;  /* 0x000000014949e824 */ /* 0x000fe200078e0a06 */
[----:B------:R-:W-:Y:S01]  /*4c40*/  ISETP.GT.U32.AND P4, PT, R6, R69, PT ;  /* 0x000000450600720c */ /* 0x000fe20003f84070 */
[----:B------:R-:W-:-:S03]  /*4c50*/  IMAD.HI.U32 R5, R9, R61, RZ ;  /* 0x0000003d09057227 */ /* 0x000fc600078e00ff */
[----:B------:R-:W-:Y:S01]  /*4c60*/  ISETP.GT.U32.AND P6, PT, R6, R73, PT ;  /* 0x000000490600720c */ /* 0x000fe20003fc4070 */
[--C-:B------:R-:W-:Y:S02]  /*4c70*/  @!P5 IMAD.IADD R67, R67, 0x1, -R6.reuse ;  /* 0x000000014343d824 */ /* 0x100fe400078e0a06 */
[----:B------:R-:W-:Y:S01]  /*4c80*/  @!P1 IMAD.IADD R71, R71, 0x1, -R6 ;  /* 0x0000000147479824 */ /* 0x000fe200078e0a06 */
[----:B------:R-:W-:Y:S01]  /*4c90*/  ISETP.GE.AND P1, PT, R148, RZ, PT ;  /* 0x000000ff9400720c */ /* 0x000fe20003f26270 */
[----:B------:R-:W-:Y:S01]  /*4ca0*/  IMAD.MOV R5, RZ, RZ, -R5 ;  /* 0x000000ffff057224 */ /* 0x000fe200078e0a05 */
[----:B------:R-:W-:Y:S01]  /*4cb0*/  ISETP.GT.U32.AND P5, PT, R6, R67, PT ;  /* 0x000000430600720c */ /* 0x000fe20003fa4070 */
[----:B------:R-:W-:-:S04]  /*4cc0*/  IMAD.HI.U32 R4, R9, R65, RZ ;  /* 0x0000004109047227 */ /* 0x000fc800078e00ff */
[--C-:B------:R-:W-:Y:S02]  /*4cd0*/  @!P4 IMAD.IADD R69, R69, 0x1, -R6.reuse ;  /* 0x000000014545c824 */ /* 0x100fe400078e0a06 */
[C---:B------:R-:W-:Y:S02]  /*4ce0*/  IMAD R61, R6.reuse, R5, R61 ;  /* 0x00000005063d7224 */ /* 0x040fe400078e023d */
[----:B------:R-:W-:Y:S01]  /*4cf0*/  @!P6 IMAD.IADD R73, R73, 0x1, -R6 ;  /* 0x000000014949e824 */ /* 0x000fe200078e0a06 */
[----:B------:R-:W-:Y:S01]  /*4d00*/  ISETP.GT.U32.AND P4, PT, R6, R69, PT ;  /* 0x000000450600720c */ /* 0x000fe20003f84070 */
[----:B------:R-:W-:Y:S01]  /*4d10*/  IMAD.MOV R4, RZ, RZ, -R4 ;  /* 0x000000ffff047224 */ /* 0x000fe200078e0a04 */
[----:B------:R-:W-:Y:S01]  /*4d20*/  ISETP.GE.AND P6, PT, R156, RZ, PT ;  /* 0x000000ff9c00720c */ /* 0x000fe20003fc6270 */
[----:B------:R-:W-:Y:S02]  /*4d30*/  @!P5 IMAD.IADD R67, R67, 0x1, -R6 ;  /* 0x000000014343d824 */ /* 0x000fe400078e0a06 */
[----:B------:R-:W-:-:S02]  /*4d40*/  IMAD R65, R6, R4, R65 ;  /* 0x0000000406417224 */ /* 0x000fc400078e0241 */
[----:B------:R-:W-:Y:S01]  /*4d50*/  @!P1 IMAD.MOV R67, RZ, RZ, -R67 ;  /* 0x000000ffff439224 */ /* 0x000fe200078e0a43 */
[----:B------:R-:W-:Y:S01]  /*4d60*/  ISETP.GT.U32.AND P1, PT, R6, R61, PT ;  /* 0x0000003d0600720c */ /* 0x000fe20003f24070 */
[----:B------:R-:W-:-:S04]  /*4d70*/  IMAD.HI.U32 R4, R9, R63, RZ ;  /* 0x0000003f09047227 */ /* 0x000fc800078e00ff */
[----:B------:R-:W-:Y:S01]  /*4d80*/  @!P4 IMAD.IADD R69, R69, 0x1, -R6 ;  /* 0x000000014545c824 */ /* 0x000fe200078e0a06 */
[----:B------:R-:W-:Y:S01]  /*4d90*/  ISETP.GE.AND P4, PT, R146, RZ, PT ;  /* 0x000000ff9200720c */ /* 0x000fe20003f86270 */
[----:B------:R-:W-:Y:S01]  /*4da0*/  @!P3 IMAD.MOV R87, RZ, RZ, -R87 ;  /* 0x000000ffff57b224 */ /* 0x000fe200078e0a57 */
[----:B------:R-:W-:Y:S01]  /*4db0*/  ISETP.GT.U32.AND P3, PT, R6, R77, PT ;  /* 0x0000004d0600720c */ /* 0x000fe20003f64070 */
[----:B------:R-:W-:Y:S01]  /*4dc0*/  @!P6 IMAD.MOV R69, RZ, RZ, -R69 ;  /* 0x000000ffff45e224 */ /* 0x000fe200078e0a45 */
[----:B------:R-:W-:Y:S01]  /*4dd0*/  ISETP.GE.AND P6, PT, R2, RZ, PT ;  /* 0x000000ff0200720c */ /* 0x000fe20003fc6270 */
[----:B------:R-:W-:Y:S02]  /*4de0*/  IMAD.MOV R4, RZ, RZ, -R4 ;  /* 0x000000ffff047224 */ /* 0x000fe400078e0a04 */
[----:B------:R-:W-:-:S04]  /*4df0*/  IMAD.HI.U32 R2, R9, R59, RZ ;  /* 0x0000003b09027227 */ /* 0x000fc800078e00ff */
[----:B------:R-:W-:Y:S02]  /*4e00*/  @!P1 IMAD.IADD R61, R61, 0x1, -R6 ;  /* 0x000000013d3d9824 */ /* 0x000fe400078e0a06 */
[C---:B------:R-:W-:Y:S02]  /*4e10*/  IMAD R63, R6.reuse, R4, R63 ;  /* 0x00000004063f7224 */ /* 0x040fe400078e023f */
[----:B------:R-:W-:Y:S01]  /*4e20*/  IMAD.MOV R4, RZ, RZ, -R2 ;  /* 0x000000ffff047224 */ /* 0x000fe200078e0a02 */
[C---:B------:R-:W-:Y:S01]  /*4e30*/  ISETP.GT.U32.AND P1, PT, R6.reuse, R61, PT ;  /* 0x0000003d0600720c */ /* 0x040fe20003f24070 */
[----:B------:R-:W-:Y:S01]  /*4e40*/  IMAD.HI.U32 R2, R9, R57, RZ ;  /* 0x0000003909027227 */ /* 0x000fe200078e00ff */
[----:B------:R-:W-:-:S03]  /*4e50*/  ISETP.GT.U32.AND P5, PT, R6, R63, PT ;  /* 0x0000003f0600720c */ /* 0x000fc60003fa4070 */
[----:B------:R-:W-:Y:S02]  /*4e60*/  IMAD.MOV R5, RZ, RZ, -R2 ;  /* 0x000000ffff057224 */ /* 0x000fe400078e0a02 */
[----:B------:R-:W-:-:S04]  /*4e70*/  IMAD.HI.U32 R2, R9, R53, RZ ;  /* 0x0000003509027227 */ /* 0x000fc800078e00ff */
[----:B------:R-:W-:Y:S01]  /*4e80*/  @!P3 IMAD.IADD R77, R77, 0x1, -R6 ;  /* 0x000000014d4db824 */ /* 0x000fe200078e0a06 */
[----:B------:R-:W-:Y:S01]  /*4e90*/  ISETP.GE.AND P3, PT, R152, RZ, PT ;  /* 0x000000ff9800720c */ /* 0x000fe20003f66270 */
[----:B------:R-:W-:Y:S02]  /*4ea0*/  IMAD.MOV R2, RZ, RZ, -R2 ;  /* 0x000000ffff027224 */ /* 0x000fe400078e0a02 */
[----:B------:R-:W-:Y:S01]  /*4eb0*/  @!P2 IMAD.MOV R77, RZ, RZ, -R77 ;  /* 0x000000ffff4da224 */ /* 0x000fe200078e0a4d */
[C---:B------:R-:W-:Y:S01]  /*4ec0*/  ISETP.GT.U32.AND P2, PT, R6.reuse, R71, PT ;  /* 0x000000470600720c */ /* 0x040fe20003f44070 */
[----:B------:R-:W-:Y:S02]  /*4ed0*/  IMAD R53, R6, R2, R53 ;  /* 0x0000000206357224 */ /* 0x000fe400078e0235 */
[----:B------:R-:W-:Y:S02]  /*4ee0*/  @!P1 IMAD.IADD R61, R61, 0x1, -R6 ;  /* 0x000000013d3d9824 */ /* 0x000fe400078e0a06 */
[----:B------:R-:W-:-:S04]  /*4ef0*/  IMAD.HI.U32 R2, R9, R51, RZ ;  /* 0x0000003309027227 */ /* 0x000fc800078e00ff */
[----:B------:R-:W-:Y:S01]  /*4f00*/  @!P4 IMAD.MOV R61, RZ, RZ, -R61 ;  /* 0x000000ffff3dc224 */ /* 0x000fe200078e0a3d */
[----:B------:R-:W-:Y:S01]  /*4f10*/  ISETP.GT.U32.AND P4, PT, R6, R53, PT ;  /* 0x000000350600720c */ /* 0x000fe20003f84070 */
[----:B------:R-:W-:Y:S02]  /*4f20*/  IMAD.MOV R2, RZ, RZ, -R2 ;  /* 0x000000ffff027224 */ /* 0x000fe400078e0a02 */
[----:B------:R-:W-:Y:S01]  /*4f30*/  @!P2 IMAD.IADD R71, R71, 0x1, -R6 ;  /* 0x000000014747a824 */ /* 0x000fe200078e0a06 */
[----:B------:R-:W-:Y:S01]  /*4f40*/  ISETP.GE.AND P2, PT, R144, RZ, PT ;  /* 0x000000ff9000720c */ /* 0x000fe20003f46270 */
[C---:B------:R-:W-:Y:S02]  /*4f50*/  IMAD R51, R6.reuse, R2, R51 ;  /* 0x0000000206337224 */ /* 0x040fe400078e0233 */
[----:B------:R-:W-:Y:S01]  /*4f60*/  @!P0 IMAD.MOV R71, RZ, RZ, -R71 ;  /* 0x000000ffff478224 */ /* 0x000fe200078e0a47 */
[----:B------:R-:W-:Y:S01]  /*4f70*/  ISETP.GT.U32.AND P0, PT, R6, R65, PT ;  /* 0x000000410600720c */ /* 0x000fe20003f04070 */
[----:B------:R-:W-:-:S04]  /*4f80*/  IMAD.HI.U32 R2, R9, R49, RZ ;  /* 0x0000003109027227 */ /* 0x000fc800078e00ff */
[----:B------:R-:W-:Y:S02]  /*4f90*/  @!P4 IMAD.IADD R53, R53, 0x1, -R6 ;  /* 0x000000013535c824 */ /* 0x000fe400078e0a06 */
[----:B------:R-:W-:Y:S02]  /*4fa0*/  IMAD.MOV R2, RZ, RZ, -R2 ;  /* 0x000000ffff027224 */ /* 0x000fe400078e0a02 */
[C---:B------:R-:W-:Y:S01]  /*4fb0*/  IMAD R59, R6.reuse, R4, R59 ;  /* 0x00000004063b7224 */ /* 0x040fe200078e023b */
[C---:B------:R-:W-:Y:S01]  /*4fc0*/  ISETP.GT.U32.AND P4, PT, R6.reuse, R53, PT ;  /* 0x000000350600720c */ /* 0x040fe20003f84070 */
[----:B------:R-:W-:Y:S02]  /*4fd0*/  IMAD R49, R6, R2, R49 ;  /* 0x0000000206317224 */ /* 0x000fe400078e0231 */
[----:B------:R-:W-:Y:S02]  /*4fe0*/  @!P0 IMAD.IADD R65, R65, 0x1, -R6 ;  /* 0x0000000141418824 */ /* 0x000fe400078e0a06 */
[----:B------:R-:W-:-:S03]  /*4ff0*/  IMAD.HI.U32 R4, R9, R55, RZ ;  /* 0x0000003709047227 */ /* 0x000fc600078e00ff */
[----:B------:R-:W-:Y:S01]  /*5000*/  ISETP.GT.U32.AND P0, PT, R6, R65, PT ;  /* 0x000000410600720c */ /* 0x000fe20003f04070 */
[----:B------:R-:W-:Y:S02]  /*5010*/  IMAD.MOV R4, RZ, RZ, -R4 ;  /* 0x000000ffff047224 */ /* 0x000fe400078e0a04 */
[----:B------:R-:W-:Y:S01]  /*5020*/  @!P3 IMAD.MOV R73, RZ, RZ, -R73 ;  /* 0x000000ffff49b224 */ /* 0x000fe200078e0a49 */
[----:B------:R-:W-:Y:S01]  /*5030*/  ISETP.GE.AND P3, PT, R142, RZ, PT ;  /* 0x000000ff8e00720c */ /* 0x000fe20003f66270 */
[--C-:B------:R-:W-:Y:S01]  /*5040*/  @!P4 IMAD.IADD R53, R53, 0x1, -R6.reuse ;  /* 0x000000013535c824 */ /* 0x100fe200078e0a06 */
[C---:B------:R-:W-:Y:S01]  /*5050*/  ISETP.GT.U32.AND P4, PT, R6.reuse, R49, PT ;  /* 0x000000310600720c */ /* 0x040fe20003f84070 */
[C---:B------:R-:W-:Y:S02]  /*5060*/  IMAD R55, R6.reuse, R4, R55 ;  /* 0x0000000406377224 */ /* 0x040fe400078e0237 */
[C---:B------:R-:W-:Y:S02]  /*5070*/  IMAD R57, R6.reuse, R5, R57 ;  /* 0x0000000506397224 */ /* 0x040fe400078e0239 */
[--C-:B------:R-:W-:Y:S01]  /*5080*/  @!P5 IMAD.IADD R63, R63, 0x1, -R6.reuse ;  /* 0x000000013f3fd824 */ /* 0x100fe200078e0a06 */
[C---:B------:R-:W-:Y:S01]  /*5090*/  ISETP.GT.U32.AND P1, PT, R6.reuse, R55, PT ;  /* 0x000000370600720c */ /* 0x040fe20003f24070 */
[----:B------:R-:W-:Y:S01]  /*50a0*/  @!P0 IMAD.IADD R65, R65, 0x1, -R6 ;  /* 0x0000000141418824 */ /* 0x000fe200078e0a06 */
[C---:B------:R-:W-:Y:S01]  /*50b0*/  ISETP.GT.U32.AND P0, PT, R6.reuse, R59, PT ;  /* 0x0000003b0600720c */ /* 0x040fe20003f04070 */
[----:B------:R-:W-:Y:S01]  /*50c0*/  IMAD.HI.U32 R2, R9, R45, RZ ;  /* 0x0000002d09027227 */ /* 0x000fe200078e00ff */
[----:B------:R-:W-:-:S03]  /*50d0*/  ISETP.GT.U32.AND P5, PT, R6, R63, PT ;  /* 0x0000003f0600720c */ /* 0x000fc60003fa4070 */
[----:B------:R-:W-:Y:S02]  /*50e0*/  @!P4 IMAD.IADD R49, R49, 0x1, -R6 ;  /* 0x000000013131c824 */ /* 0x000fe400078e0a06 */
[----:B------:R-:W-:Y:S01]  /*50f0*/  @!P3 IMAD.MOV R65, RZ, RZ, -R65 ;  /* 0x000000ffff41b224 */ /* 0x000fe200078e0a41 */
[C---:B------:R-:W-:Y:S01]  /*5100*/  ISETP.GT.U32.AND P3, PT, R6.reuse, R57, PT ;  /* 0x000000390600720c */ /* 0x040fe20003f64070 */
[----:B------:R-:W-:Y:S01]  /*5110*/  IMAD.MOV R2, RZ, RZ, -R2 ;  /* 0x000000ffff027224 */ /* 0x000fe200078e0a02 */
[C---:B------:R-:W-:Y:S01]  /*5120*/  ISETP.GT.U32.AND P4, PT, R6.reuse, R49, PT ;  /* 0x000000310600720c */ /* 0x040fe20003f84070 */
[--C-:B------:R-:W-:Y:S02]  /*5130*/  @!P1 IMAD.IADD R55, R55, 0x1, -R6.reuse ;  /* 0x0000000137379824 */ /* 0x100fe400078e0a06 */
[C---:B------:R-:W-:Y:S02]  /*5140*/  IMAD R45, R6.reuse, R2, R45 ;  /* 0x00000002062d7224 */ /* 0x040fe400078e022d */
[----:B------:R-:W-:Y:S01]  /*5150*/  @!P5 IMAD.IADD R63, R63, 0x1, -R6 ;  /* 0x000000013f3fd824 */ /* 0x000fe200078e0a06 */
[----:B------:R-:W-:Y:S01]  /*5160*/  ISETP.GT.U32.AND P1, PT, R6, R55, PT ;  /* 0x000000370600720c */ /* 0x000fe20003f24070 */
[----:B------:R-:W-:Y:S01]  /*5170*/  IMAD.HI.U32 R4, R9, R47, RZ ;  /* 0x0000002f09047227 */ /* 0x000fe200078e00ff */
[----:B------:R-:W-:-:S03]  /*5180*/  ISETP.GE.AND P5, PT, R140, RZ, PT ;  /* 0x000000ff8c00720c */ /* 0x000fc60003fa6270 */
[--C-:B------:R-:W-:Y:S01]  /*5190*/  @!P3 IMAD.IADD R57, R57, 0x1, -R6.reuse ;  /* 0x000000013939b824 */ /* 0x100fe200078e0a06 */
[----:B------:R-:W-:Y:S01]  /*51a0*/  ISETP.GE.AND P3, PT, R136, RZ, PT ;  /* 0x000000ff8800720c */ /* 0x000fe20003f66270 */
[--C-:B------:R-:W-:Y:S01]  /*51b0*/  @!P4 IMAD.IADD R49, R49, 0x1, -R6.reuse ;  /* 0x000000013131c824 */ /* 0x100fe200078e0a06 */
[C---:B------:R-:W-:Y:S01]  /*51c0*/  ISETP.GT.U32.AND P4, PT, R6.reuse, R45, PT ;  /* 0x0000002d0600720c */ /* 0x040fe20003f84070 */
[----:B------:R-:W-:Y:S02]  /*51d0*/  @!P0 IMAD.IADD R59, R59, 0x1, -R6 ;  /* 0x000000013b3b8824 */ /* 0x000fe400078e0a06 */
[----:B------:R-:W-:Y:S01]  /*51e0*/  @!P2 IMAD.MOV R63, RZ, RZ, -R63 ;  /* 0x000000ffff3fa224 */ /* 0x000fe200078e0a3f */
[C---:B------:R-:W-:Y:S01]  /*51f0*/  ISETP.GT.U32.AND P2, PT, R6.reuse, R57, PT ;  /* 0x000000390600720c */ /* 0x040fe20003f44070 */
[----:B------:R-:W-:Y:S01]  /*5200*/  IMAD.MOV R4, RZ, RZ, -R4 ;  /* 0x000000ffff047224 */ /* 0x000fe200078e0a04 */
[----:B------:R-:W-:Y:S01]  /*5210*/  ISETP.GT.U32.AND P0, PT, R6, R59, PT ;  /* 0x0000003b0600720c */ /* 0x000fe20003f04070 */
[----:B------:R-:W-:Y:S01]  /*5220*/  @!P1 IMAD.IADD R55, R55, 0x1, -R6 ;  /* 0x0000000137379824 */ /* 0x000fe200078e0a06 */
[----:B------:R-:W-:Y:S01]  /*5230*/  ISETP.GE.AND P1, PT, R134, RZ, PT ;  /* 0x000000ff8600720c */ /* 0x000fe20003f26270 */
[----:B------:R-:W-:-:S02]  /*5240*/  IMAD R47, R6, R4, R47 ;  /* 0x00000004062f7224 */ /* 0x000fc400078e022f */
[----:B------:R-:W-:Y:S02]  /*5250*/  @!P3 IMAD.MOV R55, RZ, RZ, -R55 ;  /* 0x000000ffff37b224 */ /* 0x000fe400078e0a37 */
[----:B------:R-:W-:Y:S01]  /*5260*/  @!P4 IMAD.IADD R45, R45, 0x1, -R6 ;  /* 0x000000012d2dc824 */ /* 0x000fe200078e0a06 */
[----:B------:R-:W-:Y:S01]  /*5270*/  ISETP.GT.U32.AND P3, PT, R6, R47, PT ;  /* 0x0000002f0600720c */ /* 0x000fe20003f64070 */
[----:B------:R-:W-:-:S03]  /*5280*/  IMAD.HI.U32 R5, R9, R41, RZ ;  /* 0x0000002909057227 */ /* 0x000fc600078e00ff */
[C---:B------:R-:W-:Y:S01]  /*5290*/  ISETP.GT.U32.AND P4, PT, R6.reuse, R45, PT ;  /* 0x0000002d0600720c */ /* 0x040fe20003f84070 */
[----:B------:R-:W-:Y:S01]  /*52a0*/  @!P2 IMAD.IADD R57, R57, 0x1, -R6 ;  /* 0x000000013939a824 */ /* 0x000fe200078e0a06 */
[----:B------:R-:W-:Y:S01]  /*52b0*/  ISETP.GT.U32.AND P2, PT, R6, R51, PT ;  /* 0x000000330600720c */ /* 0x000fe20003f44070 */
[----:B------:R-:W-:-:S04]  /*52c0*/  IMAD.HI.U32 R2, R9, R39, RZ ;  /* 0x0000002709027227 */ /* 0x000fc800078e00ff */
[----:B------:R-:W-:Y:S01]  /*52d0*/  @!P0 IMAD.IADD R59, R59, 0x1, -R6 ;  /* 0x000000013b3b8824 */ /* 0x000fe200078e0a06 */
[----:B------:R-:W-:Y:S01]  /*52e0*/  ISETP.GE.AND P0, PT, R138, RZ, PT ;  /* 0x000000ff8a00720c */ /* 0x000fe20003f06270 */
[----:B------:R-:W-:Y:S02]  /*52f0*/  IMAD.MOV R5, RZ, RZ, -R5 ;  /* 0x000000ffff057224 */ /* 0x000fe400078e0a05 */
[----:B------:R-:W-:Y:S02]  /*5300*/  IMAD.MOV R2, RZ, RZ, -R2 ;  /* 0x000000ffff027224 */ /* 0x000fe400078e0a02 */
[--C-:B------:R-:W-:Y:S02]  /*5310*/  @!P3 IMAD.IADD R47, R47, 0x1, -R6.reuse ;  /* 0x000000012f2fb824 */ /* 0x100fe400078e0a06 */
[C---:B------:R-:W-:Y:S02]  /*5320*/  IMAD R41, R6.reuse, R5, R41 ;  /* 0x0000000506297224 */ /* 0x040fe400078e0229 */
[C---:B------:R-:W-:Y:S01]  /*5330*/  IMAD R39, R6.reuse, R2, R39 ;  /* 0x0000000206277224 */ /* 0x040fe200078e0227 */
[----:B------:R-:W-:Y:S01]  /*5340*/  ISETP.GT.U32.AND P3, PT, R6, R47, PT ;  /* 0x0000002f0600720c */ /* 0x000fe20003f64070 */
[----:B------:R-:W-:-:S02]  /*5350*/  @!P2 IMAD.IADD R51, R51, 0x1, -R6 ;  /* 0x000000013333a824 */ /* 0x000fc400078e0a06 */
[----:B------:R-:W-:Y:S01]  /*5360*/  @!P1 IMAD.MOV R49, RZ, RZ, -R49 ;  /* 0x000000ffff319224 */ /* 0x000fe200078e0a31 */
[C---:B------:R-:W-:Y:S01]  /*5370*/  ISETP.GT.U32.AND P1, PT, R6.reuse, R41, PT ;  /* 0x000000290600720c */ /* 0x040fe20003f24070 */
[----:B------:R-:W-:Y:S01]  /*5380*/  @!P4 IMAD.IADD R45, R45, 0x1, -R6 ;  /* 0x000000012d2dc824 */ /* 0x000fe200078e0a06 */
[C---:B------:R-:W-:Y:S01]  /*5390*/  ISETP.GT.U32.AND P4, PT, R6.reuse, R39, PT ;  /* 0x000000270600720c */ /* 0x040fe20003f84070 */
[----:B------:R-:W-:Y:S01]  /*53a0*/  IMAD.HI.U32 R4, R9, R43, RZ ;  /* 0x0000002b09047227 */ /* 0x000fe200078e00ff */
[----:B------:R-:W-:-:S03]  /*53b0*/  ISETP.GT.U32.AND P2, PT, R6, R51, PT ;  /* 0x000000330600720c */ /* 0x000fc60003f44070 */
[----:B------:R-:W-:Y:S01]  /*53c0*/  @!P0 IMAD.MOV R53, RZ, RZ, -R53 ;  /* 0x000000ffff358224 */ /* 0x000fe200078e0a35 */
[----:B------:R-:W-:Y:S01]  /*53d0*/  ISETP.GE.AND P0, PT, R126, RZ, PT ;  /* 0x000000ff7e00720c */ /* 0x000fe20003f06270 */
[----:B------:R-:W-:Y:S02]  /*53e0*/  IMAD.MOV R4, RZ, RZ, -R4 ;  /* 0x000000ffff047224 */ /* 0x000fe400078e0a04 */
[----:B------:R-:W-:Y:S01]  /*53f0*/  @!P6 IMAD.MOV R59, RZ, RZ, -R59 ;  /* 0x000000ffff3be224 */ /* 0x000fe200078e0a3b */
[----:B------:R-:W-:Y:S01]  /*5400*/  ISETP.GE.AND P6, PT, R132, RZ, PT ;  /* 0x000000ff8400720c */ /* 0x000fe20003fc6270 */
[----:B------:R-:W-:Y:S02]  /*5410*/  IMAD R43, R6, R4, R43 ;  /* 0x00000004062b7224 */ /* 0x000fe400078e022b */
[----:B------:R-:W-:-:S04]  /*5420*/  IMAD.HI.U32 R2, R9, R37, RZ ;  /* 0x0000002509027227 */ /* 0x000fc800078e00ff */
[--C-:B------:R-:W-:Y:S01]  /*5430*/  @!P3 IMAD.IADD R47, R47, 0x1, -R6.reuse ;  /* 0x000000012f2fb824 */ /* 0x100fe200078e0a06 */
[----:B------:R-:W-:Y:S01]  /*5440*/  ISETP.GT.U32.AND P3, PT, R6, R43, PT ;  /* 0x0000002b0600720c */ /* 0x000fe20003f64070 */
[--C-:B------:R-:W-:Y:S02]  /*5450*/  @!P1 IMAD.IADD R41, R41, 0x1, -R6.reuse ;  /* 0x0000000129299824 */ /* 0x100fe400078e0a06 */
[----:B------:R-:W-:Y:S01]  /*5460*/  @!P4 IMAD.IADD R39, R39, 0x1, -R6 ;  /* 0x000000012727c824 */ /* 0x000fe200078e0a06 */
[----:B------:R-:W-:Y:S01]  /*5470*/  ISETP.GE.AND P4, PT, R118, RZ, PT ;  /* 0x000000ff7600720c */ /* 0x000fe20003f86270 */
[----:B------:R-:W-:Y:S01]  /*5480*/  IMAD.HI.U32 R4, R9, R35, RZ ;  /* 0x0000002309047227 */ /* 0x000fe200078e00ff */
[----:B------:R-:W-:-:S03]  /*5490*/  ISETP.GT.U32.AND P1, PT, R6, R41, PT ;  /* 0x000000290600720c */ /* 0x000fc60003f24070 */
[----:B------:R-:W-:Y:S02]  /*54a0*/  IMAD.MOV R2, RZ, RZ, -R2 ;  /* 0x000000ffff027224 */ /* 0x000fe400078e0a02 */
[----:B------:R-:W-:Y:S01]  /*54b0*/  @!P2 IMAD.IADD R51, R51, 0x1, -R6 ;  /* 0x000000013333a824 */ /* 0x000fe200078e0a06 */
[----:B------:R-:W-:Y:S01]  /*54c0*/  ISETP.GE.AND P2, PT, R128, RZ, PT ;  /* 0x000000ff8000720c */ /* 0x000fe20003f46270 */
[----:B------:R-:W-:Y:S01]  /*54d0*/  @!P0 IMAD.MOV R45, RZ, RZ, -R45 ;  /* 0x000000ffff2d8224 */ /* 0x000fe200078e0a2d */
[C---:B------:R-:W-:Y:S01]  /*54e0*/  ISETP.GT.U32.AND P0, PT, R6.reuse, R39, PT ;  /* 0x000000270600720c */ /* 0x040fe20003f04070 */
[----:B------:R-:W-:Y:S02]  /*54f0*/  IMAD.MOV R4, RZ, RZ, -R4 ;  /* 0x000000ffff047224 */ /* 0x000fe400078e0a04 */
[----:B------:R-:W-:Y:S02]  /*5500*/  IMAD R37, R6, R2, R37 ;  /* 0x0000000206257224 */ /* 0x000fe400078e0225 */
[----:B------:R-:W-:-:S04]  /*5510*/  IMAD.HI.U32 R2, R9, R33, RZ ;  /* 0x0000002109027227 */ /* 0x000fc800078e00ff */
[----:B------:R-:W-:Y:S01]  /*5520*/  @!P6 IMAD.MOV R51, RZ, RZ, -R51 ;  /* 0x000000ffff33e224 */ /* 0x000fe200078e0a33 */
[----:B------:R-:W-:Y:S01]  /*5530*/  ISETP.GE.AND P6, PT, R124, RZ, PT ;  /* 0x000000ff7c00720c */ /* 0x000fe20003fc6270 */
[----:B------:R-:W-:Y:S02]  /*5540*/  IMAD R35, R6, R4, R35 ;  /* 0x0000000406237224 */ /* 0x000fe400078e0223 */
[----:B------:R-:W-:-:S04]  /*5550*/  IMAD.HI.U32 R4, R9, R31, RZ ;  /* 0x0000001f09047227 */ /* 0x000fc800078e00ff */
[----:B------:R-:W-:Y:S02]  /*5560*/  IMAD.MOV R5, RZ, RZ, -R2 ;  /* 0x000000ffff057224 */ /* 0x000fe400078e0a02 */
[----:B------:R-:W-:Y:S02]  /*5570*/  @!P3 IMAD.IADD R43, R43, 0x1, -R6 ;  /* 0x000000012b2bb824 */ /* 0x000fe400078e0a06 */
[----:B------:R-:W-:Y:S02]  /*5580*/  IMAD.MOV R4, RZ, RZ, -R4 ;  /* 0x000000ffff047224 */ /* 0x000fe400078e0a04 */
[C---:B------:R-:W-:Y:S01]  /*5590*/  IMAD R33, R6.reuse, R5, R33 ;  /* 0x0000000506217224 */ /* 0x040fe200078e0221 */
[C---:B------:R-:W-:Y:S01]  /*55a0*/  ISETP.GT.U32.AND P3, PT, R6.reuse, R43, PT ;  /* 0x0000002b0600720c */ /* 0x040fe20003f64070 */
[----:B------:R-:W-:Y:S01]  /*55b0*/  @!P1 IMAD.IADD R41, R41, 0x1, -R6 ;  /* 0x0000000129299824 */ /* 0x000fe200078e0a06 */
        /* <DEDUP_REMOVED lines=8> */
[----:B------:R-:W-:Y:S01]  /*5640*/  ISETP.GT.U32.AND P3, PT, R6, R37, PT ;  /* 0x000000250600720c */ /* 0x000fe20003f64070 */
[----:B------:R-:W-:Y:S02]  /*5650*/  IMAD.MOV R2, RZ, RZ, -R2 ;  /* 0x000000ffff027224 */ /* 0x000fe400078e0a02 */
[----:B------:R-:W-:Y:S02]  /*5660*/  @!P2 IMAD.MOV R43, RZ, RZ, -R43 ;  /* 0x000000ffff2ba224 */ /* 0x000fe400078e0a2b */
[--C-:B------:R-:W-:Y:S01]  /*5670*/  @!P0 IMAD.IADD R33, R33, 0x1, -R6.reuse ;  /* 0x0000000121218824 */ /* 0x100fe200078e0a06 */
[----:B------:R-:W-:Y:S01]  /*5680*/  ISETP.GE.AND P0, PT, R112, RZ, PT ;  /* 0x000000ff7000720c */ /* 0x000fe20003f06270 */
[----:B------:R-:W-:Y:S02]  /*5690*/  @!P6 IMAD.IADD R31, R31, 0x1, -R6 ;  /* 0x000000011f1fe824 */ /* 0x000fe400078e0a06 */
[C---:B------:R-:W-:Y:S01]  /*56a0*/  IMAD R29, R6.reuse, R2, R29 ;  /* 0x00000002061d7224 */ /* 0x040fe200078e021d */
[----:B------:R-:W-:Y:S01]  /*56b0*/  ISETP.GT.U32.AND P6, PT, R6, R33, PT ;  /* 0x000000210600720c */ /* 0x000fe20003fc4070 */
[----:B------:R-:W-:-:S04]  /*56c0*/  IMAD.HI.U32 R2, R9, R27, RZ ;  /* 0x0000001b09027227 */ /* 0x000fc800078e00ff */
[----:B------:R-:W-:Y:S02]  /*56d0*/  IMAD.MOV R2, RZ, RZ, -R2 ;  /* 0x000000ffff027224 */ /* 0x000fe400078e0a02 */
[--C-:B------:R-:W-:Y:S01]  /*56e0*/  @!P3 IMAD.IADD R37, R37, 0x1, -R6.reuse ;  /* 0x000000012525b824 */ /* 0x100fe200078e0a06 */
[----:B------:R-:W-:Y:S01]  /*56f0*/  ISETP.GE.AND P3, PT, R120, RZ, PT ;  /* 0x000000ff7800720c */ /* 0x000fe20003f66270 */
[C---:B------:R-:W-:Y:S02]  /*5700*/  IMAD R27, R6.reuse, R2, R27 ;  /* 0x00000002061b7224 */ /* 0x040fe400078e021b */
[----:B------:R-:W-:Y:S01]  /*5710*/  @!P5 IMAD.MOV R57, RZ, RZ, -R57 ;  /* 0x000000ffff39d224 */ /* 0x000fe200078e0a39 */
[C---:B------:R-:W-:Y:S01]  /*5720*/  ISETP.GT.U32.AND P2, PT, R6.reuse, R37, PT ;  /* 0x000000250600720c */ /* 0x040fe20003f44070 */
[--C-:B------:R-:W-:Y:S01]  /*5730*/  @!P6 IMAD.IADD R33, R33, 0x1, -R6.reuse ;  /* 0x000000012121e824 */ /* 0x100fe200078e0a06 */
[----:B------:R-:W-:Y:S01]  /*5740*/  ISETP.GT.U32.AND P6, PT, R6, R27, PT ;  /* 0x0000001b0600720c */ /* 0x000fe20003fc4070 */
[----:B------:R-:W-:Y:S01]  /*5750*/  @!P1 IMAD.IADD R35, R35, 0x1, -R6 ;  /* 0x0000000123239824 */ /* 0x000fe200078e0a06 */
[----:B------:R-:W-:Y:S01]  /*5760*/  ISETP.GE.AND P5, PT, R130, RZ, PT ;  /* 0x000000ff8200720c */ /* 0x000fe20003fa6270 */
[----:B------:R-:W-:-:S03]  /*5770*/  IMAD.HI.U32 R2, R9, R25, RZ ;  /* 0x0000001909027227 */ /* 0x000fc600078e00ff */
[----:B------:R-:W-:Y:S01]  /*5780*/  ISETP.GT.U32.AND P1, PT, R6, R35, PT ;  /* 0x000000230600720c */ /* 0x000fe20003f24070 */
[----:B------:R-:W-:Y:S02]  /*5790*/  IMAD.MOV R2, RZ, RZ, -R2 ;  /* 0x000000ffff027224 */ /* 0x000fe400078e0a02 */
[----:B------:R-:W-:-:S04]  /*57a0*/  IMAD.HI.U32 R5, R9, R7, RZ ;  /* 0x0000000709057227 */ /* 0x000fc800078e00ff */
[--C-:B------:R-:W-:Y:S01]  /*57b0*/  @!P2 IMAD.IADD R37, R37, 0x1, -R6.reuse ;  /* 0x000000012525a824 */ /* 0x100fe200078e0a06 */
[----:B------:R-:W-:Y:S01]  /*57c0*/  ISETP.GT.U32.AND P2, PT, R6, R29, PT ;  /* 0x0000001d0600720c */ /* 0x000fe20003f44070 */
[--C-:B------:R-:W-:Y:S02]  /*57d0*/  @!P6 IMAD.IADD R27, R27, 0x1, -R6.reuse ;  /* 0x000000011b1be824 */ /* 0x100fe400078e0a06 */
[----:B------:R-:W-:Y:S01]  /*57e0*/  @!P5 IMAD.MOV R47, RZ, RZ, -R47 ;  /* 0x000000ffff2fd224 */ /* 0x000fe200078e0a2f */
[----:B------:R-:W-:Y:S01]  /*57f0*/  ISETP.GE.AND P5, PT, R122, RZ, PT ;  /* 0x000000ff7a00720c */ /* 0x000fe20003fa6270 */
[C---:B------:R-:W-:Y:S01]  /*5800*/  IMAD R25, R6.reuse, R2, R25 ;  /* 0x0000000206197224 */ /* 0x040fe200078e0219 */
[----:B------:R-:W-:Y:S01]  /*5810*/  ISETP.GT.U32.AND P6, PT, R6, R27, PT ;  /* 0x0000001b0600720c */ /* 0x000fe20003fc4070 */
[----:B------:R-:W-:Y:S01]  /*5820*/  @!P1 IMAD.IADD R35, R35, 0x1, -R6 ;  /* 0x0000000123239824 */ /* 0x000fe200078e0a06 */
[----:B------:R-:W-:Y:S01]  /*5830*/  IABS R2, R15 ;  /* 0x0000000f00027213 */ /* 0x000fe20000000000 */
[----:B------:R-:W-:Y:S01]  /*5840*/  IMAD.MOV R5, RZ, RZ, -R5 ;  /* 0x000000ffff057224 */ /* 0x000fe200078e0a05 */
[----:B------:R-:W-:Y:S01]  /*5850*/  ISETP.GE.AND P1, PT, R116, RZ, PT ;  /* 0x000000ff7400720c */ /* 0x000fe20003f26270 */
[----:B------:R-:W-:-:S02]  /*5860*/  @!P3 IMAD.MOV R35, RZ, RZ, -R35 ;  /* 0x000000ffff23b224 */ /* 0x000fc400078e0a23 */
[--C-:B------:R-:W-:Y:S01]  /*5870*/  @!P2 IMAD.IADD R29, R29, 0x1, -R6.reuse ;  /* 0x000000011d1da824 */ /* 0x100fe200078e0a06 */
[----:B------:R-:W-:Y:S01]  /*5880*/  ISETP.GE.AND P2, PT, R23, RZ, PT ;  /* 0x000000ff1700720c */ /* 0x000fe20003f46270 */
[----:B------:R-:W-:Y:S01]  /*5890*/  @!P4 IMAD.MOV R37, RZ, RZ, -R37 ;  /* 0x000000ffff25c224 */ /* 0x000fe200078e0a25 */
[----:B------:R-:W-:Y:S01]  /*58a0*/  IABS R23, R110 ;  /* 0x0000006e00177213 */ /* 0x000fe20000000000 */
[----:B------:R-:W-:Y:S01]  /*58b0*/  @!P5 IMAD.MOV R39, RZ, RZ, -R39 ;  /* 0x000000ffff27d224 */ /* 0x000fe200078e0a27 */
[----:B------:R-:W-:Y:S01]  /*58c0*/  ISETP.GE.AND P5, PT, R114, RZ, PT ;  /* 0x000000ff7200720c */ /* 0x000fe20003fa6270 */
[----:B------:R-:W-:Y:S01]  /*58d0*/  @!P6 IMAD.IADD R27, R27, 0x1, -R6 ;  /* 0x000000011b1be824 */ /* 0x000fe200078e0a06 */
[C---:B------:R-:W-:Y:S01]  /*58e0*/  ISETP.GT.U32.AND P6, PT, R6.reuse, R25, PT ;  /* 0x000000190600720c */ /* 0x040fe20003fc4070 */
[----:B------:R-:W-:Y:S01]  /*58f0*/  IMAD.HI.U32 R4, R9, R23, RZ ;  /* 0x0000001709047227 */ /* 0x000fe200078e00ff */
[C---:B------:R-:W-:Y:S02]  /*5900*/  ISETP.GT.U32.AND P3, PT, R6.reuse, R29, PT ;  /* 0x0000001d0600720c */ /* 0x040fe40003f64070 */
[----:B------:R-:W-:Y:S01]  /*5910*/  ISETP.GT.U32.AND P4, PT, R6, R31, PT ;  /* 0x0000001f0600720c */ /* 0x000fe20003f84070 */
[----:B------:R-:W-:-:S02]  /*5920*/  IMAD.MOV R4, RZ, RZ, -R4 ;  /* 0x000000ffff047224 */ /* 0x000fc400078e0a04 */
[----:B------:R-:W-:Y:S02]  /*5930*/  @!P2 IMAD.MOV R27, RZ, RZ, -R27 ;  /* 0x000000ffff1ba224 */ /* 0x000fe400078e0a1b */
[----:B------:R-:W-:Y:S02]  /*5940*/  IMAD R23, R6, R4, R23 ;  /* 0x0000000406177224 */ /* 0x000fe400078e0217 */
[----:B------:R-:W-:Y:S01]  /*5950*/  @!P5 IMAD.MOV R33, RZ, RZ, -R33 ;  /* 0x000000ffff21d224 */ /* 0x000fe200078e0a21 */
[----:B------:R-:W-:Y:S01]  /*5960*/  ISETP.GE.AND P5, PT, R22, RZ, PT ;  /* 0x000000ff1600720c */ /* 0x000fe20003fa6270 */
[----:B------:R-:W-:Y:S01]  /*5970*/  @!P6 IMAD.IADD R25, R25, 0x1, -R6 ;  /* 0x000000011919e824 */ /* 0x000fe200078e0a06 */
[C---:B------:R-:W-:Y:S01]  /*5980*/  ISETP.GT.U32.AND P6, PT, R6.reuse, R23, PT ;  /* 0x000000170600720c */ /* 0x040fe20003fc4070 */
[----:B------:R-:W-:Y:S02]  /*5990*/  IMAD R22, R6, R5, R7 ;  /* 0x0000000506167224 */ /* 0x000fe400078e0207 */
[----:B------:R-:W-:-:S02]  /*59a0*/  IMAD.MOV.U32 R5, RZ, RZ, R2 ;  /* 0x000000ffff057224 */ /* 0x000fc400078e0002 */
[----:B------:R-:W-:Y:S01]  /*59b0*/  @!P3 IMAD.IADD R29, R29, 0x1, -R6 ;  /* 0x000000011d1db824 */ /* 0x000fe200078e0a06 */
[----:B------:R-:W-:Y:S01]  /*59c0*/  ISETP.GE.AND P3, PT, R110, RZ, PT ;  /* 0x000000ff6e00720c */ /* 0x000fe20003f66270 */
[----:B------:R-:W-:-:S04]  /*59d0*/  IMAD.HI.U32 R2, R9, R5, RZ ;  /* 0x0000000509027227 */ /* 0x000fc800078e00ff */
[----:B------:R-:W-:-:S04]  /*59e0*/  IMAD.HI.U32 R4, R9, R10, RZ ;  /* 0x0000000a09047227 */ /* 0x000fc800078e00ff */
[----:B------:R-:W-:Y:S02]  /*59f0*/  IMAD.MOV R7, RZ, RZ, -R2 ;  /* 0x000000ffff077224 */ /* 0x000fe400078e0a02 */
[----:B------:R-:W-:Y:S01]  /*5a00*/  @!P0 IMAD.MOV R29, RZ, RZ, -R29 ;  /* 0x000000ffff1d8224 */ /* 0x000fe200078e0a1d */
[----:B------:R-:W-:Y:S01]  /*5a10*/  ISETP.GT.U32.AND P0, PT, R6, R22, PT ;  /* 0x000000160600720c */ /* 0x000fe20003f04070 */
[----:B------:R-:W-:Y:S02]  /*5a20*/  IMAD.MOV R11, RZ, RZ, -R4 ;  /* 0x000000ffff0b7224 */ /* 0x000fe400078e0a04 */
[----:B------:R-:W-:-:S04]  /*5a30*/  IMAD.HI.U32 R4, R9, R13, RZ ;  /* 0x0000000d09047227 */ /* 0x000fc800078e00ff */
[--C-:B------:R-:W-:Y:S01]  /*5a40*/  @!P4 IMAD.IADD R31, R31, 0x1, -R6.reuse ;  /* 0x000000011f1fc824 */ /* 0x100fe200078e0a06 */
[----:B------:R-:W-:Y:S01]  /*5a50*/  ISETP.GE.AND P4, PT, R108, RZ, PT ;  /* 0x000000ff6c00720c */ /* 0x000fe20003f86270 */
[C---:B------:R-:W-:Y:S02]  /*5a60*/  IMAD R5, R6.reuse, R7, R5 ;  /* 0x0000000706057224 */ /* 0x040fe400078e0205 */
[----:B------:R-:W-:Y:S02]  /*5a70*/  @!P6 IMAD.IADD R23, R23, 0x1, -R6 ;  /* 0x000000011717e824 */ /* 0x000fe400078e0a06 */
[----:B------:R-:W-:Y:S01]  /*5a80*/  IMAD.MOV R4, RZ, RZ, -R4 ;  /* 0x000000ffff047224 */ /* 0x000fe200078e0a04 */
[C---:B------:R-:W-:Y:S01]  /*5a90*/  ISETP.GT.U32.AND P2, PT, R6.reuse, R5, PT ;  /* 0x000000050600720c */ /* 0x040fe20003f44070 */
[----:B------:R-:W-:Y:S01]  /*5aa0*/  @!P1 IMAD.MOV R31, RZ, RZ, -R31 ;  /* 0x000000ffff1f9224 */ /* 0x000fe200078e0a1f */
[C---:B------:R-:W-:Y:S01]  /*5ab0*/  ISETP.GT.U32.AND P1, PT, R6.reuse, R25, PT ;  /* 0x000000190600720c */ /* 0x040fe20003f24070 */
[----:B------:R-:W-:Y:S01]  /*5ac0*/  IMAD.HI.U32 R2, R9, R12, RZ ;  /* 0x0000000c09027227 */ /* 0x000fe200078e00ff */
[----:B------:R-:W-:-:S03]  /*5ad0*/  ISETP.GT.U32.AND P6, PT, R6, R23, PT ;  /* 0x000000170600720c */ /* 0x000fc60003fc4070 */
[C---:B------:R-:W-:Y:S02]  /*5ae0*/  IMAD R13, R6.reuse, R4, R13 ;  /* 0x00000004060d7224 */ /* 0x040fe400078e020d */
[----:B------:R-:W-:Y:S02]  /*5af0*/  IMAD R7, R6, R11, R10 ;  /* 0x0000000b06077224 */ /* 0x000fe400078e020a */
[----:B------:R-:W-:Y:S02]  /*5b00*/  IMAD.MOV R11, RZ, RZ, -R2 ;  /* 0x000000ffff0b7224 */ /* 0x000fe400078e0a02 */
[----:B------:R-:W-:Y:S01]  /*5b10*/  @!P0 IMAD.IADD R22, R22, 0x1, -R6 ;  /* 0x0000000116168824 */ /* 0x000fe200078e0a06 */
[C---:B------:R-:W-:Y:S01]  /*5b20*/  ISETP.GT.U32.AND P0, PT, R6.reuse, R13, PT ;  /* 0x0000000d0600720c */ /* 0x040fe20003f04070 */
[C---:B------:R-:W-:Y:S01]  /*5b30*/  IMAD R11, R6.reuse, R11, R12 ;  /* 0x0000000b060b7224 */ /* 0x040fe200078e020c */
[----:B------:R-:W-:Y:S01]  /*5b40*/  IABS R12, R106 ;  /* 0x0000006a000c7213 */ /* 0x000fe20000000000 */
[--C-:B------:R-:W-:Y:S01]  /*5b50*/  @!P1 IMAD.IADD R25, R25, 0x1, -R6.reuse ;  /* 0x0000000119199824 */ /* 0x100fe200078e0a06 */
[C---:B------:R-:W-:Y:S01]  /*5b60*/  ISETP.GT.U32.AND P1, PT, R6.reuse, R7, PT ;  /* 0x000000070600720c */ /* 0x040fe20003f24070 */
[--C-:B------:R-:W-:Y:S01]  /*5b70*/  @!P6 IMAD.IADD R23, R23, 0x1, -R6.reuse ;  /* 0x000000011717e824 */ /* 0x100fe200078e0a06 */
[C---:B------:R-:W-:Y:S01]  /*5b80*/  ISETP.GT.U32.AND P6, PT, R6.reuse, R11, PT ;  /* 0x0000000b0600720c */ /* 0x040fe20003fc4070 */
[----:B------:R-:W-:Y:S01]  /*5b90*/  @!P2 IMAD.IADD R5, R5, 0x1, -R6 ;  /* 0x000000010505a824 */ /* 0x000fe200078e0a06 */
[----:B------:R-:W-:Y:S01]  /*5ba0*/  ISETP.GT.U32.AND P2, PT, R6, R22, PT ;  /* 0x000000160600720c */ /* 0x000fe20003f44070 */
[----:B------:R-:W-:-:S04]  /*5bb0*/  IMAD.HI.U32 R8, R9, R229, RZ ;  /* 0x000000e509087227 */ /* 0x000fc800078e00ff */
[----:B------:R-:W-:Y:S02]  /*5bc0*/  IMAD.MOV R8, RZ, RZ, -R8 ;  /* 0x000000ffff087224 */ /* 0x000fe400078e0a08 */
[----:B------:R-:W-:Y:S02]  /*5bd0*/  @!P0 IMAD.IADD R13, R13, 0x1, -R6 ;  /* 0x000000010d0d8824 */ /* 0x000fe400078e0a06 */
[C---:B------:R-:W-:Y:S02]  /*5be0*/  IMAD R229, R6.reuse, R8, R229 ;  /* 0x0000000806e57224 */ /* 0x040fe400078e02e5 */
[----:B------:R-:W-:Y:S01]  /*5bf0*/  @!P4 IMAD.MOV R25, RZ, RZ, -R25 ;  /* 0x000000ffff19c224 */ /* 0x000fe200078e0a19 */
[----:B------:R-:W-:Y:S01]  /*5c00*/  ISETP.GT.U32.AND P4, PT, R6, R13, PT ;  /* 0x0000000d0600720c */ /* 0x000fe20003f84070 */
[----:B------:R-:W-:-:S04]  /*5c10*/  IMAD.HI.U32 R2, R9, R239, RZ ;  /* 0x000000ef09027227 */ /* 0x000fc800078e00ff */
[----:B------:R-:W-:-:S04]  /*5c20*/  IMAD.HI.U32 R10, R9, R12, RZ ;  /* 0x0000000c090a7227 */ /* 0x000fc800078e00ff */
[--C-:B------:R-:W-:Y:S01]  /*5c30*/  @!P1 IMAD.IADD R7, R7, 0x1, -R6.reuse ;  /* 0x0000000107079824 */ /* 0x100fe200078e0a06 */
[----:B------:R-:W-:Y:S01]  /*5c40*/  ISETP.GT.U32.AND P1, PT, R6, R5, PT ;  /* 0x000000050600720c */ /* 0x000fe20003f24070 */
[--C-:B------:R-:W-:Y:S02]  /*5c50*/  @!P6 IMAD.IADD R11, R11, 0x1, -R6.reuse ;  /* 0x000000010b0be824 */ /* 0x100fe400078e0a06 */
[----:B------:R-:W-:Y:S01]  /*5c60*/  @!P2 IMAD.IADD R22, R22, 0x1, -R6 ;  /* 0x000000011616a824 */ /* 0x000fe200078e0a06 */
[C---:B------:R-:W-:Y:S01]  /*5c70*/  ISETP.GT.U32.AND P2, PT, R6.reuse, R229, PT ;  /* 0x000000e50600720c */ /* 0x040fe20003f44070 */
[----:B------:R-:W-:Y:S01]  /*5c80*/  IMAD.MOV R2, RZ, RZ, -R2 ;  /* 0x000000ffff027224 */ /* 0x000fe200078e0a02 */
[C---:B------:R-:W-:Y:S01]  /*5c90*/  ISETP.GT.U32.AND P0, PT, R6.reuse, R11, PT ;  /* 0x0000000b0600720c */ /* 0x040fe20003f04070 */
[----:B------:R-:W-:Y:S01]  /*5ca0*/  IMAD.MOV R10, RZ, RZ, -R10 ;  /* 0x000000ffff0a7224 */ /* 0x000fe200078e0a0a */
[----:B------:R-:W-:Y:S01]  /*5cb0*/  ISETP.GT.U32.AND P6, PT, R6, R7, PT ;  /* 0x000000070600720c */ /* 0x000fe20003fc4070 */
[----:B------:R-:W-:-:S04]  /*5cc0*/  IMAD.HI.U32 R4, R9, R249, RZ ;  /* 0x000000f909047227 */ /* 0x000fc800078e00ff */
[----:B------:R-:W-:Y:S02]  /*5cd0*/  IMAD R239, R6, R2, R239 ;  /* 0x0000000206ef7224 */ /* 0x000fe400078e02ef */
[----:B------:R-:W-:-:S04]  /*5ce0*/  IMAD.HI.U32 R8, R9, R251, RZ ;  /* 0x000000fb09087227 */ /* 0x000fc800078e00ff */
[C---:B------:R-:W-:Y:S01]  /*5cf0*/  IMAD R2, R6.reuse, R10, R12 ;  /* 0x0000000a06027224 */ /* 0x040fe200078e020c */
[----:B------:R-:W-:Y:S01]  /*5d00*/  IABS R10, R96 ;  /* 0x00000060000a7213 */ /* 0x000fe20000000000 */
[----:B------:R-:W-:Y:S01]  /*5d10*/  IMAD.MOV R4, RZ, RZ, -R4 ;  /* 0x000000ffff047224 */ /* 0x000fe200078e0a04 */
[----:B------:R-:W-:Y:S01]  /*5d20*/  IABS R12, R16 ;  /* 0x00000010000c7213 */ /* 0x000fe20000000000 */
[----:B------:R-:W-:Y:S02]  /*5d30*/  IMAD.MOV R8, RZ, RZ, -R8 ;  /* 0x000000ffff087224 */ /* 0x000fe400078e0a08 */
[----:B------:R-:W-:Y:S01]  /*5d40*/  @!P4 IMAD.IADD R13, R13, 0x1, -R6 ;  /* 0x000000010d0dc824 */ /* 0x000fe200078e0a06 */
[C---:B------:R-:W-:Y:S01]  /*5d50*/  ISETP.GT.U32.AND P4, PT, R6.reuse, R2, PT ;  /* 0x000000020600720c */ /* 0x040fe20003f84070 */
[----:B------:R-:W-:Y:S02]  /*5d60*/  IMAD R249, R6, R4, R249 ;  /* 0x0000000406f97224 */ /* 0x000fe400078e02f9 */
[----:B------:R-:W-:-:S04]  /*5d70*/  IMAD.HI.U32 R4, R9, R10, RZ ;  /* 0x0000000a09047227 */ /* 0x000fc800078e00ff */
[C---:B------:R-:W-:Y:S02]  /*5d80*/  IMAD R251, R6.reuse, R8, R251 ;  /* 0x0000000806fb7224 */ /* 0x040fe400078e02fb */
[--C-:B------:R-:W-:Y:S01]  /*5d90*/  @!P1 IMAD.IADD R5, R5, 0x1, -R6.reuse ;  /* 0x0000000105059824 */ /* 0x100fe200078e0a06 */
[C---:B------:R-:W-:Y:S01]  /*5da0*/  ISETP.GT.U32.AND P1, PT, R6.reuse, R239, PT ;  /* 0x000000ef0600720c */ /* 0x040fe20003f24070 */
[----:B------:R-:W-:Y:S01]  /*5db0*/  @!P2 IMAD.IADD R229, R229, 0x1, -R6 ;  /* 0x00000001e5e5a824 */ /* 0x000fe200078e0a06 */
[----:B------:R-:W-:Y:S01]  /*5dc0*/  ISETP.GE.AND P2, PT, R15, RZ, PT ;  /* 0x000000ff0f00720c */ /* 0x000fe20003f46270 */
[----:B------:R-:W-:Y:S02]  /*5dd0*/  IMAD.MOV R15, RZ, RZ, -R4 ;  /* 0x000000ffff0f7224 */ /* 0x000fe400078e0a04 */
[----:B------:R-:W-:Y:S01]  /*5de0*/  @!P0 IMAD.IADD R11, R11, 0x1, -R6 ;  /* 0x000000010b0b8824 */ /* 0x000fe200078e0a06 */
[C---:B------:R-:W-:Y:S01]  /*5df0*/  ISETP.GT.U32.AND P0, PT, R6.reuse, R251, PT ;  /* 0x000000fb0600720c */ /* 0x040fe20003f04070 */
[----:B------:R-:W-:-:S02]  /*5e00*/  IMAD R4, R6, R15, R10 ;  /* 0x0000000f06047224 */ /* 0x000fc400078e020a */
[----:B------:R-:W-:Y:S02]  /*5e10*/  @!P4 IMAD.IADD R2, R2, 0x1, -R6 ;  /* 0x000000010202c824 */ /* 0x000fe400078e0a06 */
[----:B------:R-:W-:Y:S01]  /*5e20*/  IMAD.HI.U32 R8, R9, R12, RZ ;  /* 0x0000000c09087227 */ /* 0x000fe200078e00ff */
[----:B------:R-:W-:-:S03]  /*5e30*/  ISETP.GT.U32.AND P4, PT, R6, R4, PT ;  /* 0x000000040600720c */ /* 0x000fc60003f84070 */
[--C-:B------:R-:W-:Y:S01]  /*5e40*/  @!P6 IMAD.IADD R7, R7, 0x1, -R6.reuse ;  /* 0x000000010707e824 */ /* 0x100fe200078e0a06 */
[C---:B------:R-:W-:Y:S01]  /*5e50*/  ISETP.GT.U32.AND P6, PT, R6.reuse, R249, PT ;  /* 0x000000f90600720c */ /* 0x040fe20003fc4070 */
[----:B------:R-:W-:Y:S01]  /*5e60*/  @!P1 IMAD.IADD R239, R239, 0x1, -R6 ;  /* 0x00000001efef9824 */ /* 0x000fe200078e0a06 */
[----:B------:R-:W-:Y:S01]  /*5e70*/  ISETP.GE.AND P1, PT, R17, RZ, PT ;  /* 0x000000ff1100720c */ /* 0x000fe20003f26270 */
[----:B------:R-:W-:Y:S02]  /*5e80*/  IMAD.MOV R17, RZ, RZ, -R8 ;  /* 0x000000ffff117224 */ /* 0x000fe400078e0a08 */
[----:B------:R-:W-:Y:S01]  /*5e90*/  @!P0 IMAD.IADD R251, R251, 0x1, -R6 ;  /* 0x00000001fbfb8824 */ /* 0x000fe200078e0a06 */
[----:B------:R-:W-:Y:S01]  /*5ea0*/  ISETP.GE.AND P0, PT, R21, RZ, PT ;  /* 0x000000ff1500720c */ /* 0x000fe20003f06270 */
[----:B------:R-:W-:Y:S01]  /*5eb0*/  IMAD R8, R6, R17, R12 ;  /* 0x0000001106087224 */ /* 0x000fe200078e020c */
[----:B------:R-:W-:Y:S01]  /*5ec0*/  IABS R21, R88 ;  /* 0x0000005800157213 */ /* 0x000fe20000000000 */
[----:B------:R-:W-:-:S02]  /*5ed0*/  @!P4 IMAD.IADD R4, R4, 0x1, -R6 ;  /* 0x000000010404c824 */ /* 0x000fc400078e0a06 */
[----:B------:R-:W-:Y:S01]  /*5ee0*/  @!P3 IMAD.MOV R23, RZ, RZ, -R23 ;  /* 0x000000ffff17b224 */ /* 0x000fe200078e0a17 */
[C---:B------:R-:W-:Y:S01]  /*5ef0*/  ISETP.GT.U32.AND P4, PT, R6.reuse, R8, PT ;  /* 0x000000080600720c */ /* 0x040fe20003f84070 */
[----:B------:R-:W-:Y:S01]  /*5f00*/  IMAD.HI.U32 R12, R9, R21, RZ ;  /* 0x00000015090c7227 */ /* 0x000fe200078e00ff */
[----:B------:R-:W-:-:S03]  /*5f10*/  ISETP.GT.U32.AND P3, PT, R6, R229, PT ;  /* 0x000000e50600720c */ /* 0x000fc60003f64070 */
[----:B------:R-:W-:Y:S01]  /*5f20*/  @!P6 IMAD.IADD R249, R249, 0x1, -R6 ;  /* 0x00000001f9f9e824 */ /* 0x000fe200078e0a06 */
[----:B------:R-:W-:Y:S01]  /*5f30*/  ISETP.GE.AND P6, PT, R19, RZ, PT ;  /* 0x000000ff1300720c */ /* 0x000fe20003fc6270 */
[----:B------:R-:W-:Y:S01]  /*5f40*/  IMAD.MOV R12, RZ, RZ, -R12 ;  /* 0x000000ffff0c7224 */ /* 0x000fe200078e0a0c */
[----:B------:R-:W-:Y:S01]  /*5f50*/  IABS R19, R18 ;  /* 0x0000001200137213 */ /* 0x000fe20000000000 */
[----:B------:R-:W-:-:S04]  /*5f60*/  IMAD.HI.U32 R15, R9, R24, RZ ;  /* 0x00000018090f7227 */ /* 0x000fc800078e00ff */
[----:B------:R-:W-:Y:S02]  /*5f70*/  IMAD R12, R6, R12, R21 ;  /* 0x0000000c060c7224 */ /* 0x000fe400078e0215 */
[----:B------:R-:W-:Y:S02]  /*5f80*/  IMAD.MOV.U32 R21, RZ, RZ, R5 ;  /* 0x000000ffff157224 */ /* 0x000fe400078e0005 */
[----:B------:R-:W-:-:S04]  /*5f90*/  IMAD.HI.U32 R10, R9, R19, RZ ;  /* 0x00000013090a7227 */ /* 0x000fc800078e00ff */
[----:B------:R-:W-:Y:S01]  /*5fa0*/  @!P4 IMAD.IADD R8, R8, 0x1, -R6 ;  /* 0x000000010808c824 */ /* 0x000fe200078e0a06 */
[C---:B------:R-:W-:Y:S01]  /*5fb0*/  ISETP.GT.U32.AND P4, PT, R6.reuse, R239, PT ;  /* 0x000000ef0600720c */ /* 0x040fe20003f84070 */
[----:B------:R-:W-:Y:S01]  /*5fc0*/  @!P2 IMAD.MOV R21, RZ, RZ, -R21 ;  /* 0x000000ffff15a224 */ /* 0x000fe200078e0a15 */
[C---:B------:R-:W-:Y:S01]  /*5fd0*/  ISETP.GT.U32.AND P2, PT, R6.reuse, R249, PT ;  /* 0x000000f90600720c */ /* 0x040fe20003f44070 */
[----:B------:R-:W-:Y:S02]  /*5fe0*/  IMAD.MOV R10, RZ, RZ, -R10 ;  /* 0x000000ffff0a7224 */ /* 0x000fe400078e0a0a */
[----:B------:R-:W-:Y:S02]  /*5ff0*/  IMAD.MOV R15, RZ, RZ, -R15 ;  /* 0x000000ffff0f7224 */ /* 0x000fe400078e0a0f */
[----:B------:R-:W-:Y:S02]  /*6000*/  IMAD R10, R6, R10, R19 ;  /* 0x0000000a060a7224 */ /* 0x000fe400078e0213 */
[----:B------:R-:W-:-:S02]  /*6010*/  IMAD.MOV.U32 R19, RZ, RZ, R7 ;  /* 0x000000ffff137224 */ /* 0x000fc400078e0007 */
[----:B------:R-:W-:-:S04]  /*6020*/  IMAD.HI.U32 R17, R9, R26, RZ ;  /* 0x0000001a09117227 */ /* 0x000fc800078e00ff */
[C---:B------:R-:W-:Y:S02]  /*6030*/  IMAD R24, R6.reuse, R15, R24 ;  /* 0x0000000f06187224 */ /* 0x040fe400078e0218 */
[----:B------:R-:W-:Y:S01]  /*6040*/  @!P1 IMAD.MOV R19, RZ, RZ, -R19 ;  /* 0x000000ffff139224 */ /* 0x000fe200078e0a13 */
[C---:B------:R-:W-:Y:S01]  /*6050*/  ISETP.GT.U32.AND P1, PT, R6.reuse, R251, PT ;  /* 0x000000fb0600720c */ /* 0x040fe20003f24070 */
[----:B------:R-:W-:Y:S02]  /*6060*/  IMAD.MOV R17, RZ, RZ, -R17 ;  /* 0x000000ffff117224 */ /* 0x000fe400078e0a11 */
[----:B------:R-:W-:Y:S02]  /*6070*/  IMAD.MOV.U32 R15, RZ, RZ, R13 ;  /* 0x000000ffff0f7224 */ /* 0x000fe400078e000d */
[--C-:B------:R-:W-:Y:S01]  /*6080*/  @!P4 IMAD.IADD R239, R239, 0x1, -R6.reuse ;  /* 0x00000001efefc824 */ /* 0x100fe200078e0a06 */
[C---:B------:R-:W-:Y:S01]  /*6090*/  ISETP.GT.U32.AND P4, PT, R6.reuse, R12, PT ;  /* 0x0000000c0600720c */ /* 0x040fe20003f84070 */
[----:B------:R-:W-:Y:S01]  /*60a0*/  @!P2 IMAD.IADD R249, R249, 0x1, -R6 ;  /* 0x00000001f9f9a824 */ /* 0x000fe200078e0a06 */
[C---:B------:R-:W-:Y:S01]  /*60b0*/  ISETP.GT.U32.AND P2, PT, R6.reuse, R24, PT ;  /* 0x000000180600720c */ /* 0x040fe20003f44070 */
[----:B------:R-:W-:-:S02]  /*60c0*/  IMAD R26, R6, R17, R26 ;  /* 0x00000011061a7224 */ /* 0x000fc400078e021a */
[----:B------:R-:W-:Y:S01]  /*60d0*/  @!P5 IMAD.MOV R22, RZ, RZ, -R22 ;  /* 0x000000ffff16d224 */ /* 0x000fe200078e0a16 */
[C---:B------:R-:W-:Y:S01]  /*60e0*/  ISETP.GT.U32.AND P5, PT, R6.reuse, R2, PT ;  /* 0x000000020600720c */ /* 0x040fe20003fa4070 */
[----:B------:R-:W-:Y:S01]  /*60f0*/  @!P0 IMAD.MOV R15, RZ, RZ, -R15 ;  /* 0x000000ffff0f8224 */ /* 0x000fe200078e0a0f */
[C---:B------:R-:W-:Y:S01]  /*6100*/  ISETP.GT.U32.AND P0, PT, R6.reuse, R4, PT ;  /* 0x000000040600720c */ /* 0x040fe20003f04070 */
[----:B------:R-:W-:Y:S01]  /*6110*/  @!P3 IMAD.IADD R229, R229, 0x1, -R6 ;  /* 0x00000001e5e5b824 */ /* 0x000fe200078e0a06 */
[----:B------:R-:W-:Y:S01]  /*6120*/  ISETP.GT.U32.AND P3, PT, R6, R10, PT ;  /* 0x0000000a0600720c */ /* 0x000fe20003f64070 */
[----:B------:R-:W-:Y:S02]  /*6130*/  IMAD.MOV.U32 R17, RZ, RZ, R11 ;  /* 0x000000ffff117224 */ /* 0x000fe400078e000b */
[----:B------:R-:W-:-:S04]  /*6140*/  IMAD.HI.U32 R9, R9, R28, RZ ;  /* 0x0000001c09097227 */ /* 0x000fc800078e00ff */
[----:B------:R-:W-:Y:S01]  /*6150*/  @!P6 IMAD.MOV R17, RZ, RZ, -R17 ;  /* 0x000000ffff11e224 */ /* 0x000fe200078e0a11 */
[C---:B------:R-:W-:Y:S01]  /*6160*/  ISETP.GT.U32.AND P6, PT, R6.reuse, R8, PT ;  /* 0x000000080600720c */ /* 0x040fe20003fc4070 */
[----:B------:R-:W-:Y:S02]  /*6170*/  IMAD.MOV R9, RZ, RZ, -R9 ;  /* 0x000000ffff097224 */ /* 0x000fe400078e0a09 */
[----:B------:R-:W-:Y:S01]  /*6180*/  @!P1 IMAD.IADD R251, R251, 0x1, -R6 ;  /* 0x00000001fbfb9824 */ /* 0x000fe200078e0a06 */
[C---:B------:R-:W-:Y:S01]  /*6190*/  ISETP.GT.U32.AND P1, PT, R6.reuse, R26, PT ;  /* 0x0000001a0600720c */ /* 0x040fe20003f24070 */
[----:B------:R-:W-:Y:S02]  /*61a0*/  IMAD R28, R6, R9, R28 ;  /* 0x00000009061c7224 */ /* 0x000fe400078e021c */
[--C-:B------:R-:W-:Y:S01]  /*61b0*/  @!P4 IMAD.IADD R12, R12, 0x1, -R6.reuse ;  /* 0x000000010c0cc824 */ /* 0x100fe200078e0a06 */
[----:B------:R-:W-:Y:S01]  /*61c0*/  ISETP.GE.AND P4, PT, R104, RZ, PT ;  /* 0x000000ff6800720c */ /* 0x000fe20003f86270 */
[--C-:B------:R-:W-:Y:S01]  /*61d0*/  @!P2 IMAD.IADD R24, R24, 0x1, -R6.reuse ;  /* 0x000000011818a824 */ /* 0x100fe200078e0a06 */
[----:B------:R-:W-:Y:S01]  /*61e0*/  ISETP.GE.AND P2, PT, R106, RZ, PT ;  /* 0x000000ff6a00720c */ /* 0x000fe20003f46270 */
[--C-:B------:R-:W-:Y:S01]  /*61f0*/  @!P5 IMAD.IADD R2, R2, 0x1, -R6.reuse ;  /* 0x000000010202d824 */ /* 0x100fe200078e0a06 */
[----:B------:R-:W-:Y:S01]  /*6200*/  ISETP.GT.U32.AND P5, PT, R6, R28, PT ;  /* 0x0000001c0600720c */ /* 0x000fe20003fa4070 */
[--C-:B------:R-:W-:Y:S01]  /*6210*/  @!P0 IMAD.IADD R4, R4, 0x1, -R6.reuse ;  /* 0x0000000104048824 */ /* 0x100fe200078e0a06 */
[----:B------:R-:W-:Y:S01]  /*6220*/  ISETP.GE.AND P0, PT, R98, RZ, PT ;  /* 0x000000ff6200720c */ /* 0x000fe20003f06270 */
[--C-:B------:R-:W-:Y:S01]  /*6230*/  @!P3 IMAD.IADD R10, R10, 0x1, -R6.reuse ;  /* 0x000000010a0ab824 */ /* 0x100fe200078e0a06 */
[----:B------:R-:W-:Y:S01]  /*6240*/  ISETP.GE.AND P3, PT, R102, RZ, PT ;  /* 0x000000ff6600720c */ /* 0x000fe20003f66270 */
[--C-:B------:R-:W-:Y:S01]  /*6250*/  @!P6 IMAD.IADD R8, R8, 0x1, -R6.reuse ;  /* 0x000000010808e824 */ /* 0x100fe200078e0a06 */
[----:B------:R-:W-:Y:S01]  /*6260*/  ISETP.GE.AND P6, PT, R100, RZ, PT ;  /* 0x000000ff6400720c */ /* 0x000fe20003fc6270 */
[----:B------:R-:W-:Y:S01]  /*6270*/  @!P1 IMAD.IADD R26, R26, 0x1, -R6 ;  /* 0x000000011a1a9824 */ /* 0x000fe200078e0a06 */
[----:B------:R-:W-:Y:S01]  /*6280*/  ISETP.GE.AND P1, PT, R96, RZ, PT ;  /* 0x000000ff6000720c */ /* 0x000fe20003f26270 */
[----:B------:R-:W-:-:S02]  /*6290*/  IMAD.MOV.U32 R7, RZ, RZ, R251 ;  /* 0x000000ffff077224 */ /* 0x000fc400078e00fb */
[----:B------:R-:W-:Y:S02]  /*62a0*/  IMAD.MOV.U32 R5, RZ, RZ, R2 ;  /* 0x000000ffff057224 */ /* 0x000fe400078e0002 */
[----:B------:R-:W-:Y:S01]  /*62b0*/  IMAD.MOV.U32 R13, RZ, RZ, R229 ;  /* 0x000000ffff0d7224 */ /* 0x000fe200078e00e5 */
[----:B------:R-:W-:Y:S01]  /*62c0*/  SHF.R.S32.HI R229, RZ, 0x1f, R20 ;  /* 0x0000001fffe57819 */ /* 0x000fe20000011414 */
[----:B------:R-:W-:Y:S02]  /*62d0*/  IMAD.MOV.U32 R9, RZ, RZ, R249 ;  /* 0x000000ffff097224 */ /* 0x000fe400078e00f9 */
[----:B------:R-:W-:Y:S01]  /*62e0*/  @!P4 IMAD.MOV R7, RZ, RZ, -R7 ;  /* 0x000000ffff07c224 */ /* 0x000fe200078e0a07 */
[----:B------:R-:W-:Y:S01]  /*62f0*/  ISETP.GT.U32.AND P4, PT, R6, R26, PT ;  /* 0x0000001a0600720c */ /* 0x000fe20003f84070 */
[----:B------:R-:W-:Y:S01]  /*6300*/  @!P2 IMAD.MOV R5, RZ, RZ, -R5 ;  /* 0x000000ffff05a224 */ /* 0x000fe200078e0a05 */
[----:B------:R-:W-:Y:S01]  /*6310*/  ISETP.GE.AND P2, PT, R16, RZ, PT ;  /* 0x000000ff1000720c */ /* 0x000fe20003f46270 */
[----:B------:R-:W-:Y:S01]  /*6320*/  @!P5 IMAD.IADD R28, R28, 0x1, -R6 ;  /* 0x000000011c1cd824 */ /* 0x000fe200078e0a06 */
[C---:B------:R-:W-:Y:S01]  /*6330*/  ISETP.GT.U32.AND P5, PT, R6.reuse, R12, PT ;  /* 0x0000000c0600720c */ /* 0x040fe20003fa4070 */
[----:B------:R-:W-:Y:S01]  /*6340*/  @!P0 IMAD.MOV R13, RZ, RZ, -R13 ;  /* 0x000000ffff0d8224 */ /* 0x000fe200078e0a0d */
[C---:B------:R-:W-:Y:S01]  /*6350*/  ISETP.GT.U32.AND P0, PT, R6.reuse, R10, PT ;  /* 0x0000000a0600720c */ /* 0x040fe20003f04070 */
[----:B------:R-:W-:Y:S01]  /*6360*/  @!P3 IMAD.MOV R9, RZ, RZ, -R9 ;  /* 0x000000ffff09b224 */ /* 0x000fe200078e0a09 */
[----:B------:R-:W-:Y:S01]  /*6370*/  ISETP.GT.U32.AND P3, PT, R6, R24, PT ;  /* 0x000000180600720c */ /* 0x000fe20003f64070 */
[----:B------:R-:W-:Y:S01]  /*6380*/  IMAD.MOV.U32 R11, RZ, RZ, R239 ;  /* 0x000000ffff0b7224 */ /* 0x000fe200078e00ef */
[----:B------:R-:W-:Y:S01]  /*6390*/  LEA.HI R20, R229, R20, RZ, 0x7 ;  /* 0x00000014e5147211 */ /* 0x000fe200078f38ff */
[----:B------:R-:W-:-:S02]  /*63a0*/  IMAD.MOV.U32 R251, RZ, RZ, R4 ;  /* 0x000000fffffb7224 */ /* 0x000fc400078e0004 */
[----:B------:R-:W-:Y:S01]  /*63b0*/  @!P6 IMAD.MOV R11, RZ, RZ, -R11 ;  /* 0x000000ffff0be224 */ /* 0x000fe200078e0a0b */
[----:B------:R-:W-:Y:S01]  /*63c0*/  ISETP.GT.U32.AND P6, PT, R6, R28, PT ;  /* 0x0000001c0600720c */ /* 0x000fe20003fc4070 */
[----:B------:R-:W-:Y:S01]  /*63d0*/  @!P1 IMAD.MOV R251, RZ, RZ, -R251 ;  /* 0x000000fffffb9224 */ /* 0x000fe200078e0afb */
[----:B------:R-:W-:Y:S01]  /*63e0*/  ISETP.GE.AND P1, PT, R18, RZ, PT ;  /* 0x000000ff1200720c */ /* 0x000fe20003f26270 */
[----:B------:R-:W-:Y:S01]  /*63f0*/  @!P4 IMAD.IADD R26, R26, 0x1, -R6 ;  /* 0x000000011a1ac824 */ /* 0x000fe200078e0a06 */
[----:B------:R-:W-:Y:S01]  /*6400*/  ISETP.GE.AND P4, PT, R94, RZ, PT ;  /* 0x000000ff5e00720c */ /* 0x000fe20003f86270 */
[----:B------:R-:W-:Y:S01]  /*6410*/  @!P2 IMAD.MOV R8, RZ, RZ, -R8 ;  /* 0x000000ffff08a224 */ /* 0x000fe200078e0a08 */
[----:B------:R-:W-:Y:S01]  /*6420*/  ISETP.NE.AND P2, PT, R159, RZ, PT ;  /* 0x000000ff9f00720c */ /* 0x000fe20003f45270 */
[--C-:B------:R-:W-:Y:S01]  /*6430*/  @!P0 IMAD.IADD R10, R10, 0x1, -R6.reuse ;  /* 0x000000010a0a8824 */ /* 0x100fe200078e0a06 */
[----:B------:R-:W-:Y:S01]  /*6440*/  LOP3.LUT R18, RZ, R159, RZ, 0x33, !PT ;  /* 0x0000009fff127212 */ /* 0x000fe200078e33ff */
[--C-:B------:R-:W-:Y:S01]  /*6450*/  @!P5 IMAD.IADD R12, R12, 0x1, -R6.reuse ;  /* 0x000000010c0cd824 */ /* 0x100fe200078e0a06 */
[----:B------:R-:W-:Y:S01]  /*6460*/  ISETP.GE.AND P0, PT, R88, RZ, PT ;  /* 0x000000ff5800720c */ /* 0x000fe20003f06270 */
[--C-:B------:R-:W-:Y:S01]  /*6470*/  @!P3 IMAD.IADD R24, R24, 0x1, -R6.reuse ;  /* 0x000000011818b824 */ /* 0x100fe200078e0a06 */
[----:B------:R-:W-:Y:S01]  /*6480*/  ISETP.GE.AND P5, PT, R90, RZ, PT ;  /* 0x000000ff5a00720c */ /* 0x000fe20003fa6270 */
[----:B------:R-:W-:Y:S01]  /*6490*/  @!P6 IMAD.IADD R28, R28, 0x1, -R6 ;  /* 0x000000011c1ce824 */ /* 0x000fe200078e0a06 */
[----:B------:R-:W-:Y:S01]  /*64a0*/  ISETP.GE.AND P3, PT, R92, RZ, PT ;  /* 0x000000ff5c00720c */ /* 0x000fe20003f66270 */
[----:B------:R-:W-:Y:S01]  /*64b0*/  IMAD R2, R204, UR60, RZ ;  /* 0x0000003ccc027c24 */ /* 0x000fe2000f8e02ff */
[C---:B------:R-:W-:Y:S01]  /*64c0*/  SEL R245, R18.reuse, R245, !P2 ;  /* 0x000000f512f57207 */ /* 0x040fe20005000000 */
[----:B------:R-:W-:Y:S01]  /*64d0*/  IMAD.MOV.U32 R229, RZ, RZ, R28 ;  /* 0x000000ffffe57224 */ /* 0x000fe200078e001c */
[----:B------:R-:W-:Y:S01]  /*64e0*/  SEL R243, R18, R243, !P2 ;  /* 0x000000f312f37207 */ /* 0x000fe20005000000 */
[----:B------:R-:W-:Y:S01]  /*64f0*/  IMAD.MOV.U32 R249, RZ, RZ, R24 ;  /* 0x000000fffff97224 */ /* 0x000fe200078e0018 */
[----:B------:R-:W-:Y:S01]  /*6500*/  LEA R4, P6, R2, UR8, 0x1 ;  /* 0x0000000802047c11 */ /* 0x000fe2000f8c08ff */
[----:B------:R-:W-:Y:S01]  /*6510*/  IMAD R245, R245, UR10, RZ ;  /* 0x0000000af5f57c24 */ /* 0x000fe2000f8e02ff */
[C---:B------:R-:W-:Y:S01]  /*6520*/  SEL R227, R18.reuse, R227, !P2 ;  /* 0x000000e312e37207 */ /* 0x040fe20005000000 */
[----:B------:R-:W-:Y:S01]  /*6530*/  IMAD.MOV.U32 R239, RZ, RZ, R26 ;  /* 0x000000ffffef7224 */ /* 0x000fe200078e001a */
[----:B------:R-:W-:Y:S01]  /*6540*/  SEL R233, R18, R233, !P2 ;  /* 0x000000e912e97207 */ /* 0x000fe20005000000 */
[----:B------:R-:W-:Y:S01]  /*6550*/  @!P4 IMAD.MOV R229, RZ, RZ, -R229 ;  /* 0x000000ffffe5c224 */ /* 0x000fe200078e0ae5 */
[----:B------:R-:W-:Y:S01]  /*6560*/  LEA R152, P4, R245, R4, 0x1 ;  /* 0x00000004f5987211 */ /* 0x000fe200078808ff */
[----:B------:R-:W-:Y:S01]  /*6570*/  @!P1 IMAD.MOV R10, RZ, RZ, -R10 ;  /* 0x000000ffff0a9224 */ /* 0x000fe200078e0a0a */
[----:B------:R-:W-:Y:S01]  /*6580*/  LEA.HI.X.SX32 R2, R2, UR9, 0x1, P6 ;  /* 0x0000000902027c11 */ /* 0x000fe2000b0f0eff */
[----:B------:R-:W-:Y:S01]  /*6590*/  @!P0 IMAD.MOV R12, RZ, RZ, -R12 ;  /* 0x000000ffff0c8224 */ /* 0x000fe200078e0a0c */
[C---:B------:R-:W-:Y:S01]  /*65a0*/  SEL R231, R18.reuse, R231, !P2 ;  /* 0x000000e712e77207 */ /* 0x040fe20005000000 */
[----:B------:R-:W-:Y:S01]  /*65b0*/  @!P5 IMAD.MOV R249, RZ, RZ, -R249 ;  /* 0x000000fffff9d224 */ /* 0x000fe200078e0af9 */
[C---:B------:R-:W-:Y:S01]  /*65c0*/  SEL R159, R18.reuse, R14, !P2 ;  /* 0x0000000e129f7207 */ /* 0x040fe20005000000 */
[----:B------:R-:W-:Y:S01]  /*65d0*/  @!P3 IMAD.MOV R239, RZ, RZ, -R239 ;  /* 0x000000ffffefb224 */ /* 0x000fe200078e0aef */
[C---:B------:R-:W-:Y:S01]  /*65e0*/  SEL R217, R18.reuse, R217, !P2 ;  /* 0x000000d912d97207 */ /* 0x040fe20005000000 */
[----:B------:R-:W-:Y:S01]  /*65f0*/  IMAD R243, R243, UR10, RZ ;  /* 0x0000000af3f37c24 */ /* 0x000fe2000f8e02ff */
[C---:B------:R-:W-:Y:S01]  /*6600*/  SEL R241, R18.reuse, R241, !P2 ;  /* 0x000000f112f17207 */ /* 0x040fe20005000000 */
[----:B------:R0:W-:Y:S01]  /*6610*/  STL [R1+0x80c], R152 ;  /* 0x00080c9801007387 */ /* 0x0001e20000100800 */
[C---:B------:R-:W-:Y:S01]  /*6620*/  SEL R237, R18.reuse, R237, !P2 ;  /* 0x000000ed12ed7207 */ /* 0x040fe20005000000 */
[----:B------:R-:W-:Y:S01]  /*6630*/  IMAD R227, R227, UR10, RZ ;  /* 0x0000000ae3e37c24 */ /* 0x000fe2000f8e02ff */
        /* <DEDUP_REMOVED lines=216> */
[----:B------:R-:W-:Y:S01]  /*73c0*/  SEL R11, R18, R11, !P2 ;  /* 0x0000000b120b7207 */ /* 0x000fe20005000000 */
        /* <DEDUP_REMOVED lines=21> */
[----:B0-----:R-:W-:Y:S01]  /*7520*/  LEA.HI.X.SX32 R152, R245, R2, 0x1, P4 ;  /* 0x00000002f5987211 */ /* 0x001fe200020f0eff */
[----:B------:R-:W-:Y:S01]  /*7530*/  IMAD R8, R8, UR10, RZ ;  /* 0x0000000a08087c24 */ /* 0x000fe2000f8e02ff */
[-C--:B------:R-:W-:Y:S01]  /*7540*/  LEA R224, P2, R243, R4.reuse, 0x1 ;  /* 0x00000004f3e07211 */ /* 0x080fe200078408ff */
[----:B------:R-:W-:Y:S01]  /*7550*/  IMAD R10, R10, UR10, RZ ;  /* 0x0000000a0a0a7c24 */ /* 0x000fe2000f8e02ff */
[----:B------:R-:W-:Y:S01]  /*7560*/  LEA R229, P1, R227, R4, 0x1 ;  /* 0x00000004e3e57211 */ /* 0x000fe200078208ff */
[----:B------:R0:W-:Y:S01]  /*7570*/  STL [R1+0x808], R152 ;  /* 0x0008089801007387 */ /* 0x0001e20000100800 */
[----:B------:R-:W-:Y:S01]  /*7580*/  LEA.HI.X.SX32 R222, R243, R2, 0x1, P2 ;  /* 0x00000002f3de7211 */ /* 0x000fe200010f0eff */
[----:B------:R-:W-:Y:S01]  /*7590*/  IMAD R12, R12, UR10, RZ ;  /* 0x0000000a0c0c7c24 */ /* 0x000fe2000f8e02ff */
[----:B------:R-:W-:Y:S01]  /*75a0*/  LEA R234, P0, R231, R4, 0x1 ;  /* 0x00000004e7ea7211 */ /* 0x000fe200078008ff */
[----:B------:R-:W-:Y:S01]  /*75b0*/  IMAD R14, R14, UR10, RZ ;  /* 0x0000000a0e0e7c24 */ /* 0x000fe2000f8e02ff */
[----:B------:R-:W-:Y:S01]  /*75c0*/  LEA.HI.X.SX32 R227, R227, R2, 0x1, P1 ;  /* 0x00000002e3e37211 */ /* 0x000fe200008f0eff */
[----:B------:R-:W-:Y:S01]  /*75d0*/  IMAD R16, R16, UR10, RZ ;  /* 0x0000000a10107c24 */ /* 0x000fe2000f8e02ff */
[-C--:B------:R-:W-:Y:S01]  /*75e0*/  LEA R154, P1, R225, R4.reuse, 0x1 ;  /* 0x00000004e19a7211 */ /* 0x080fe200078208ff */
[----:B------:R-:W-:Y:S01]  /*75f0*/  IMAD R18, R18, UR10, RZ ;  /* 0x0000000a12127c24 */ /* 0x000fe2000f8e02ff */
[-C--:B------:R-:W-:Y:S01]  /*7600*/  LEA R239, P6, R241, R4.reuse, 0x1 ;  /* 0x00000004f1ef7211 */ /* 0x080fe200078c08ff */
[----:B------:R-:W-:Y:S01]  /*7610*/  ULDC.64 UR8, c[0x0][0x210] ;  /* 0x0000840000087ab9 */ /* 0x000fe20000000a00 */
[----:B0-----:R-:W-:Y:S01]  /*7620*/  LEA R152, P2, R233, R4, 0x1 ;  /* 0x00000004e9987211 */ /* 0x001fe200078408ff */
[----:B------:R-:W-:Y:S01]  /*7630*/  USHF.L.U32 UR60, UR60, 0x7, URZ ;  /* 0x000000073c3c7899 */ /* 0x000fe2000800063f */
[----:B------:R-:W-:-:S02]  /*7640*/  LEA.HI.X.SX32 R231, R231, R2, 0x1, P0 ;  /* 0x00000002e7e77211 */ /* 0x000fc400000f0eff */
[-C--:B------:R-:W-:Y:S01]  /*7650*/  LEA R244, P5, R237, R4.reuse, 0x1 ;  /* 0x00000004edf47211 */ /* 0x080fe200078a08ff */
[----:B------:R0:W-:Y:S01]  /*7660*/  STL [R1+0x4], R152 ;  /* 0x0000049801007387 */ /* 0x0001e20000100800 */
[----:B------:R-:W-:Y:S01]  /*7670*/  LEA R220, P3, R217, R4, 0x1 ;  /* 0x00000004d9dc7211 */ /* 0x000fe200078608ff */
[----:B------:R-:W-:Y:S01]  /*7680*/  USHF.R.S32.HI UR10, URZ, 0x1f, UR60 ;  /* 0x0000001f3f0a7899 */ /* 0x000fe2000801143c */
[----:B------:R-:W-:Y:S01]  /*7690*/  LEA.HI.X.SX32 R236, R241, R2, 0x1, P6 ;  /* 0x00000002f1ec7211 */ /* 0x000fe200030f0eff */
[----:B------:R1:W-:Y:S01]  /*76a0*/  STL [R1+0xc], R154 ;  /* 0x00000c9a01007387 */ /* 0x0003e20000100800 */
[----:B------:R-:W-:Y:S01]  /*76b0*/  LEA R248, P4, R247, R4, 0x1 ;  /* 0x00000004f7f87211 */ /* 0x000fe200078808ff */
[----:B------:R-:W-:Y:S01]  /*76c0*/  USHF.L.U32 UR5, UR60, 0x1, URZ ;  /* 0x000000013c057899 */ /* 0x000fe2000800063f */
[-C--:B------:R-:W-:Y:S01]  /*76d0*/  LEA.HI.X.SX32 R242, R237, R2.reuse, 0x1, P5 ;  /* 0x00000002edf27211 */ /* 0x080fe200028f0eff */
[----:B------:R-:W-:Y:S01]  /*76e0*/  USHF.L.U64.HI UR60, UR60, 0x1, UR10 ;  /* 0x000000013c3c7899 */ /* 0x000fe2000801020a */
[----:B------:R-:W-:-:S02]  /*76f0*/  LEA.HI.X.SX32 R217, R217, R2, 0x1, P3 ;  /* 0x00000002d9d97211 */ /* 0x000fc400018f0eff */
[-C--:B0-----:R-:W-:Y:S02]  /*7700*/  LEA R152, P0, R223, R4.reuse, 0x1 ;  /* 0x00000004df987211 */ /* 0x081fe400078008ff */
[-C--:B------:R-:W-:Y:S02]  /*7710*/  LEA R252, P3, R235, R4.reuse, 0x1 ;  /* 0x00000004ebfc7211 */ /* 0x080fe400078608ff */
[----:B-1----:R-:W-:Y:S01]  /*7720*/  LEA R154, P6, R221, R4, 0x1 ;  /* 0x00000004dd9a7211 */ /* 0x002fe200078c08ff */
[----:B------:R0:W-:Y:S01]  /*7730*/  STL [R1+0x14], R152 ;  /* 0x0000149801007387 */ /* 0x0001e20000100800 */
[-C--:B------:R-:W-:Y:S02]  /*7740*/  LEA.HI.X.SX32 R247, R247, R2.reuse, 0x1, P4 ;  /* 0x00000002f7f77211 */ /* 0x080fe400020f0eff */
[----:B------:R-:W-:Y:S01]  /*7750*/  LEA.HI.X.SX32 R250, R235, R2, 0x1, P3 ;  /* 0x00000002ebfa7211 */ /* 0x000fe200018f0eff */
[----:B------:R1:W-:Y:S01]  /*7760*/  STL [R1+0x1c], R154 ;  /* 0x00001c9a01007387 */ /* 0x0003e20000100800 */
[----:B0-----:R-:W-:-:S02]  /*7770*/  LEA R152, P5, R219, R4, 0x1 ;  /* 0x00000004db987211 */ /* 0x001fc400078a08ff */
[----:B-1----:R-:W-:-:S03]  /*7780*/  LEA R154, P4, R215, R4, 0x1 ;  /* 0x00000004d79a7211 */ /* 0x002fc600078808ff */
[----:B------:R0:W-:Y:S04]  /*7790*/  STL [R1+0x24], R152 ;  /* 0x0000249801007387 */ /* 0x0001e80000100800 */
[----:B------:R1:W-:Y:S01]  /*77a0*/  STL [R1+0x78], R154 ;  /* 0x0000789a01007387 */ /* 0x0003e20000100800 */
[----:B0-----:R-:W-:Y:S02]  /*77b0*/  LEA R152, P3, R213, R4, 0x1 ;  /* 0x00000004d5987211 */ /* 0x001fe400078608ff */
[----:B-1----:R-:W-:-:S03]  /*77c0*/  LEA.HI.X.SX32 R154, R233, R2, 0x1, P2 ;  /* 0x00000002e99a7211 */ /* 0x002fc600010f0eff */
[----:B------:R0:W-:Y:S01]  /*77d0*/  STL [R1+0x80], R152 ;  /* 0x0000809801007387 */ /* 0x0001e20000100800 */
[----:B------:R-:W-:-:S03]  /*77e0*/  LEA R156, P2, R211, R4, 0x1 ;  /* 0x00000004d39c7211 */ /* 0x000fc600078408ff */
[----:B------:R1:W-:Y:S04]  /*77f0*/  STL [R1], R154 ;  /* 0x0000009a01007387 */ /* 0x0003e80000100800 */
[----:B------:R2:W-:Y:S01]  /*7800*/  STL [R1+0x88], R156 ;  /* 0x0000889c01007387 */ /* 0x0005e20000100800 */
[----:B0-----:R-:W-:Y:S02]  /*7810*/  LEA.HI.X.SX32 R152, R225, R2, 0x1, P1 ;  /* 0x00000002e1987211 */ /* 0x001fe400008f0eff */
[----:B-1----:R-:W-:-:S03]  /*7820*/  LEA R154, P1, R209, R4, 0x1 ;  /* 0x00000004d19a7211 */ /* 0x002fc600078208ff */
[----:B------:R0:W-:Y:S01]  /*7830*/  STL [R1+0x8], R152 ;  /* 0x0000089801007387 */ /* 0x0001e20000100800 */
[----:B--2---:R-:W-:-:S03]  /*7840*/  LEA.HI.X.SX32 R156, R223, R2, 0x1, P0 ;  /* 0x00000002df9c7211 */ /* 0x004fc600000f0eff */
[----:B------:R1:W-:Y:S04]  /*7850*/  STL [R1+0x90], R154 ;  /* 0x0000909a01007387 */ /* 0x0003e80000100800 */
[----:B------:R2:W-:Y:S01]  /*7860*/  STL [R1+0x10], R156 ;  /* 0x0000109c01007387 */ /* 0x0005e20000100800 */
[----:B0-----:R-:W-:Y:S02]  /*7870*/  LEA R152, P0, R207, R4, 0x1 ;  /* 0x00000004cf987211 */ /* 0x001fe400078008ff */
[----:B-1----:R-:W-:-:S03]  /*7880*/  LEA.HI.X.SX32 R154, R221, R2, 0x1, P6 ;  /* 0x00000002dd9a7211 */ /* 0x002fc600030f0eff */
[----:B------:R0:W-:Y:S01]  /*7890*/  STL [R1+0x98], R152 ;  /* 0x0000989801007387 */ /* 0x0001e20000100800 */
[----:B--2---:R-:W-:-:S03]  /*78a0*/  LEA R156, P6, R205, R4, 0x1 ;  /* 0x00000004cd9c7211 */ /* 0x004fc600078c08ff */
[----:B------:R1:W-:Y:S04]  /*78b0*/  STL [R1+0x18], R154 ;  /* 0x0000189a01007387 */ /* 0x0003e80000100800 */
        /* <DEDUP_REMOVED lines=101> */
[----:B------:R1:W-:Y:S01]  /*7f10*/  STL [R1+0x168], R154 ;  /* 0x0001689a01007387 */ /* 0x0003e20000100800 */
[----:B------:R-:W-:-:S03]  /*7f20*/  LEA.HI.X.SX32 R155, R155, R2, 0x1, P2 ;  /* 0x000000029b9b7211 */ /* 0x000fc600010f0eff */
        /* <DEDUP_REMOVED lines=18> */
[----:B------:R-:W-:Y:S01]  /*8050*/  STL [R1+0x190], R156 ;  /* 0x0001909c01007387 */ /* 0x000fe20000100800 */
[----:B0-----:R-:W-:Y:S02]  /*8060*/  LEA.HI.X.SX32 R152, R157, R2, 0x1, P3 ;  /* 0x000000029d987211 */ /* 0x001fe400018f0eff */
[----:B-1----:R-:W-:-:S03]  /*8070*/  LEA R154, P3, R143, R4, 0x1 ;  /* 0x000000048f9a7211 */ /* 0x002fc600078608ff */
[----:B------:R0:W-:Y:S04]  /*8080*/  STL [R1+0x15c], R152 ;  /* 0x00015c9801007387 */ /* 0x0001e80000100800 */
[----:B------:R1:W-:Y:S04]  /*8090*/  STL [R1+0x198], R154 ;  /* 0x0001989a01007387 */ /* 0x0003e80000100800 */
[----:B------:R-:W-:Y:S01]  /*80a0*/  STL [R1+0x164], R155 ;  /* 0x0001649b01007387 */ /* 0x000fe20000100800 */
[----:B0-----:R-:W-:Y:S02]  /*80b0*/  LEA R152, P2, R141, R4, 0x1 ;  /* 0x000000048d987211 */ /* 0x001fe400078408ff */
[----:B-1----:R-:W-:-:S03]  /*80c0*/  LEA.HI.X.SX32 R154, R153, R2, 0x1, P1 ;  /* 0x00000002999a7211 */ /* 0x002fc600008f0eff */
[----:B------:R0:W-:Y:S01]  /*80d0*/  STL [R1+0x1a0], R152 ;  /* 0x0001a09801007387 */ /* 0x0001e20000100800 */
[----:B------:R-:W-:-:S03]  /*80e0*/  LEA R153, P1, R139, R4, 0x1 ;  /* 0x000000048b997211 */ /* 0x000fc600078208ff */
[----:B------:R1:W-:Y:S04]  /*80f0*/  STL [R1+0x16c], R154 ;  /* 0x00016c9a01007387 */ /* 0x0003e80000100800 */
[----:B------:R2:W-:Y:S01]  /*8100*/  STL [R1+0x1a8], R153 ;  /* 0x0001a89901007387 */ /* 0x0005e20000100800 */
[----:B0-----:R-:W-:Y:S02]  /*8110*/  LEA.HI.X.SX32 R152, R151, R2, 0x1, P0 ;  /* 0x0000000297987211 */ /* 0x001fe400000f0eff */
[----:B------:R-:W-:Y:S02]  /*8120*/  CS2R R150, SRZ ;  /* 0x0000000000967805 */ /* 0x000fe4000001ff00 */
[----:B-1----:R-:W-:Y:S01]  /*8130*/  LEA R154, P0, R137, R4, 0x1 ;  /* 0x00000004899a7211 */ /* 0x002fe200078008ff */
[----:B------:R0:W-:Y:S01]  /*8140*/  STL [R1+0x174], R152 ;  /* 0x0001749801007387 */ /* 0x0001e20000100800 */
[----:B--2---:R-:W-:-:S03]  /*8150*/  LEA.HI.X.SX32 R153, R149, R2, 0x1, P6 ;  /* 0x0000000295997211 */ /* 0x004fc600030f0eff */
[----:B------:R1:W-:Y:S01]  /*8160*/  STL [R1+0x1b0], R154 ;  /* 0x0001b09a01007387 */ /* 0x0003e20000100800 */
[----:B------:R-:W-:-:S03]  /*8170*/  CS2R R148, SRZ ;  /* 0x0000000000947805 */ /* 0x000fc6000001ff00 */
[----:B------:R2:W-:Y:S01]  /*8180*/  STL [R1+0x17c], R153 ;  /* 0x00017c9901007387 */ /* 0x0005e20000100800 */
[----:B0-----:R-:W-:Y:S02]  /*8190*/  LEA R152, P6, R135, R4, 0x1 ;  /* 0x0000000487987211 */ /* 0x001fe400078c08ff */
[----:B-1----:R-:W-:-:S03]  /*81a0*/  LEA.HI.X.SX32 R154, R147, R2, 0x1, P5 ;  /* 0x00000002939a7211 */ /* 0x002fc600028f0eff */
[----:B------:R0:W-:Y:S01]  /*81b0*/  STL [R1+0x1b8], R152 ;  /* 0x0001b89801007387 */ /* 0x0001e20000100800 */
[----:B------:R-:W-:Y:S02]  /*81c0*/  CS2R R146, SRZ ;  /* 0x0000000000927805 */ /* 0x000fe4000001ff00 */
[----:B--2---:R-:W-:Y:S01]  /*81d0*/  LEA R153, P5, R133, R4, 0x1 ;  /* 0x0000000485997211 */ /* 0x004fe200078a08ff */
[----:B------:R1:W-:Y:S04]  /*81e0*/  STL [R1+0x184], R154 ;  /* 0x0001849a01007387 */ /* 0x0003e80000100800 */
[----:B------:R2:W-:Y:S01]  /*81f0*/  STL [R1+0x1c0], R153 ;  /* 0x0001c09901007387 */ /* 0x0005e20000100800 */
[----:B0-----:R-:W-:Y:S02]  /*8200*/  LEA.HI.X.SX32 R152, R145, R2, 0x1, P4 ;  /* 0x0000000291987211 */ /* 0x001fe400020f0eff */
[----:B------:R-:W-:-:S02]  /*8210*/  CS2R R144, SRZ ;  /* 0x0000000000907805 */ /* 0x000fc4000001ff00 */
        /* <DEDUP_REMOVED lines=264> */
[C---:B--2---:R-:W-:Y:S01]  /*92a0*/  LEA R153, P4, R21.reuse, R4, 0x1 ;  /* 0x0000000415997211 */ /* 0x044fe200078808ff */
[----:B------:R1:W-:Y:S03]  /*92b0*/  STL [R1+0x34c], R154 ;  /* 0x00034c9a01007387 */ /* 0x0003e60000100800 */
[-C--:B------:R-:W-:Y:S01]  /*92c0*/  LEA.HI.X.SX32 R21, R21, R2.reuse, 0x1, P4 ;  /* 0x0000000215157211 */ /* 0x080fe200020f0eff */
        /* <DEDUP_REMOVED lines=22> */
[----:B------:R-:W-:Y:S01]  /*9430*/  STL [R1+0x3a8], R154 ;  /* 0x0003a89a01007387 */ /* 0x000fe20000100800 */
[----:B------:R-:W-:Y:S02]  /*9440*/  LEA.HI.X.SX32 R23, R22, R2, 0x1, P5 ;  /* 0x0000000216177211 */ /* 0x000fe400028f0eff */
[-C--:B------:R-:W-:Y:S01]  /*9450*/  LEA R22, P5, R9, R4.reuse, 0x1 ;  /* 0x0000000409167211 */ /* 0x080fe200078a08ff */
[----:B------:R-:W-:Y:S01]  /*9460*/  STL [R1+0x374], R153 ;  /* 0x0003749901007387 */ /* 0x000fe20000100800 */
[----:B0-----:R-:W-:Y:S02]  /*9470*/  LEA R152, P6, R11, R4, 0x1 ;  /* 0x000000040b987211 */ /* 0x001fe400078c08ff */
[----:B------:R-:W-:-:S03]  /*9480*/  LEA.HI.X.SX32 R9, R9, R2, 0x1, P5 ;  /* 0x0000000209097211 */ /* 0x000fc600028f0eff */
[----:B------:R-:W-:Y:S04]  /*9490*/  STL [R1+0x3b0], R152 ;  /* 0x0003b09801007387 */ /* 0x000fe80000100800 */
[----:B------:R0:W-:Y:S04]  /*94a0*/  STL [R1+0x37c], R23 ;  /* 0x00037c1701007387 */ /* 0x0001e80000100800 */
[----:B------:R1:W-:Y:S04]  /*94b0*/  STL [R1+0x3c4], R22 ;  /* 0x0003c41601007387 */ /* 0x0003e80000100800 */
[----:B------:R2:W-:Y:S01]  /*94c0*/  STL [R1+0x384], R21 ;  /* 0x0003841501007387 */ /* 0x0005e20000100800 */
[----:B0-----:R-:W-:-:S02]  /*94d0*/  LEA R23, P4, R7, R4, 0x1 ;  /* 0x0000000407177211 */ /* 0x001fc400078808ff */
[----:B-1----:R-:W-:-:S03]  /*94e0*/  LEA.HI.X.SX32 R22, R19, R2, 0x1, P3 ;  /* 0x0000000213167211 */ /* 0x002fc600018f0eff */
[----:B------:R-:W-:Y:S01]  /*94f0*/  STL [R1+0x3cc], R23 ;  /* 0x0003cc1701007387 */ /* 0x000fe20000100800 */
[----:B------:R-:W-:Y:S02]  /*9500*/  LEA.HI.X.SX32 R19, R17, R2, 0x1, P2 ;  /* 0x0000000211137211 */ /* 0x000fe400010f0eff */
[-C--:B--2---:R-:W-:Y:S01]  /*9510*/  LEA R21, P3, R5, R4.reuse, 0x1 ;  /* 0x0000000405157211 */ /* 0x084fe200078608ff */
[----:B------:R-:W-:Y:S01]  /*9520*/  STL [R1+0x38c], R22 ;  /* 0x00038c1601007387 */ /* 0x000fe20000100800 */
[----:B------:R-:W-:-:S03]  /*9530*/  LEA R17, P2, R6, R4, 0x1 ;  /* 0x0000000406117211 */ /* 0x000fc600078408ff */
        /* <DEDUP_REMOVED lines=21> */
[----:B------:R-:W-:Y:S02]  /*9690*/  LEA R5, P3, R18, R4, 0x1 ;  /* 0x0000000412057211 */ /* 0x000fe400078608ff */
[-C--:B------:R-:W-:Y:S01]  /*96a0*/  LEA.HI.X.SX32 R4, R6, R2.reuse, 0x1, P2 ;  /* 0x0000000206047211 */ /* 0x080fe200010f0eff */
[----:B------:R-:W-:Y:S01]  /*96b0*/  STL [R1+0x800], R9 ;  /* 0x0008000901007387 */ /* 0x000fe20000100800 */
[----:B------:R-:W-:-:S03]  /*96c0*/  LEA.HI.X.SX32 R6, R12, R2, 0x1, P6 ;  /* 0x000000020c067211 */ /* 0x000fc600030f0eff */
[----:B------:R0:W-:Y:S04]  /*96d0*/  STL [R1+0x3d0], R7 ;  /* 0x0003d00701007387 */ /* 0x0001e80000100800 */
[----:B------:R1:W-:Y:S04]  /*96e0*/  STL [R1+0x804], R5 ;  /* 0x0008040501007387 */ /* 0x0003e80000100800 */
[----:B------:R2:W-:Y:S01]  /*96f0*/  STL [R1+0x3d8], R4 ;  /* 0x0003d80401007387 */ /* 0x0005e20000100800 */
[----:B0-----:R-:W-:Y:S01]  /*9700*/  LEA R7, P2, R3, UR8, 0x1 ;  /* 0x0000000803077c11 */ /* 0x001fe2000f8408ff */
[----:B------:R-:W-:-:S02]  /*9710*/  UMOV UR8, URZ ;  /* 0x0000003f00087c82 */ /* 0x000fc40008000000 */
[----:B------:R-:W-:Y:S01]  /*9720*/  UIADD3.X UR12, UR8, 0x40000040, URZ, UP0, !UPT ;  /* 0x40000040080c7890 */ /* 0x000fe200087fe43f */
[-C--:B-1----:R-:W-:Y:S01]  /*9730*/  LEA.HI.X.SX32 R5, R8, R2.reuse, 0x1, P1 ;  /* 0x0000000208057211 */ /* 0x082fe200008f0eff */
[----:B------:R-:W-:Y:S01]  /*9740*/  UIADD3 UR14, UP0, UR38, 0x2, URZ ;  /* 0x00000002260e7890 */ /* 0x000fe2000ff1e03f */
[----:B------:R-:W0:Y:S01]  /*9750*/  LDC R8, c[0x0][0x238] ;  /* 0x00008e00ff087b82 */ /* 0x000e220000000800 */
[----:B------:R-:W-:Y:S01]  /*9760*/  LEA.HI.X.SX32 R3, R3, UR9, 0x1, P2 ;  /* 0x0000000903037c11 */ /* 0x000fe200090f0eff */
[----:B------:R-:W-:Y:S01]  /*9770*/  UMOV UR9, URZ ;  /* 0x0000003f00097c82 */ /* 0x000fe20008000000 */
[----:B--2---:R-:W-:Y:S01]  /*9780*/  LEA.HI.X.SX32 R4, R10, R2, 0x1, P0 ;  /* 0x000000020a047211 */ /* 0x004fe200000f0eff */
[----:B------:R1:W-:Y:S01]  /*9790*/  STL [R1+0x3e0], R5 ;  /* 0x0003e00501007387 */ /* 0x0003e20000100800 */
[----:B------:R-:W-:Y:S01]  /*97a0*/  UIADD3.X UR15, UR9, 0x40000040, URZ, UP0, !UPT ;  /* 0x40000040090f7890 */ /* 0x000fe200087fe43f */
[----:B------:R-:W-:Y:S02]  /*97b0*/  UMOV UR8, UR11 ;  /* 0x0000000b00087c82 */ /* 0x000fe40008000000 */
[----:B------:R2:W-:Y:S01]  /*97c0*/  STL [R1+0x3e8], R4 ;  /* 0x0003e80401007387 */ /* 0x0005e20000100800 */
[----:B------:R-:W-:-:S02]  /*97d0*/  UMOV UR9, UR12 ;  /* 0x0000000c00097c82 */ /* 0x000fc40008000000 */
[----:B------:R-:W-:Y:S01]  /*97e0*/  UIADD3.64 UR10, UR8, 0x380, URZ ;  /* 0x00000380080a7897 */ /* 0x000fe2000fffe03f */
[----:B------:R-:W-:Y:S01]  /*97f0*/  STL [R1+0x3f0], R6 ;  /* 0x0003f00601007387 */ /* 0x000fe20000100800 */
[----:B------:R-:W-:Y:S01]  /*9800*/  UIADD3.64 UR10, UR8, 0x480, URZ ;  /* 0x00000480080a7897 */ /* 0x000fe2000fffe03f */
[-C--:B-1----:R-:W-:Y:S01]  /*9810*/  LEA.HI.X.SX32 R5, R14, R2.reuse, 0x1, P5 ;  /* 0x000000020e057211 */ /* 0x082fe200028f0eff */
[----:B------:R-:W-:Y:S02]  /*9820*/  UIADD3.64 UR18, UR8, 0x400, URZ ;  /* 0x0000040008127897 */ /* 0x000fe4000fffe03f */
[----:B------:R-:W-:Y:S01]  /*9830*/  UIADD3.64 UR12, UR8, 0x80, URZ ;  /* 0x00000080080c7897 */ /* 0x000fe2000fffe03f */
[-C--:B--2---:R-:W-:Y:S01]  /*9840*/  LEA.HI.X.SX32 R4, R16, R2.reuse, 0x1, P4 ;  /* 0x0000000210047211 */ /* 0x084fe200020f0eff */
[----:B------:R-:W-:Y:S01]  /*9850*/  STL [R1+0x3f8], R5 ;  /* 0x0003f80501007387 */ /* 0x000fe20000100800 */
[----:B------:R-:W-:Y:S01]  /*9860*/  LEA.HI.X.SX32 R2, R18, R2, 0x1, P3 ;  /* 0x0000000212027211 */ /* 0x000fe200018f0eff */
[----:B------:R-:W-:Y:S01]  /*9870*/  UMOV UR10, UR14 ;  /* 0x0000000e000a7c82 */ /* 0x000fe20008000000 */
[----:B------:R-:W-:Y:S01]  /*9880*/  UMOV UR11, UR15 ;  /* 0x0000000f000b7c82 */ /* 0x000fe20008000000 */
[----:B------:R1:W-:Y:S01]  /*9890*/  STL [R1+0x7fc], R4 ;  /* 0x0007fc0401007387 */ /* 0x0003e20000100800 */
[C---:B0-----:R-:W-:Y:S01]  /*98a0*/  IMAD R164, R8.reuse, 0xfe, RZ ;  /* 0x000000fe08a47824 */ /* 0x041fe200078e02ff */
[----:B------:R-:W-:Y:S01]  /*98b0*/  UIADD3.64 UR16, UR8, 0x100, URZ ;  /* 0x0000010008107897 */ /* 0x000fe2000fffe03f */
[C---:B------:R-:W-:Y:S01]  /*98c0*/  IMAD R165, R8.reuse, 0xfa, RZ ;  /* 0x000000fa08a57824 */ /* 0x040fe200078e02ff */
[----:B------:R-:W-:Y:S01]  /*98d0*/  STL [R1+0x3fc], R2 ;  /* 0x0003fc0201007387 */ /* 0x000fe20000100800 */
[C---:B------:R-:W-:Y:S01]  /*98e0*/  IMAD R166, R8.reuse, 0xf6, RZ ;  /* 0x000000f608a67824 */ /* 0x040fe200078e02ff */
[----:B------:R-:W-:Y:S01]  /*98f0*/  UIADD3.64 UR20, UR8, 0x180, URZ ;  /* 0x0000018008147897 */ /* 0x000fe2000fffe03f */
[C---:B------:R-:W-:Y:S01]  /*9900*/  IMAD R167, R8.reuse, 0xf2, RZ ;  /* 0x000000f208a77824 */ /* 0x040fe200078e02ff */
[-C--:B------:R-:W-:Y:S01]  /*9910*/  IADD3 R165, P4, R165, R7.reuse, RZ ;  /* 0x00000007a5a57210 */ /* 0x080fe20007f9e0ff */
[C---:B------:R-:W-:Y:S01]  /*9920*/  IMAD R168, R8.reuse, 0xee, RZ ;  /* 0x000000ee08a87824 */ /* 0x040fe200078e02ff */
[----:B-1----:R-:W-:Y:S01]  /*9930*/  SHF.R.S32.HI R4, RZ, 0x7, R20 ;  /* 0x00000007ff047819 */ /* 0x002fe20000011414 */
[----:B------:R-:W-:Y:S01]  /*9940*/  IMAD R169, R8, 0xea, RZ ;  /* 0x000000ea08a97824 */ /* 0x000fe200078e02ff */
[-C--:B------:R-:W-:Y:S01]  /*9950*/  IADD3 R20, P2, R164, R7.reuse, RZ ;  /* 0x00000007a4147210 */ /* 0x080fe20007f5e0ff */
[----:B------:R-:W-:Y:S01]  /*9960*/  IMAD R170, R8, 0xe6, RZ ;  /* 0x000000e608aa7824 */ /* 0x000fe200078e02ff */
[-C--:B------:R-:W-:Y:S01]  /*9970*/  IADD3 R164, P5, R166, R7.reuse, RZ ;  /* 0x00000007a6a47210 */ /* 0x080fe20007fbe0ff */
[----:B------:R-:W-:Y:S01]  /*9980*/  STL [R1+0x844], R4 ;  /* 0x0008440401007387 */ /* 0x000fe20000100800 */
[C---:B------:R-:W-:Y:S01]  /*9990*/  IMAD R171, R8.reuse, 0x7f, RZ ;  /* 0x0000007f08ab7824 */ /* 0x040fe200078e02ff */
[----:B------:R-:W-:Y:S01]  /*99a0*/  UIADD3.64 UR24, UR8, 0x200, URZ ;  /* 0x0000020008187897 */ /* 0x000fe2000fffe03f */
[C---:B------:R-:W-:Y:S01]  /*99b0*/  IMAD R172, R8.reuse, 0xe2, RZ ;  /* 0x000000e208ac7824 */ /* 0x040fe200078e02ff */
[----:B------:R0:W-:Y:S01]  /*99c0*/  STL [R1+0x404], R20 ;  /* 0x0004041401007387 */ /* 0x0001e20000100800 */
        /* <DEDUP_REMOVED lines=9> */
[-C--:B0-----:R-:W-:Y:S01]  /*9a60*/  IADD3 R20, P6, R167, R7.reuse, RZ ;  /* 0x00000007a7147210 */ /* 0x081fe20007fde0ff */
[C---:B------:R-:W-:Y:S01]  /*9a70*/  IMAD R178, R8.reuse, 0xd6, RZ ;  /* 0x000000d608b27824 */ /* 0x040fe200078e02ff */
[----:B------:R-:W0:Y:S01]  /*9a80*/  S2R R6, SR_TID.X ;  /* 0x0000000000067919 */ /* 0x000e220000002100 */
[----:B------:R-:W-:Y:S01]  /*9a90*/  IMAD R179, R8, 0x77, RZ ;  /* 0x0000007708b37824 */ /* 0x000fe200078e02ff */
[-C--:B-1----:R-:W-:Y:S01]  /*9aa0*/  IADD3 R165, P0, R168, R7.reuse, RZ ;  /* 0x00000007a8a57210 */ /* 0x082fe20007f1e0ff */
[C---:B------:R-:W-:Y:S01]  /*9ab0*/  IMAD R180, R8.reuse, 0xd2, RZ ;  /* 0x000000d208b47824 */ /* 0x040fe200078e02ff */
[----:B------:R1:W-:Y:S01]  /*9ac0*/  STL [R1+0x434], R20 ;  /* 0x0004341401007387 */ /* 0x0003e20000100800 */
[C---:B------:R-:W-:Y:S01]  /*9ad0*/  IMAD R181, R8.reuse, 0x75, RZ ;  /* 0x0000007508b57824 */ /* 0x040fe200078e02ff */
[-C--:B--2---:R-:W-:Y:S01]  /*9ae0*/  IADD3 R164, P3, R169, R7.reuse, RZ ;  /* 0x00000007a9a47210 */ /* 0x084fe20007f7e0ff */
[C---:B------:R-:W-:Y:S01]  /*9af0*/  IMAD R182, R8.reuse, 0xce, RZ ;  /* 0x000000ce08b67824 */ /* 0x040fe200078e02ff */
[----:B------:R2:W-:Y:S01]  /*9b00*/  STL [R1+0x444], R165 ;  /* 0x000444a501007387 */ /* 0x0005e20000100800 */
[C---:B------:R-:W-:Y:S01]  /*9b10*/  IMAD R183, R8.reuse, 0x73, RZ ;  /* 0x0000007308b77824 */ /* 0x040fe200078e02ff */
[----:B------:R-:W-:Y:S01]  /*9b20*/  UIADD3.64 UR40, UR8, 0x500, URZ ;  /* 0x0000050008287897 */ /* 0x000fe2000fffe03f */
[C---:B------:R-:W-:Y:S01]  /*9b30*/  IMAD R184, R8.reuse, 0xca, RZ ;  /* 0x000000ca08b87824 */ /* 0x040fe200078e02ff */
[----:B------:R3:W-:Y:S01]  /*9b40*/  STL [R1+0x454], R164 ;  /* 0x000454a401007387 */ /* 0x0007e20000100800 */
[----:B------:R-:W-:Y:S01]  /*9b50*/  IMAD R185, R8, 0x71, RZ ;  /* 0x0000007108b97824 */ /* 0x000fe200078e02ff */
[----:B-1----:R-:W-:Y:S01]  /*9b60*/  IADD3 R20, P1, R170, R7, RZ ;  /* 0x00000007aa147210 */ /* 0x002fe20007f3e0ff */
[C---:B------:R-:W-:Y:S01]  /*9b70*/  IMAD R186, R8.reuse, 0xc6, RZ ;  /* 0x000000c608ba7824 */ /* 0x040fe200078e02ff */
[----:B------:R-:W-:Y:S01]  /*9b80*/  UIADD3.64 UR44, UR8, 0x580, URZ ;  /* 0x00000580082c7897 */ /* 0x000fe2000fffe03f */
[C---:B------:R-:W-:Y:S01]  /*9b90*/  IMAD R187, R8.reuse, 0x6f, RZ ;  /* 0x0000006f08bb7824 */ /* 0x040fe200078e02ff */
[----:B--2---:R-:W-:Y:S01]  /*9ba0*/  LEA.HI.X.SX32 R165, R171, R3, 0x1, P2 ;  /* 0x00000003aba57211 */ /* 0x004fe200010f0eff */
[----:B------:R1:W-:Y:S01]  /*9bb0*/  STL [R1+0x464], R20 ;  /* 0x0004641401007387 */ /* 0x0003e20000100800 */
[----:B------:R-:W-:Y:S01]  /*9bc0*/  IMAD R188, R8, 0xc2, RZ ;  /* 0x000000c208bc7824 */ /* 0x000fe200078e02ff */
[----:B------:R-:W-:Y:S01]  /*9bd0*/  UIADD3.64 UR48, UR8, 0x600, URZ ;  /* 0x0000060008307897 */ /* 0x000fe2000fffe03f */
[----:B---3--:R-:W-:Y:S01]  /*9be0*/  IADD3 R164, P2, R172, R7, RZ ;  /* 0x00000007aca47210 */ /* 0x008fe20007f5e0ff */
[----:B------:R2:W-:Y:S01]  /*9bf0*/  STL [R1+0x400], R165 ;  /* 0x000400a501007387 */ /* 0x0005e20000100800 */
[C---:B------:R-:W-:Y:S01]  /*9c00*/  IMAD R189, R8.reuse, 0x6d, RZ ;  /* 0x0000006d08bd7824 */ /* 0x040fe200078e02ff */
[----:B------:R-:W-:Y:S01]  /*9c10*/  UIADD3.64 UR52, UR8, 0x680, URZ ;  /* 0x0000068008347897 */ /* 0x000fe2000fffe03f */
[C---:B------:R-:W-:Y:S01]  /*9c20*/  IMAD R190, R8.reuse, 0xbe, RZ ;  /* 0x000000be08be7824 */ /* 0x040fe200078e02ff */
[----:B------:R3:W-:Y:S01]  /*9c30*/  STL [R1+0x474], R164 ;  /* 0x000474a401007387 */ /* 0x0007e20000100800 */
[C---:B------:R-:W-:Y:S01]  /*9c40*/  IMAD R191, R8.reuse, 0x6b, RZ ;  /* 0x0000006b08bf7824 */ /* 0x040fe200078e02ff */
[----:B-1----:R-:W-:Y:S01]  /*9c50*/  LEA.HI.X.SX32 R20, R173, R3, 0x1, P4 ;  /* 0x00000003ad147211 */ /* 0x002fe200020f0eff */
[C---:B------:R-:W-:Y:S01]  /*9c60*/  IMAD R192, R8.reuse, 0xba, RZ ;  /* 0x000000ba08c07824 */ /* 0x040fe200078e02ff */
[----:B------:R-:W-:Y:S01]  /*9c70*/  UIADD3.64 UR56, UR8, 0x700, URZ ;  /* 0x0000070008387897 */ /* 0x000fe2000fffe03f */
[----:B------:R-:W-:Y:S01]  /*9c80*/  IMAD R193, R8, 0x69, RZ ;  /* 0x0000006908c17824 */ /* 0x000fe200078e02ff */
[----:B--2---:R-:W-:Y:S01]  /*9c90*/  IADD3 R165, P4, R174, R7, RZ ;  /* 0x00000007aea57210 */ /* 0x004fe20007f9e0ff */
[----:B------:R1:W-:Y:S01]  /*9ca0*/  STL [R1+0x410], R20 ;  /* 0x0004101401007387 */ /* 0x0003e20000100800 */
[C---:B------:R-:W-:Y:S01]  /*9cb0*/  IMAD R194, R8.reuse, 0xb6, RZ ;  /* 0x000000b608c27824 */ /* 0x040fe200078e02ff */
[----:B------:R-:W-:Y:S01]  /*9cc0*/  UIADD3.64 UR14, UR10, 0x2, URZ ;  /* 0x000000020a0e7897 */ /* 0x000fe2000fffe03f */
[----:B---3--:R-:W-:Y:S01]  /*9cd0*/  LEA.HI.X.SX32 R164, R175, R3, 0x1, P5 ;  /* 0x00000003afa47211 */ /* 0x008fe200028f0eff */
        /* <DEDUP_REMOVED lines=27> */
[----:B------:R-:W-:Y:S01]  /*9e90*/  IMAD R206, R8, 0x9e, RZ ;  /* 0x0000009e08ce7824 */ /* 0x000fe200078e02ff */
[----:B---3--:R-:W-:-:S02]  /*9ea0*/  LEA.HI.X.SX32 R164, R181, R3, 0x1, P3 ;  /* 0x00000003b5a47211 */ /* 0x008fc400018f0eff */
[----:B------:R2:W-:Y:S01]  /*9eb0*/  STL [R1+0x4b4], R165 ;  /* 0x0004b4a501007387 */ /* 0x0005e20000100800 */
[C---:B------:R-:W-:Y:S02]  /*9ec0*/  IMAD R207, R8.reuse, 0x5b, RZ ;  /* 0x0000005b08cf7824 */ /* 0x040fe400078e02ff */
[C---:B------:R-:W-:Y:S01]  /*9ed0*/  IMAD R208, R8.reuse, 0x9a, RZ ;  /* 0x0000009a08d07824 */ /* 0x040fe200078e02ff */
[----:B------:R3:W-:Y:S01]  /*9ee0*/  STL [R1+0x450], R164 ;  /* 0x000450a401007387 */ /* 0x0007e20000100800 */
[----:B------:R-:W-:Y:S01]  /*9ef0*/  IMAD R209, R8, 0x59, RZ ;  /* 0x0000005908d17824 */ /* 0x000fe200078e02ff */
[----:B-1----:R-:W-:Y:S01]  /*9f00*/  IADD3 R20, P3, R182, R7, RZ ;  /* 0x00000007b6147210 */ /* 0x002fe20007f7e0ff */
[C---:B------:R-:W-:Y:S02]  /*9f10*/  IMAD R210, R8.reuse, 0x96, RZ ;  /* 0x0000009608d27824 */ /* 0x040fe400078e02ff */
[C---:B------:R-:W-:Y:S01]  /*9f20*/  IMAD R211, R8.reuse, 0x57, RZ ;  /* 0x0000005708d37824 */ /* 0x040fe200078e02ff */
[----:B--2---:R-:W-:Y:S01]  /*9f30*/  LEA.HI.X.SX32 R165, R183, R3, 0x1, P1 ;  /* 0x00000003b7a57211 */ /* 0x004fe200008f0eff */
[----:B------:R1:W-:Y:S01]  /*9f40*/  STL [R1+0x4c4], R20 ;  /* 0x0004c41401007387 */ /* 0x0003e20000100800 */
[----:B------:R-:W-:Y:S01]  /*9f50*/  IMAD R212, R8, 0x92, RZ ;  /* 0x0000009208d47824 */ /* 0x000fe200078e02ff */
[----:B---3--:R-:W-:-:S02]  /*9f60*/  IADD3 R164, P1, R184, R7, RZ ;  /* 0x00000007b8a47210 */ /* 0x008fc40007f3e0ff */
[----:B------:R2:W-:Y:S01]  /*9f70*/  STL [R1+0x460], R165 ;  /* 0x000460a501007387 */ /* 0x0005e20000100800 */
[C---:B------:R-:W-:Y:S02]  /*9f80*/  IMAD R213, R8.reuse, 0x55, RZ ;  /* 0x0000005508d57824 */ /* 0x040fe400078e02ff */
[C---:B------:R-:W-:Y:S01]  /*9f90*/  IMAD R214, R8.reuse, 0x8e, RZ ;  /* 0x0000008e08d67824 */ /* 0x040fe200078e02ff */
[----:B------:R3:W-:Y:S01]  /*9fa0*/  STL [R1+0x4d4], R164 ;  /* 0x0004d4a401007387 */ /* 0x0007e20000100800 */
[C---:B------:R-:W-:Y:S01]  /*9fb0*/  IMAD R215, R8.reuse, 0x53, RZ ;  /* 0x0000005308d77824 */ /* 0x040fe200078e02ff */
[----:B-1----:R-:W-:Y:S01]  /*9fc0*/  LEA.HI.X.SX32 R20, R185, R3, 0x1, P2 ;  /* 0x00000003b9147211 */ /* 0x002fe200010f0eff */
[C---:B------:R-:W-:Y:S02]  /*9fd0*/  IMAD R216, R8.reuse, 0x8a, RZ ;  /* 0x0000008a08d87824 */ /* 0x040fe400078e02ff */
        /* <DEDUP_REMOVED lines=129> */
[C---:B------:R-:W-:Y:S01]  /*a7f0*/  IMAD R86, R8.reuse, 0x70, RZ ;  /* 0x0000007008567824 */ /* 0x040fe200078e02ff */
        /* <DEDUP_REMOVED lines=25> */
[C---:B------:R-:W-:Y:S02]  /*a990*/  IMAD.SHL.U32 R163, R8.reuse, 0x2, RZ ;  /* 0x0000000208a37824 */ /* 0x040fe400078e00ff */
[----:B------:R-:W-:Y:S01]  /*a9a0*/  IMAD.SHL.U32 R166, R8, 0x20, RZ ;  /* 0x0000002008a67824 */ /* 0x000fe200078e00ff */
[----:B--2---:R-:W-:Y:S01]  /*a9b0*/  LEA.HI.X.SX32 R165, R232, R3, 0x1, P1 ;  /* 0x00000003e8a57211 */ /* 0x004fe200008f0eff */
[----:B------:R1:W-:Y:S01]  /*a9c0*/  STL [R1+0x42c], R20 ;  /* 0x00042c1401007387 */ /* 0x0003e20000100800 */
[----:B0-----:R-:W-:Y:S01]  /*a9d0*/  IMAD R6, R6, 0x80, R6 ;  /* 0x0000008006067824 */ /* 0x001fe200078e0206 */
[----:B---3--:R-:W-:-:S02]  /*a9e0*/  IADD3 R164, P1, R233, R7, RZ ;  /* 0x00000007e9a47210 */ /* 0x008fc40007f3e0ff */
[----:B------:R0:W-:Y:S01]  /*a9f0*/  STL [R1+0x5b0], R165 ;  /* 0x0005b0a501007387 */ /* 0x0001e20000100800 */
[----:B------:R-:W-:Y:S02]  /*aa00*/  IMAD.SHL.U32 R6, R6, 0x2, RZ ;  /* 0x0000000206067824 */ /* 0x000fe400078e00ff */
[----:B------:R-:W-:Y:S01]  /*aa10*/  IMAD.SHL.U32 R5, R8, 0x80, RZ ;  /* 0x0000008008057824 */ /* 0x000fe200078e00ff */
[----:B------:R2:W-:Y:S01]  /*aa20*/  STL [R1+0x44c], R164 ;  /* 0x00044ca401007387 */ /* 0x0005e20000100800 */
[----:B------:R-:W-:Y:S01]  /*aa30*/  IMAD.MOV.U32 R2, RZ, RZ, RZ ;  /* 0x000000ffff027224 */ /* 0x000fe200078e00ff */
[----:B-1----:R-:W-:Y:S02]  /*aa40*/  LEA.HI.X.SX32 R20, R235, R3, 0x1, P2 ;  /* 0x00000003eb147211 */ /* 0x002fe400010f0eff */
[----:B------:R-:W-:Y:S02]  /*aa50*/  LOP3.LUT R6, R6, 0x407e, RZ, 0xc0, !PT ;  /* 0x0000407e06067812 */ /* 0x000fe400078ec0ff */
[----:B0-----:R-:W-:Y:S01]  /*aa60*/  IADD3 R165, P2, R237, R7, RZ ;  /* 0x00000007eda57210 */ /* 0x001fe20007f5e0ff */
[----:B------:R0:W-:Y:S01]  /*aa70*/  STL [R1+0x5c0], R20 ;  /* 0x0005c01401007387 */ /* 0x0001e20000100800 */
[----:B------:R-:W-:-:S02]  /*aa80*/  SHF.R.S32.HI R4, RZ, 0x1f, R5 ;  /* 0x0000001fff047819 */ /* 0x000fc40000011405 */
[----:B--2---:R-:W-:Y:S01]  /*aa90*/  LEA.HI.X.SX32 R164, R238, R3, 0x1, P4 ;  /* 0x00000003eea47211 */ /* 0x004fe200020f0eff */
[----:B------:R1:W-:Y:S01]  /*aaa0*/  STL [R1+0x46c], R165 ;  /* 0x00046ca501007387 */ /* 0x0003e20000100800 */
[C---:B------:R-:W-:Y:S01]  /*aab0*/  SHF.L.U64.HI R4, R5.reuse, 0x1, R4 ;  /* 0x0000000105047819 */ /* 0x040fe20000010204 */
[----:B------:R-:W-:Y:S02]  /*aac0*/  IMAD.SHL.U32 R5, R5, 0x2, RZ ;  /* 0x0000000205057824 */ /* 0x000fe400078e00ff */
[----:B------:R2:W-:Y:S01]  /*aad0*/  STL [R1+0x5d0], R164 ;  /* 0x0005d0a401007387 */ /* 0x0005e20000100800 */
[----:B0-----:R-:W-:Y:S02]  /*aae0*/  IADD3 R20, P4, R240, R7, RZ ;  /* 0x00000007f0147210 */ /* 0x001fe40007f9e0ff */
[----:B-1----:R-:W-:-:S03]  /*aaf0*/  LEA.HI.X.SX32 R165, R241, R3, 0x1, P5 ;  /* 0x00000003f1a57211 */ /* 0x002fc600028f0eff */
[----:B------:R0:W-:Y:S01]  /*ab00*/  STL [R1+0x48c], R20 ;  /* 0x00048c1401007387 */ /* 0x0001e20000100800 */
[----:B--2---:R-:W-:-:S03]  /*ab10*/  IADD3 R164, P5, R9, R7, RZ ;  /* 0x0000000709a47210 */ /* 0x004fc60007fbe0ff */
[----:B------:R1:W-:Y:S04]  /*ab20*/  STL [R1+0x5e0], R165 ;  /* 0x0005e0a501007387 */ /* 0x0003e80000100800 */
[----:B------:R2:W-:Y:S01]  /*ab30*/  STL [R1+0x604], R164 ;  /* 0x000604a401007387 */ /* 0x0005e20000100800 */
[----:B0-----:R-:W-:Y:S02]  /*ab40*/  LEA.HI.X.SX32 R20, R243, R3, 0x1, P6 ;  /* 0x00000003f3147211 */ /* 0x001fe400030f0eff */
[----:B-1----:R-:W-:-:S03]  /*ab50*/  IADD3 R165, P6, R245, R7, RZ ;  /* 0x00000007f5a57210 */ /* 0x002fc60007fde0ff */
[----:B------:R0:W-:Y:S01]  /*ab60*/  STL [R1+0x5f0], R20 ;  /* 0x0005f01401007387 */ /* 0x0001e20000100800 */
[----:B--2---:R-:W-:-:S03]  /*ab70*/  LEA.HI.X.SX32 R164, R9, R3, 0x1, P0 ;  /* 0x0000000309a47211 */ /* 0x004fc600000f0eff */
[----:B------:R1:W-:Y:S01]  /*ab80*/  STL [R1+0x4ac], R165 ;  /* 0x0004aca501007387 */ /* 0x0003e20000100800 */
[----:B------:R-:W-:-:S03]  /*ab90*/  LEA.HI.X.SX32 R9, R246, R3, 0x1, P5 ;  /* 0x00000003f6097211 */ /* 0x000fc600028f0eff */
[----:B------:R2:W-:Y:S01]  /*aba0*/  STL [R1+0x408], R164 ;  /* 0x000408a401007387 */ /* 0x0005e20000100800 */
[----:B0-----:R-:W-:Y:S01]  /*abb0*/  IADD3 R20, P0, R10, R7, RZ ;  /* 0x000000070a147210 */ /* 0x001fe20007f1e0ff */
[----:B-1----:R-:W-:-:S04]  /*abc0*/  IMAD.SHL.U32 R165, R8, 0x10, RZ ;  /* 0x0000001008a57824 */ /* 0x002fc800078e00ff */
[----:B------:R0:W-:Y:S01]  /*abd0*/  STL [R1+0x614], R20 ;  /* 0x0006141401007387 */ /* 0x0001e20000100800 */
[----:B--2---:R-:W-:-:S03]  /*abe0*/  IADD3 R164, P5, R249, R7, RZ ;  /* 0x00000007f9a47210 */ /* 0x004fc60007fbe0ff */
[----:B------:R1:W-:Y:S04]  /*abf0*/  STL [R1+0x600], R9 ;  /* 0x0006000901007387 */ /* 0x0003e80000100800 */
[----:B------:R2:W-:Y:S01]  /*ac00*/  STL [R1+0x4cc], R164 ;  /* 0x0004cca401007387 */ /* 0x0005e20000100800 */
[----:B0-----:R-:W-:Y:S01]  /*ac10*/  IMAD R20, R8, 0xc4, RZ ;  /* 0x000000c408147824 */ /* 0x001fe200078e02ff */
[-C--:B-1----:R-:W-:Y:S02]  /*ac20*/  LEA.HI.X.SX32 R9, R10, R3.reuse, 0x1, P3 ;  /* 0x000000030a097211 */ /* 0x082fe400018f0eff */
[----:B------:R-:W-:Y:S02]  /*ac30*/  LEA.HI.X.SX32 R10, R251, R3, 0x1, P0 ;  /* 0x00000003fb0a7211 */ /* 0x000fe400000f0eff */
[-C--:B--2---:R-:W-:Y:S01]  /*ac40*/  IADD3 R164, P3, R11, R7.reuse, RZ ;  /* 0x000000070ba47210 */ /* 0x084fe20007f7e0ff */
[----:B------:R0:W-:Y:S04]  /*ac50*/  STL [R1+0x428], R9 ;  /* 0x0004280901007387 */ /* 0x0001e80000100800 */
[----:B------:R1:W-:Y:S04]  /*ac60*/  STL [R1+0x624], R164 ;  /* 0x000624a401007387 */ /* 0x0003e80000100800 */
[----:B------:R2:W-:Y:S01]  /*ac70*/  STL [R1+0x610], R10 ;  /* 0x0006100a01007387 */ /* 0x0005e20000100800 */
[----:B0-----:R-:W-:Y:S01]  /*ac80*/  IADD3 R9, P0, R20, R7, RZ ;  /* 0x0000000714097210 */ /* 0x001fe20007f1e0ff */
[----:B------:R-:W-:-:S02]  /*ac90*/  IMAD R20, R8, 0xbc, RZ ;  /* 0x000000bc08147824 */ /* 0x000fc400078e02ff */
[----:B-1----:R-:W-:Y:S02]  /*aca0*/  IMAD R164, R8, 0x3b, RZ ;  /* 0x0000003b08a47824 */ /* 0x002fe400078e02ff */
[----:B------:R0:W-:Y:S03]  /*acb0*/  STL [R1+0x4ec], R9 ;  /* 0x0004ec0901007387 */ /* 0x0001e60000100800 */
[-C--:B--2---:R-:W-:Y:S01]  /*acc0*/  LEA.HI.X.SX32 R10, R164, R3.reuse, 0x1, P3 ;  /* 0x00000003a40a7211 */ /* 0x084fe200018f0eff */
[----:B------:R-:W-:Y:S01]  /*acd0*/  IMAD R164, R8, 0x39, RZ ;  /* 0x0000003908a47824 */ /* 0x000fe200078e02ff */
[----:B0-----:R-:W-:Y:S02]  /*ace0*/  LEA.HI.X.SX32 R9, R11, R3, 0x1, P1 ;  /* 0x000000030b097211 */ /* 0x001fe400008f0eff */
[----:B------:R-:W-:-:S03]  /*acf0*/  IADD3 R11, P1, R12, R7, RZ ;  /* 0x000000070c0b7210 */ /* 0x000fc60007f3e0ff */
[----:B------:R0:W-:Y:S04]  /*ad00*/  STL [R1+0x448], R9 ;  /* 0x0004480901007387 */ /* 0x0001e80000100800 */
[----:B------:R-:W-:Y:S04]  /*ad10*/  STL [R1+0x634], R11 ;  /* 0x0006340b01007387 */ /* 0x000fe80000100800 */
[----:B------:R1:W-:Y:S01]  /*ad20*/  STL [R1+0x620], R10 ;  /* 0x0006200a01007387 */ /* 0x0003e20000100800 */
[----:B0-----:R-:W-:Y:S01]  /*ad30*/  IADD3 R9, P3, R20, R7, RZ ;  /* 0x0000000714097210 */ /* 0x001fe20007f7e0ff */
[----:B------:R-:W-:-:S04]  /*ad40*/  IMAD R20, R8, 0xb4, RZ ;  /* 0x000000b408147824 */ /* 0x000fc800078e02ff */
[----:B------:R0:W-:Y:S01]  /*ad50*/  STL [R1+0x50c], R9 ;  /* 0x00050c0901007387 */ /* 0x0001e20000100800 */
[-C--:B-1----:R-:W-:Y:S01]  /*ad60*/  LEA.HI.X.SX32 R10, R164, R3.reuse, 0x1, P1 ;  /* 0x00000003a40a7211 */ /* 0x082fe200008f0eff */
        /* <DEDUP_REMOVED lines=99> */
[----:B-1----:R-:W-:Y:S02]  /*b3a0*/  LEA.HI.X.SX32 R10, R23, R3, 0x1, P5 ;  /* 0x00000003170a7211 */ /* 0x002fe400028f0eff */
[----:B------:R-:W-:-:S03]  /*b3b0*/  IADD3 R11, P5, R56, R7, RZ ;  /* 0x00000007380b7210 */ /* 0x000fc60007fbe0ff */
[----:B------:R1:W-:Y:S01]  /*b3c0*/  STL [R1+0x5a8], R10 ;  /* 0x0005a80a01007387 */ /* 0x0003e20000100800 */
[----:B0-----:R-:W-:Y:S01]  /*b3d0*/  LEA.HI.X.SX32 R9, R164, R3, 0x1, P6 ;  /* 0x00000003a4097211 */ /* 0x001fe200030f0eff */
[----:B------:R-:W-:Y:S02]  /*b3e0*/  IMAD R164, R8, 0xb8, RZ ;  /* 0x000000b808a47824 */ /* 0x000fe400078e02ff */
[----:B------:R0:W-:Y:S04]  /*b3f0*/  STL [R1+0x6e4], R11 ;  /* 0x0006e40b01007387 */ /* 0x0001e80000100800 */
[----:B------:R2:W-:Y:S01]  /*b400*/  STL [R1+0x6d0], R9 ;  /* 0x0006d00901007387 */ /* 0x0005e20000100800 */
[----:B-1----:R-:W-:Y:S01]  /*b410*/  IADD3 R10, P6, R20, R7, RZ ;  /* 0x00000007140a7210 */ /* 0x002fe20007fde0ff */
[----:B------:R-:W-:Y:S01]  /*b420*/  IMAD R20, R8, 0x23, RZ ;  /* 0x0000002308147824 */ /* 0x000fe200078e02ff */
[----:B0-----:R-:W-:-:S03]  /*b430*/  LEA.HI.X.SX32 R11, R57, R3, 0x1, P3 ;  /* 0x00000003390b7211 */ /* 0x001fc600018f0eff */
[----:B------:R0:W-:Y:S01]  /*b440*/  STL [R1+0x4dc], R10 ;  /* 0x0004dc0a01007387 */ /* 0x0001e20000100800 */
[----:B--2---:R-:W-:-:S05]  /*b450*/  LEA.HI.X.SX32 R9, R56, R3, 0x1, P0 ;  /* 0x0000000338097211 */ /* 0x004fca00000f0eff */
[----:B------:R1:W-:Y:S01]  /*b460*/  STL [R1+0x5c8], R9 ;  /* 0x0005c80901007387 */ /* 0x0003e20000100800 */
[----:B0-----:R-:W-:Y:S02]  /*b470*/  IADD3 R10, P0, R57, R7, RZ ;  /* 0x00000007390a7210 */ /* 0x001fe40007f1e0ff */
[----:B------:R-:W-:-:S03]  /*b480*/  CS2R R56, SRZ ;  /* 0x0000000000387805 */ /* 0x000fc6000001ff00 */
[----:B------:R0:W-:Y:S01]  /*b490*/  STL [R1+0x6f4], R10 ;  /* 0x0006f40a01007387 */ /* 0x0001e20000100800 */
[----:B-1----:R-:W-:Y:S01]  /*b4a0*/  LEA.HI.X.SX32 R9, R20, R3, 0x1, P5 ;  /* 0x0000000314097211 */ /* 0x002fe200028f0eff */
[----:B------:R-:W-:-:S04]  /*b4b0*/  IMAD R20, R8, 0x21, RZ ;  /* 0x0000002108147824 */ /* 0x000fc800078e02ff */
[----:B------:R1:W-:Y:S01]  /*b4c0*/  STL [R1+0x6e0], R9 ;  /* 0x0006e00901007387 */ /* 0x0003e20000100800 */
[----:B0-----:R-:W-:Y:S01]  /*b4d0*/  IADD3 R10, P5, R164, R7, RZ ;  /* 0x00000007a40a7210 */ /* 0x001fe20007fbe0ff */
[----:B------:R-:W-:-:S04]  /*b4e0*/  IMAD R164, R8, 0xa8, RZ ;  /* 0x000000a808a47824 */ /* 0x000fc800078e02ff */
[----:B------:R0:W-:Y:S01]  /*b4f0*/  STL [R1+0x51c], R10 ;  /* 0x00051c0a01007387 */ /* 0x0001e20000100800 */
[----:B-1----:R-:W-:-:S03]  /*b500*/  IADD3 R9, P3, R58, R7, RZ ;  /* 0x000000073a097210 */ /* 0x002fc60007f7e0ff */
[----:B------:R1:W-:Y:S04]  /*b510*/  STL [R1+0x5e8], R11 ;  /* 0x0005e80b01007387 */ /* 0x0003e80000100800 */
[----:B------:R2:W-:Y:S01]  /*b520*/  STL [R1+0x60c], R9 ;  /* 0x00060c0901007387 */ /* 0x0005e20000100800 */
[-C--:B0-----:R-:W-:Y:S01]  /*b530*/  LEA.HI.X.SX32 R10, R20, R3.reuse, 0x1, P0 ;  /* 0x00000003140a7211 */ /* 0x081fe200000f0eff */
[----:B------:R-:W-:Y:S01]  /*b540*/  IMAD R20, R8, 0x1f, RZ ;  /* 0x0000001f08147824 */ /* 0x000fe200078e02ff */
[----:B-1----:R-:W-:-:S03]  /*b550*/  LEA.HI.X.SX32 R11, R59, R3, 0x1, P3 ;  /* 0x000000033b0b7211 */ /* 0x002fc600018f0eff */
[----:B------:R0:W-:Y:S01]  /*b560*/  STL [R1+0x6f0], R10 ;  /* 0x0006f00a01007387 */ /* 0x0001e20000100800 */
[----:B--2---:R-:W-:-:S05]  /*b570*/  IADD3 R9, P0, R59, R7, RZ ;  /* 0x000000073b097210 */ /* 0x004fca0007f1e0ff */
[----:B------:R1:W-:Y:S01]  /*b580*/  STL [R1+0x704], R9 ;  /* 0x0007040901007387 */ /* 0x0003e20000100800 */
[----:B0-----:R-:W-:Y:S02]  /*b590*/  LEA.HI.X.SX32 R10, R58, R3, 0x1, P1 ;  /* 0x000000033a0a7211 */ /* 0x001fe400008f0eff */
[----:B------:R-:W-:-:S03]  /*b5a0*/  CS2R R58, SRZ ;  /* 0x00000000003a7805 */ /* 0x000fc6000001ff00 */
[----:B------:R0:W-:Y:S01]  /*b5b0*/  STL [R1+0x418], R10 ;  /* 0x0004180a01007387 */ /* 0x0001e20000100800 */
[----:B-1----:R-:W-:Y:S01]  /*b5c0*/  IADD3 R9, P1, R164, R7, RZ ;  /* 0x00000007a4097210 */ /* 0x002fe20007f3e0ff */
[----:B------:R-:W-:-:S04]  /*b5d0*/  IMAD R164, R8, 0x98, RZ ;  /* 0x0000009808a47824 */ /* 0x000fc800078e02ff */
[----:B------:R1:W-:Y:S01]  /*b5e0*/  STL [R1+0x55c], R9 ;  /* 0x00055c0901007387 */ /* 0x0003e20000100800 */
[----:B0-----:R-:W-:-:S03]  /*b5f0*/  IADD3 R10, P3, R60, R7, RZ ;  /* 0x000000073c0a7210 */ /* 0x001fc60007f7e0ff */
[----:B------:R0:W-:Y:S04]  /*b600*/  STL [R1+0x608], R11 ;  /* 0x0006080b01007387 */ /* 0x0001e80000100800 */
[----:B------:R2:W-:Y:S01]  /*b610*/  STL [R1+0x62c], R10 ;  /* 0x00062c0a01007387 */ /* 0x0005e20000100800 */
[-C--:B-1----:R-:W-:Y:S01]  /*b620*/  LEA.HI.X.SX32 R9, R20, R3.reuse, 0x1, P0 ;  /* 0x0000000314097211 */ /* 0x082fe200000f0eff */
[----:B------:R-:W-:Y:S01]  /*b630*/  IMAD R20, R8, 0x1d, RZ ;  /* 0x0000001d08147824 */ /* 0x000fe200078e02ff */
[----:B0-----:R-:W-:-:S03]  /*b640*/  LEA.HI.X.SX32 R11, R61, R3, 0x1, P3 ;  /* 0x000000033d0b7211 */ /* 0x001fc600018f0eff */
        /* <DEDUP_REMOVED lines=85> */
[----:B------:R-:W-:Y:S04]  /*bba0*/  STL [R1+0x6c8], R11 ;  /* 0x0006c80b01007387 */ /* 0x000fe80000100800 */
[----:B------:R0:W-:Y:S01]  /*bbb0*/  STL [R1+0x6ec], R10 ;  /* 0x0006ec0a01007387 */ /* 0x0001e20000100800 */
[----:B-1----:R-:W-:Y:S01]  /*bbc0*/  LEA.HI.X.SX32 R9, R20, R3, 0x1, P0 ;  /* 0x0000000314097211 */ /* 0x002fe200000f0eff */
[----:B------:R-:W-:-:S04]  /*bbd0*/  IMAD R20, R8, 0x11, RZ ;  /* 0x0000001108147824 */ /* 0x000fc800078e02ff */
[----:B------:R1:W-:Y:S01]  /*bbe0*/  STL [R1+0x760], R9 ;  /* 0x0007600901007387 */ /* 0x0003e20000100800 */
[----:B0-----:R-:W-:-:S05]  /*bbf0*/  IADD3 R10, P0, R73, R7, RZ ;  /* 0x00000007490a7210 */ /* 0x001fca0007f1e0ff */
[----:B------:R0:W-:Y:S01]  /*bc00*/  STL [R1+0x774], R10 ;  /* 0x0007740a01007387 */ /* 0x0001e20000100800 */
[----:B-1----:R-:W-:Y:S02]  /*bc10*/  LEA.HI.X.SX32 R9, R72, R3, 0x1, P4 ;  /* 0x0000000348097211 */ /* 0x002fe400020f0eff */
[----:B------:R-:W-:Y:S01]  /*bc20*/  IADD3 R11, P4, R164, R7, RZ ;  /* 0x00000007a40b7210 */ /* 0x000fe20007f9e0ff */
[----:B------:R-:W-:Y:S02]  /*bc30*/  IMAD R164, R8, 0xa0, RZ ;  /* 0x000000a008a47824 */ /* 0x000fe400078e02ff */
[----:B------:R1:W-:Y:S01]  /*bc40*/  STL [R1+0x5d8], R9 ;  /* 0x0005d80901007387 */ /* 0x0003e20000100800 */
[----:B0-----:R-:W-:-:S03]  /*bc50*/  LEA.HI.X.SX32 R10, R73, R3, 0x1, P3 ;  /* 0x00000003490a7211 */ /* 0x001fc600018f0eff */
[----:B------:R0:W-:Y:S01]  /*bc60*/  STL [R1+0x47c], R11 ;  /* 0x00047c0b01007387 */ /* 0x0001e20000100800 */
[----:B------:R-:W-:-:S03]  /*bc70*/  CS2R R72, SRZ ;  /* 0x0000000000487805 */ /* 0x000fc6000001ff00 */
[----:B------:R2:W-:Y:S01]  /*bc80*/  STL [R1+0x6e8], R10 ;  /* 0x0006e80a01007387 */ /* 0x0005e20000100800 */
[----:B-1----:R-:W-:Y:S02]  /*bc90*/  IADD3 R9, P3, R74, R7, RZ ;  /* 0x000000074a097210 */ /* 0x002fe40007f7e0ff */
[----:B0-----:R-:W-:-:S03]  /*bca0*/  LEA.HI.X.SX32 R11, R20, R3, 0x1, P0 ;  /* 0x00000003140b7211 */ /* 0x001fc600000f0eff */
[----:B------:R0:W-:Y:S01]  /*bcb0*/  STL [R1+0x61c], R9 ;  /* 0x00061c0901007387 */ /* 0x0001e20000100800 */
[----:B------:R-:W-:Y:S01]  /*bcc0*/  IMAD R20, R8, 0xf, RZ ;  /* 0x0000000f08147824 */ /* 0x000fe200078e02ff */
[----:B--2---:R-:W-:Y:S02]  /*bcd0*/  IADD3 R10, P0, R75, R7, RZ ;  /* 0x000000074b0a7210 */ /* 0x004fe40007f1e0ff */
[----:B------:R-:W-:Y:S04]  /*bce0*/  STL [R1+0x770], R11 ;  /* 0x0007700b01007387 */ /* 0x000fe80000100800 */
[----:B------:R1:W-:Y:S01]  /*bcf0*/  STL [R1+0x70c], R10 ;  /* 0x00070c0a01007387 */ /* 0x0003e20000100800 */
[----:B0-----:R-:W-:-:S05]  /*bd00*/  LEA.HI.X.SX32 R9, R74, R3, 0x1, P6 ;  /* 0x000000034a097211 */ /* 0x001fca00030f0eff */
[----:B------:R0:W-:Y:S01]  /*bd10*/  STL [R1+0x438], R9 ;  /* 0x0004380901007387 */ /* 0x0001e20000100800 */
[----:B-1----:R-:W-:-:S05]  /*bd20*/  IADD3 R10, P6, R76, R7, RZ ;  /* 0x000000074c0a7210 */ /* 0x002fca0007fde0ff */
[----:B------:R-:W-:Y:S01]  /*bd30*/  STL [R1+0x784], R10 ;  /* 0x0007840a01007387 */ /* 0x000fe20000100800 */
[----:B0-----:R-:W-:Y:S02]  /*bd40*/  LEA.HI.X.SX32 R9, R75, R3, 0x1, P3 ;  /* 0x000000034b097211 */ /* 0x001fe400018f0eff */
[----:B------:R-:W-:Y:S02]  /*bd50*/  CS2R R74, SRZ ;  /* 0x00000000004a7805 */ /* 0x000fe4000001ff00 */
[----:B------:R-:W-:Y:S01]  /*bd60*/  IADD3 R11, P3, R164, R7, RZ ;  /* 0x00000007a40b7210 */ /* 0x000fe20007f7e0ff */
[----:B------:R-:W-:Y:S01]  /*bd70*/  IMAD R164, R8, 0xc0, RZ ;  /* 0x000000c008a47824 */ /* 0x000fe200078e02ff */
[----:B------:R0:W-:Y:S04]  /*bd80*/  STL [R1+0x618], R9 ;  /* 0x0006180901007387 */ /* 0x0001e80000100800 */
[----:B------:R1:W-:Y:S01]  /*bd90*/  STL [R1+0x57c], R11 ;  /* 0x00057c0b01007387 */ /* 0x0003e20000100800 */
[----:B0-----:R-:W-:-:S02]  /*bda0*/  LEA.HI.X.SX32 R9, R76, R3, 0x1, P0 ;  /* 0x000000034c097211 */ /* 0x001fc400000f0eff */
[----:B------:R-:W-:Y:S02]  /*bdb0*/  IADD3 R10, P0, R77, R7, RZ ;  /* 0x000000074d0a7210 */ /* 0x000fe40007f1e0ff */
[----:B-1----:R-:W-:Y:S01]  /*bdc0*/  LEA.HI.X.SX32 R11, R20, R3, 0x1, P6 ;  /* 0x00000003140b7211 */ /* 0x002fe200030f0eff */
[----:B------:R0:W-:Y:S01]  /*bdd0*/  STL [R1+0x708], R9 ;  /* 0x0007080901007387 */ /* 0x0001e20000100800 */
[----:B------:R-:W-:-:S03]  /*bde0*/  IMAD R20, R8, 0xd, RZ ;  /* 0x0000000d08147824 */ /* 0x000fc600078e02ff */
[----:B------:R1:W-:Y:S04]  /*bdf0*/  STL [R1+0x65c], R10 ;  /* 0x00065c0a01007387 */ /* 0x0003e80000100800 */
[----:B------:R-:W-:Y:S01]  /*be00*/  STL [R1+0x780], R11 ;  /* 0x0007800b01007387 */ /* 0x000fe20000100800 */
[----:B0-----:R-:W-:Y:S02]  /*be10*/  IADD3 R9, P6, R78, R7, RZ ;  /* 0x000000074e097210 */ /* 0x001fe40007fde0ff */
[----:B-1----:R-:W-:-:S03]  /*be20*/  LEA.HI.X.SX32 R10, R77, R3, 0x1, P5 ;  /* 0x000000034d0a7211 */ /* 0x002fc600028f0eff */
[----:B------:R0:W-:Y:S01]  /*be30*/  STL [R1+0x72c], R9 ;  /* 0x00072c0901007387 */ /* 0x0001e20000100800 */
[----:B------:R-:W-:-:S03]  /*be40*/  CS2R R76, SRZ ;  /* 0x00000000004c7805 */ /* 0x000fc6000001ff00 */
[----:B------:R1:W-:Y:S01]  /*be50*/  STL [R1+0x4b8], R10 ;  /* 0x0004b80a01007387 */ /* 0x0003e20000100800 */
[----:B0-----:R-:W-:Y:S02]  /*be60*/  IADD3 R9, P5, R79, R7, RZ ;  /* 0x000000074f097210 */ /* 0x001fe40007fbe0ff */
[----:B-1----:R-:W-:-:S03]  /*be70*/  LEA.HI.X.SX32 R10, R78, R3, 0x1, P0 ;  /* 0x000000034e0a7211 */ /* 0x002fc600000f0eff */
[----:B------:R0:W-:Y:S04]  /*be80*/  STL [R1+0x794], R9 ;  /* 0x0007940901007387 */ /* 0x0001e80000100800 */
[----:B------:R1:W-:Y:S01]  /*be90*/  STL [R1+0x658], R10 ;  /* 0x0006580a01007387 */ /* 0x0003e20000100800 */
[----:B0-----:R-:W-:Y:S01]  /*bea0*/  IADD3 R9, P0, R164, R7, RZ ;  /* 0x00000007a4097210 */ /* 0x001fe20007f1e0ff */
[----:B------:R-:W-:Y:S01]  /*beb0*/  IMAD R164, R8, 0x3, RZ ;  /* 0x0000000308a47824 */ /* 0x000fe200078e02ff */
[----:B-1----:R-:W-:-:S03]  /*bec0*/  LEA.HI.X.SX32 R10, R79, R3, 0x1, P6 ;  /* 0x000000034f0a7211 */ /* 0x002fc600030f0eff */
[----:B------:R0:W-:Y:S01]  /*bed0*/  STL [R1+0x4fc], R9 ;  /* 0x0004fc0901007387 */ /* 0x0001e20000100800 */
[----:B------:R-:W-:Y:S02]  /*bee0*/  IADD3 R11, P6, R80, R7, RZ ;  /* 0x00000007500b7210 */ /* 0x000fe40007fde0ff */
[----:B------:R-:W-:Y:S01]  /*bef0*/  CS2R R78, SRZ ;  /* 0x00000000004e7805 */ /* 0x000fe2000001ff00 */
[----:B------:R1:W-:Y:S04]  /*bf00*/  STL [R1+0x728], R10 ;  /* 0x0007280a01007387 */ /* 0x0003e80000100800 */
[----:B------:R2:W-:Y:S01]  /*bf10*/  STL [R1+0x69c], R11 ;  /* 0x00069c0b01007387 */ /* 0x0005e20000100800 */
[----:B0-----:R-:W-:Y:S01]  /*bf20*/  LEA.HI.X.SX32 R9, R20, R3, 0x1, P5 ;  /* 0x0000000314097211 */ /* 0x001fe200028f0eff */
[----:B------:R-:W-:Y:S01]  /*bf30*/  IMAD R20, R8, 0xb, RZ ;  /* 0x0000000b08147824 */ /* 0x000fe200078e02ff */
[----:B-1----:R-:W-:-:S03]  /*bf40*/  IADD3 R10, P5, R81, R7, RZ ;  /* 0x00000007510a7210 */ /* 0x002fc60007fbe0ff */
[----:B------:R0:W-:Y:S01]  /*bf50*/  STL [R1+0x790], R9 ;  /* 0x0007900901007387 */ /* 0x0001e20000100800 */
[----:B--2---:R-:W-:-:S03]  /*bf60*/  LEA.HI.X.SX32 R11, R80, R3, 0x1, P1 ;  /* 0x00000003500b7211 */ /* 0x004fc600008f0eff */
        /* <DEDUP_REMOVED lines=9> */
[----:B------:R0:W-:Y:S01]  /*c000*/  STL [R1+0x6dc], R9 ;  /* 0x0006dc0901007387 */ /* 0x0001e20000100800 */
[----:B------:R-:W-:-:S03]  /*c010*/  IADD3 R11, P5, R84, R7, RZ ;  /* 0x00000007540b7210 */ /* 0x000fc60007fbe0ff */
[----:B------:R1:W-:Y:S04]  /*c020*/  STL [R1+0x748], R10 ;  /* 0x0007480a01007387 */ /* 0x0003e80000100800 */
[----:B------:R2:W-:Y:S01]  /*c030*/  STL [R1+0x76c], R11 ;  /* 0x00076c0b01007387 */ /* 0x0005e20000100800 */
[----:B0-----:R-:W-:Y:S01]  /*c040*/  LEA.HI.X.SX32 R9, R20, R3, 0x1, P1 ;  /* 0x0000000314097211 */ /* 0x001fe200008f0eff */
[----:B------:R-:W-:Y:S01]  /*c050*/  IMAD R20, R8, 0x9, RZ ;  /* 0x0000000908147824 */ /* 0x000fe200078e02ff */
[----:B-1----:R-:W-:-:S03]  /*c060*/  IADD3 R10, P1, R85, R7, RZ ;  /* 0x00000007550a7210 */ /* 0x002fc60007f3e0ff */
[----:B------:R0:W-:Y:S01]  /*c070*/  STL [R1+0x7a0], R9 ;  /* 0x0007a00901007387 */ /* 0x0001e20000100800 */
[----:B--2---:R-:W-:-:S03]  /*c080*/  LEA.HI.X.SX32 R11, R83, R3, 0x1, P2 ;  /* 0x00000003530b7211 */ /* 0x004fc600010f0eff */
[----:B------:R1:W-:Y:S01]  /*c090*/  STL [R1+0x7b4], R10 ;  /* 0x0007b40a01007387 */ /* 0x0003e20000100800 */
[----:B------:R-:W-:-:S03]  /*c0a0*/  CS2R R82, SRZ ;  /* 0x0000000000527805 */ /* 0x000fc6000001ff00 */
[----:B------:R2:W-:Y:S01]  /*c0b0*/  STL [R1+0x5b8], R11 ;  /* 0x0005b80b01007387 */ /* 0x0005e20000100800 */
[----:B0-----:R-:W-:Y:S02]  /*c0c0*/  IADD3 R9, P2, R86, R7, RZ ;  /* 0x0000000756097210 */ /* 0x001fe40007f5e0ff */
[----:B-1----:R-:W-:-:S03]  /*c0d0*/  LEA.HI.X.SX32 R10, R84, R3, 0x1, P6 ;  /* 0x00000003540a7211 */ /* 0x002fc600030f0eff */
[----:B------:R0:W-:Y:S01]  /*c0e0*/  STL [R1+0x63c], R9 ;  /* 0x00063c0901007387 */ /* 0x0001e20000100800 */
[----:B--2---:R-:W-:-:S03]  /*c0f0*/  LEA.HI.X.SX32 R11, R85, R3, 0x1, P5 ;  /* 0x00000003550b7211 */ /* 0x004fc600028f0eff */
[----:B------:R1:W-:Y:S01]  /*c100*/  STL [R1+0x6d8], R10 ;  /* 0x0006d80a01007387 */ /* 0x0003e20000100800 */
[----:B------:R-:W-:Y:S02]  /*c110*/  CS2R R84, SRZ ;  /* 0x0000000000547805 */ /* 0x000fe4000001ff00 */
[-C--:B0-----:R-:W-:Y:S02]  /*c120*/  IADD3 R9, P6, R87, R7.reuse, RZ ;  /* 0x0000000757097210 */ /* 0x081fe40007fde0ff */
[----:B-1----:R-:W-:-:S03]  /*c130*/  IADD3 R10, P5, R152, R7, RZ ;  /* 0x00000007980a7210 */ /* 0x002fc60007fbe0ff */
[----:B------:R0:W-:Y:S04]  /*c140*/  STL [R1+0x71c], R9 ;  /* 0x00071c0901007387 */ /* 0x0001e80000100800 */
        /* <DEDUP_REMOVED lines=8> */
[----:B------:R2:W-:Y:S01]  /*c1d0*/  STL [R1+0x478], R10 ;  /* 0x0004780a01007387 */ /* 0x0005e20000100800 */
[----:B0-----:R-:W-:Y:S02]  /*c1e0*/  IADD3 R9, P4, R154, R7, RZ ;  /* 0x000000079a097210 */ /* 0x001fe40007f9e0ff */
[----:B-1----:R-:W-:-:S03]  /*c1f0*/  LEA.HI.X.SX32 R11, R87, R3, 0x1, P2 ;  /* 0x00000003570b7211 */ /* 0x002fc600010f0eff */
[----:B------:R0:W-:Y:S01]  /*c200*/  STL [R1+0x6bc], R9 ;  /* 0x0006bc0901007387 */ /* 0x0001e20000100800 */
[----:B------:R-:W-:Y:S02]  /*c210*/  CS2R R86, SRZ ;  /* 0x0000000000567805 */ /* 0x000fe4000001ff00 */
[----:B--2---:R-:W-:Y:S01]  /*c220*/  IADD3 R10, P2, R155, R7, RZ ;  /* 0x000000079b0a7210 */ /* 0x004fe20007f5e0ff */
[----:B------:R1:W-:Y:S04]  /*c230*/  STL [R1+0x638], R11 ;  /* 0x0006380b01007387 */ /* 0x0003e80000100800 */
[----:B------:R2:W-:Y:S01]  /*c240*/  STL [R1+0x75c], R10 ;  /* 0x00075c0a01007387 */ /* 0x0005e20000100800 */
[-C--:B0-----:R-:W-:Y:S02]  /*c250*/  LEA.HI.X.SX32 R9, R152, R3.reuse, 0x1, P6 ;  /* 0x0000000398097211 */ /* 0x081fe400030f0eff */
[----:B-1----:R-:W-:-:S03]  /*c260*/  LEA.HI.X.SX32 R11, R153, R3, 0x1, P5 ;  /* 0x00000003990b7211 */ /* 0x002fc600028f0eff */
[----:B------:R0:W-:Y:S01]  /*c270*/  STL [R1+0x718], R9 ;  /* 0x0007180901007387 */ /* 0x0001e20000100800 */
[----:B--2---:R-:W-:-:S05]  /*c280*/  IADD3 R10, P6, R156, R7, RZ ;  /* 0x000000079c0a7210 */ /* 0x004fca0007fde0ff */
[----:B------:R1:W-:Y:S01]  /*c290*/  STL [R1+0x7ac], R10 ;  /* 0x0007ac0a01007387 */ /* 0x0003e20000100800 */
[----:B0-----:R-:W-:-:S03]  /*c2a0*/  IADD3 R9, P5, R157, R7, RZ ;  /* 0x000000079d097210 */ /* 0x001fc60007fbe0ff */
[----:B------:R0:W-:Y:S04]  /*c2b0*/  STL [R1+0x788], R11 ;  /* 0x0007880b01007387 */ /* 0x0001e80000100800 */
[----:B------:R2:W-:Y:S01]  /*c2c0*/  STL [R1+0x7d4], R9 ;  /* 0x0007d40901007387 */ /* 0x0005e20000100800 */
[----:B-1----:R-:W-:Y:S01]  /*c2d0*/  LEA.HI.X.SX32 R10, R20, R3, 0x1, P1 ;  /* 0x00000003140a7211 */ /* 0x002fe200008f0eff */
[----:B------:R-:W-:Y:S01]  /*c2e0*/  IMAD R20, R8, 0x5, RZ ;  /* 0x0000000508147824 */ /* 0x000fe200078e02ff */
[----:B0-----:R-:W-:-:S03]  /*c2f0*/  IADD3 R11, P1, R158, R7, RZ ;  /* 0x000000079e0b7210 */ /* 0x001fc60007f3e0ff */
[----:B------:R0:W-:Y:S01]  /*c300*/  STL [R1+0x7c0], R10 ;  /* 0x0007c00a01007387 */ /* 0x0001e20000100800 */
[----:B--2---:R-:W-:-:S03]  /*c310*/  LEA.HI.X.SX32 R9, R154, R3, 0x1, P3 ;  /* 0x000000039a097211 */ /* 0x004fc600018f0eff */
[----:B------:R1:W-:Y:S04]  /*c320*/  STL [R1+0x67c], R11 ;  /* 0x00067c0b01007387 */ /* 0x0003e80000100800 */
[----:B------:R2:W-:Y:S01]  /*c330*/  STL [R1+0x578], R9 ;  /* 0x0005780901007387 */ /* 0x0005e20000100800 */
[----:B0-----:R-:W-:Y:S02]  /*c340*/  IADD3 R10, P3, R159, R7, RZ ;  /* 0x000000079f0a7210 */ /* 0x001fe40007f7e0ff */
[----:B-1----:R-:W-:-:S03]  /*c350*/  LEA.HI.X.SX32 R11, R155, R3, 0x1, P4 ;  /* 0x000000039b0b7211 */ /* 0x002fc600020f0eff */
[----:B------:R0:W-:Y:S01]  /*c360*/  STL [R1+0x73c], R10 ;  /* 0x00073c0a01007387 */ /* 0x0001e20000100800 */
[----:B--2---:R-:W-:-:S03]  /*c370*/  IADD3 R9, P4, R160, R7, RZ ;  /* 0x00000007a0097210 */ /* 0x004fc60007f9e0ff */
        /* <DEDUP_REMOVED lines=11> */
[C---:B------:R-:W-:Y:S01]  /*c430*/  IMAD.SHL.U32 R20, R8.reuse, 0x40, RZ ;  /* 0x0000004008147824 */ /* 0x040fe200078e00ff */
[----:B0-----:R-:W-:-:S03]  /*c440*/  LEA R11, P5, R8, R7, 0x7 ;  /* 0x00000007080b7211 */ /* 0x001fc600078a38ff */
        /* <DEDUP_REMOVED lines=19> */
[----:B------:R-:W-:Y:S01]  /*c580*/  IMAD.SHL.U32 R164, R8, 0x8, RZ ;  /* 0x0000000808a47824 */ /* 0x000fe200078e00ff */
[----:B--2---:R-:W-:-:S05]  /*c590*/  LEA.HI.X.SX32 R10, R162, R3, 0x1, P2 ;  /* 0x00000003a20a7211 */ /* 0x004fca00010f0eff */
[----:B------:R1:W-:Y:S01]  /*c5a0*/  STL [R1+0x7c8], R10 ;  /* 0x0007c80a01007387 */ /* 0x0003e20000100800 */
[----:B0-----:R-:W-:-:S05]  /*c5b0*/  IADD3 R9, P2, R163, R7, RZ ;  /* 0x00000007a3097210 */ /* 0x001fca0007f5e0ff */
[----:B------:R0:W-:Y:S01]  /*c5c0*/  STL [R1+0x7f4], R9 ;  /* 0x0007f40901007387 */ /* 0x0001e20000100800 */
[----:B-1----:R-:W-:-:S03]  /*c5d0*/  LEA R10, P6, R8, R7, 0x2 ;  /* 0x00000007080a7211 */ /* 0x002fc600078c10ff */
[----:B------:R1:W-:Y:S04]  /*c5e0*/  STL [R1+0x7e0], R11 ;  /* 0x0007e00b01007387 */ /* 0x0003e80000100800 */
[----:B------:R2:W-:Y:S01]  /*c5f0*/  STL [R1+0x7ec], R10 ;  /* 0x0007ec0a01007387 */ /* 0x0005e20000100800 */
[-C--:B0-----:R-:W-:Y:S01]  /*c600*/  LEA.HI.X.SX32 R9, R20, R3.reuse, 0x1, P5 ;  /* 0x0000000314097211 */ /* 0x081fe200028f0eff */
[----:B------:R-:W-:Y:S01]  /*c610*/  IMAD.SHL.U32 R20, R8, 0x4, RZ ;  /* 0x0000000408147824 */ /* 0x000fe200078e00ff */
[----:B-1----:R-:W-:-:S03]  /*c620*/  LEA.HI.X.SX32 R11, R164, R3, 0x1, P3 ;  /* 0x00000003a40b7211 */ /* 0x002fc600018f0eff */
[----:B------:R0:W-:Y:S01]  /*c630*/  STL [R1+0x5f8], R9 ;  /* 0x0005f80901007387 */ /* 0x0001e20000100800 */
[----:B--2---:R-:W-:-:S05]  /*c640*/  LEA.HI.X.SX32 R10, R166, R3, 0x1, P0 ;  /* 0x00000003a60a7211 */ /* 0x004fca00000f0eff */
[----:B------:R1:W-:Y:S01]  /*c650*/  STL [R1+0x6f8], R10 ;  /* 0x0006f80a01007387 */ /* 0x0003e20000100800 */
[----:B0-----:R-:W-:-:S05]  /*c660*/  LEA.HI.X.SX32 R9, R165, R3, 0x1, P1 ;  /* 0x00000003a5097211 */ /* 0x001fca00008f0eff */
[----:B------:R0:W-:Y:S01]  /*c670*/  STL [R1+0x778], R9 ;  /* 0x0007780901007387 */ /* 0x0001e20000100800 */
[----:B-1----:R-:W-:-:S03]  /*c680*/  LEA.HI.X.SX32 R10, R20, R3, 0x1, P4 ;  /* 0x00000003140a7211 */ /* 0x002fc600020f0eff */
[----:B------:R-:W-:Y:S04]  /*c690*/  STL [R1+0x7b8], R11 ;  /* 0x0007b80b01007387 */ /* 0x000fe80000100800 */
[----:B------:R1:W-:Y:S01]  /*c6a0*/  STL [R1+0x7d8], R10 ;  /* 0x0007d80a01007387 */ /* 0x0003e20000100800 */
[-C--:B0-----:R-:W-:Y:S02]  /*c6b0*/  LEA.HI.X.SX32 R9, R8, R3.reuse, 0x1, P2 ;  /* 0x0000000308097211 */ /* 0x081fe400010f0eff */
[----:B------:R-:W-:-:S03]  /*c6c0*/  LEA.HI.X.SX32 R8, R163, R3, 0x1, P6 ;  /* 0x00000003a3087211 */ /* 0x000fc600030f0eff */
[----:B------:R0:W-:Y:S01]  /*c6d0*/  STL [R1+0x7f0], R9 ;  /* 0x0007f00901007387 */ /* 0x0001e20000100800 */
[----:B-1----:R-:W-:-:S03]  /*c6e0*/  LOP3.LUT R10, R6, 0x20, RZ, 0x3c, !PT ;  /* 0x00000020060a7812 */ /* 0x002fc600078e3cff */
[----:B------:R1:W-:Y:S01]  /*c6f0*/  STL [R1+0x7e8], R8 ;  /* 0x0007e80801007387 */ /* 0x0003e20000100800 */
[C---:B------:R-:W-:Y:S02]  /*c700*/  LOP3.LUT R10, R6.reuse, 0x50, RZ, 0x3c, !PT ;  /* 0x00000050060a7812 */ /* 0x040fe400078e3cff */
[C---:B0-----:R-:W-:Y:S02]  /*c710*/  LOP3.LUT R9, R6.reuse, 0x30, RZ, 0x3c, !PT ;  /* 0x0000003006097812 */ /* 0x041fe400078e3cff */
[C---:B------:R-:W-:Y:S02]  /*c720*/  LOP3.LUT R9, R6.reuse, 0x60, RZ, 0x3c, !PT ;  /* 0x0000006006097812 */ /* 0x040fe400078e3cff */
[C---:B-1----:R-:W-:Y:S02]  /*c730*/  LOP3.LUT R8, R6.reuse, 0x10, RZ, 0x3c, !PT ;  /* 0x0000001006087812 */ /* 0x042fe400078e3cff */
[C---:B------:R-:W-:Y:S02]  /*c740*/  LOP3.LUT R8, R6.reuse, 0x40, RZ, 0x3c, !PT ;  /* 0x0000004006087812 */ /* 0x040fe400078e3cff */
[----:B------:R-:W-:-:S07]  /*c750*/  LOP3.LUT R8, R6, 0x70, RZ, 0x3c, !PT ;  /* 0x0000007006087812 */ /* 0x000fce00078e3cff */
.L_x_1:
[----:B------:R-:W0:Y:S01]  /*c760*/  LDC R16, c[0x0][0x230] ;  /* 0x00008c00ff107b82 */ /* 0x000e220000000800 */
[----:B------:R-:W-:Y:S04]  /*c770*/  STL [R1+0x908], R242 ;  /* 0x000908f201007387 */ /* 0x000fe80000100800 */
[----:B------:R-:W-:Y:S04]  /*c780*/  STL [R1+0x904], R239 ;  /* 0x000904ef01007387 */ /* 0x000fe80000100800 */
[----:B------:R-:W-:Y:S04]  /*c790*/  STL [R1+0x900], R236 ;  /* 0x000900ec01007387 */ /* 0x000fe80000100800 */
[----:B------:R-:W-:Y:S04]  /*c7a0*/  STL [R1+0x8d0], R234 ;  /* 0x0008d0ea01007387 */ /* 0x000fe80000100800 */
[----:B------:R-:W-:Y:S04]  /*c7b0*/  STL [R1+0x8cc], R231 ;  /* 0x0008cce701007387 */ /* 0x000fe80000100800 */
[----:B------:R-:W-:Y:S01]  /*c7c0*/  STL [R1+0x8c8], R229 ;  /* 0x0008c8e501007387 */ /* 0x000fe20000100800 */
[----:B------:R-:W-:-:S03]  /*c7d0*/  MOV R8, UR49 ;  /* 0x0000003100087c02 */ /* 0x000fc60008000f00 */
[----:B------:R-:W-:Y:S01]  /*c7e0*/  STL [R1+0x8c4], R227 ;  /* 0x0008c4e301007387 */ /* 0x000fe20000100800 */
[----:B0-----:R-:W-:-:S03]  /*c7f0*/  IMAD R16, R2, -0x80, R16 ;  /* 0xffffff8002107824 */ /* 0x001fc600078e0210 */
[----:B------:R-:W-:Y:S01]  /*c800*/  STL [R1+0x8c0], R224 ;  /* 0x0008c0e001007387 */ /* 0x000fe20000100800 */
[----:B------:R-:W-:-:S03]  /*c810*/  MOV R5, UR48 ;  /* 0x0000003000057c02 */ /* 0x000fc60008000f00 */
[----:B------:R-:W-:Y:S04]  /*c820*/  STL [R1+0x8bc], R222 ;  /* 0x0008bcde01007387 */ /* 0x000fe80000100800 */
[----:B------:R-:W-:Y:S01]  /*c830*/  STL [R1+0x8b8], R220 ;  /* 0x0008b8dc01007387 */ /* 0x000fe20000100800 */
[----:B------:R-:W-:-:S03]  /*c840*/  MOV R9, UR53 ;  /* 0x0000003500097c02 */ /* 0x000fc60008000f00 */
[----:B------:R-:W-:Y:S01]  /*c850*/  STL [R1+0x8b4], R217 ;  /* 0x0008b4d901007387 */ /* 0x000fe20000100800 */
[----:B------:R-:W-:-:S03]  /*c860*/  ISETP.GT.AND P0, PT, R16, RZ, PT ;  /* 0x000000ff1000720c */ /* 0x000fc60003f04270 */
[----:B------:R0:W-:Y:S04]  /*c870*/  STL [R1+0x89c], R4 ;  /* 0x00089c0401007387 */ /* 0x0001e80000100800 */
[----:B0-----:R-:W2:Y:S04]  /*c880*/  LDL.LU R4, [R1+0x7e4] ;  /* 0x0007e40001047983 */ /* 0x001ea80000300800 */
[----:B-----5:R-:W-:Y:S04]  /*c890*/  STL [R1+0x84c], R0 ;  /* 0x00084c0001007387 */ /* 0x020fe80000100800 */
[----:B------:R0:W-:Y:S04]  /*c8a0*/  STL [R1+0x824], R8 ;  /* 0x0008240801007387 */ /* 0x0001e80000100800 */
[----:B------:R1:W-:Y:S04]  /*c8b0*/  STL [R1+0x820], R5 ;  /* 0x0008200501007387 */ /* 0x0003e80000100800 */
[----:B------:R-:W-:Y:S01]  /*c8c0*/  STL [R1+0x81c], R9 ;  /* 0x00081c0901007387 */ /* 0x000fe20000100800 */
[----:B0-----:R-:W-:-:S03]  /*c8d0*/  MOV R8, UR52 ;  /* 0x0000003400087c02 */ /* 0x001fc60008000f00 */
[----:B------:R-:W3:Y:S01]  /*c8e0*/  LDL R10, [R1+0x7f4] ;  /* 0x0007f400010a7983 */ /* 0x000ee20000100800 */
[----:B-1----:R-:W-:-:S03]  /*c8f0*/  MOV R5, UR57 ;  /* 0x0000003900057c02 */ /* 0x002fc60008000f00 */
[----:B------:R0:W-:Y:S04]  /*c900*/  STL [R1+0x818], R8 ;  /* 0x0008180801007387 */ /* 0x0001e80000100800 */
[----:B------:R-:W4:Y:S04]  /*c910*/  LDL R13, [R1+0x7e8] ;  /* 0x0007e800010d7983 */ /* 0x000f280000100800 */
[----:B------:R1:W-:Y:S01]  /*c920*/  STL [R1+0x814], R5 ;  /* 0x0008140501007387 */ /* 0x0003e20000100800 */
[----:B------:R-:W-:Y:S01]  /*c930*/  PRMT R154, RZ, 0x7610, R154 ;  /* 0x00007610ff9a7816 */ /* 0x000fe2000000009a */
[----:B0-----:R-:W-:-:S02]  /*c940*/  @P0 IMAD.MOV.U32 R8, RZ, RZ, R7 ;  /* 0x000000ffff080224 */ /* 0x001fc400078e0007 */
[----:B------:R-:W2:Y:S01]  /*c950*/  LDL R12, [R1+0x7e0] ;  /* 0x0007e000010c7983 */ /* 0x000ea20000100800 */
[----:B------:R-:W-:Y:S01]  /*c960*/  @P0 IMAD.MOV.U32 R9, RZ, RZ, R3 ;  /* 0x000000ffff090224 */ /* 0x000fe200078e0003 */
[----:B-1----:R-:W-:-:S04]  /*c970*/  MOV R5, UR56 ;  /* 0x0000003800057c02 */ /* 0x002fc80008000f00 */
[----:B------:R3:W2:Y:S04]  /*c980*/  @P0 LDG.E.U16 R154, desc[UR6][R8.64] ;  /* 0x00000006089a0981 */ /* 0x0006a8000c1e1500 */
[----:B------:R-:W-:Y:S04]  /*c990*/  STL [R1+0x8a4], R5 ;  /* 0x0008a40501007387 */ /* 0x000fe80000100800 */
[----:B------:R-:W-:Y:S04]  /*c9a0*/  STL [R1+0x8a8], R2 ;  /* 0x0008a80201007387 */ /* 0x000fe80000100800 */
[----:B------:R-:W-:Y:S04]  /*c9b0*/  STL [R1+0x8ac], R7 ;  /* 0x0008ac0701007387 */ /* 0x000fe80000100800 */
[----:B------:R0:W-:Y:S04]  /*c9c0*/  STL [R1+0x8a0], R3 ;  /* 0x0008a00301007387 */ /* 0x0001e80000100800 */
[----:B0-----:R-:W4:Y:S04]  /*c9d0*/  LDL.LU R3, [R1+0x7ec] ;  /* 0x0007ec0001037983 */ /* 0x001f280000300800 */
[----:B------:R-:W2:Y:S01]  /*c9e0*/  LDL R9, [R1+0x7f0] ;  /* 0x0007f00001097983 */ /* 0x000ea20000100800 */
[----:B------:R-:W-:-:S02]  /*c9f0*/  ISETP.GT.AND P1, PT, R16, 0x1, PT ;  /* 0x000000011000780c */ /* 0x000fc40003f24270 */
[C---:B------:R-:W-:Y:S02]  /*ca00*/  ISETP.GT.AND P2, PT, R16.reuse, 0x2, PT ;  /* 0x000000021000780c */ /* 0x040fe40003f44270 */
[----:B------:R-:W-:Y:S02]  /*ca10*/  PRMT R170, RZ, 0x7610, R170 ;  /* 0x00007610ffaa7816 */ /* 0x000fe400000000aa */
[----:B------:R-:W-:Y:S02]  /*ca20*/  ISETP.GT.AND P3, PT, R16, 0x3, PT ;  /* 0x000000031000780c */ /* 0x000fe40003f64270 */
[----:B------:R-:W-:Y:S02]  /*ca30*/  PRMT R186, RZ, 0x7610, R186 ;  /* 0x00007610ffba7816 */ /* 0x000fe400000000ba */
[----:B------:R-:W-:-:S03]  /*ca40*/  PRMT R203, RZ, 0x7610, R203 ;  /* 0x00007610ffcb7816 */ /* 0x000fc600000000cb */
[----:B---3--:R-:W-:Y:S02]  /*ca50*/  @P1 IMAD.MOV.U32 R8, RZ, RZ, R10 ;  /* 0x000000ffff081224 */ /* 0x008fe400078e000a */
[----:B------:R-:W3:Y:S04]  /*ca60*/  LDL R10, [R1+0x7d4] ;  /* 0x0007d400010a7983 */ /* 0x000ee80000100800 */
[----:B--2---:R4:W2:Y:S02]  /*ca70*/  @P1 LDG.E.U16 R170, desc[UR6][R8.64] ;  /* 0x0000000608aa1981 */ /* 0x0048a4000c1e1500 */
[----:B----4-:R-:W-:Y:S02]  /*ca80*/  @P2 IMAD.MOV.U32 R8, RZ, RZ, R3 ;  /* 0x000000ffff082224 */ /* 0x010fe400078e0003 */
[----:B------:R-:W-:-:S02]  /*ca90*/  @P2 IMAD.MOV.U32 R9, RZ, RZ, R13 ;  /* 0x000000ffff092224 */ /* 0x000fc400078e000d */
[----:B------:R-:W4:Y:S04]  /*caa0*/  LDL R13, [R1+0x7cc] ;  /* 0x0007cc00010d7983 */ /* 0x000f280000100800 */
[----:B------:R0:W2:Y:S04]  /*cab0*/  @P2 LDG.E.U16 R186, desc[UR6][R8.64] ;  /* 0x0000000608ba2981 */ /* 0x0000a8000c1e1500 */
[----:B------:R1:W-:Y:S01]  /*cac0*/  STL [R1+0x8b0], R3 ;  /* 0x0008b00301007387 */ /* 0x0003e20000100800 */
[----:B0-----:R-:W-:Y:S02]  /*cad0*/  @P3 IMAD.MOV.U32 R8, RZ, RZ, R4 ;  /* 0x000000ffff083224 */ /* 0x001fe400078e0004 */
[----:B------:R-:W-:-:S02]  /*cae0*/  @P3 IMAD.MOV.U32 R9, RZ, RZ, R12 ;  /* 0x000000ffff093224 */ /* 0x000fc400078e000c */
[----:B------:R-:W2:Y:S04]  /*caf0*/  LDL R12, [R1+0x7c4] ;  /* 0x0007c400010c7983 */ /* 0x000ea80000100800 */
[----:B------:R-:W-:Y:S04]  /*cb00*/  STL [R1+0x8d4], R4 ;  /* 0x0008d40401007387 */ /* 0x000fe80000100800 */
[----:B------:R0:W2:Y:S04]  /*cb10*/  @P3 LDG.E.U16 R203, desc[UR6][R8.64] ;  /* 0x0000000608cb3981 */ /* 0x0000a8000c1e1500 */
[----:B------:R-:W0:Y:S04]  /*cb20*/  LDL R8, [R1+0x7d8] ;  /* 0x0007d80001087983 */ /* 0x000e280000100800 */
[----:B------:R-:W0:Y:S01]  /*cb30*/  LDL R9, [R1+0x7dc] ;  /* 0x0007dc0001097983 */ /* 0x000e220000100800 */
[----:B------:R-:W-:-:S02]  /*cb40*/  ISETP.GT.AND P0, PT, R16, 0x4, PT ;  /* 0x000000041000780c */ /* 0x000fc40003f04270 */
[----:B------:R-:W-:-:S11]  /*cb50*/  PRMT R242, RZ, 0x7610, R242 ;  /* 0x00007610fff27816 */ /* 0x000fd600000000f2 */
[----:B0-----:R-:W-:-:S04]  /*cb60*/  @P0 LOP3.LUT R9, R9, R8, RZ, 0x3c, !PT ;  /* 0x0000000809090212 */ /* 0x001fc800078e3cff */
[----:B------:R-:W-:-:S04]  /*cb70*/  @P0 LOP3.LUT R8, R9, R8, RZ, 0x3c, !PT ;  /* 0x0000000809080212 */ /* 0x000fc800078e3cff */
[----:B------:R-:W-:-:S05]  /*cb80*/  @P0 LOP3.LUT R9, R9, R8, RZ, 0x3c, !PT ;  /* 0x0000000809090212 */ /* 0x000fca00078e3cff */
[----:B------:R-:W3:Y:S01]  /*cb90*/  @P0 LDG.E.U16 R242, desc[UR6][R8.64] ;  /* 0x0000000608f20981 */ /* 0x000ee2000c1e1500 */
[C---:B------:R-:W-:Y:S02]  /*cba0*/  ISETP.GT.AND P1, PT, R16.reuse, 0x5, PT ;  /* 0x000000051000780c */ /* 0x040fe40003f24270 */
[----:B-1----:R-:W-:Y:S01]  /*cbb0*/  PRMT R3, RZ, 0x7610, R3 ;  /* 0x00007610ff037816 */ /* 0x002fe20000000003 */
[----:B---3--:R0:W-:Y:S04]  /*cbc0*/  STL [R1+0x70], R242 ;  /* 0x000070f201007387 */ /* 0x0081e80000100800 */
[----:B0-----:R-:W3:Y:S04]  /*cbd0*/  LDL.LU R242, [R1+0x908] ;  /* 0x0009080001f27983 */ /* 0x001ee80000300800 */
[----:B------:R-:W4:Y:S02]  /*cbe0*/  LDL R9, [R1+0x7d0] ;  /* 0x0007d00001097983 */ /* 0x000f240000100800 */
[----:B------:R-:W-:Y:S01]  /*cbf0*/  @P1 IMAD.MOV.U32 R8, RZ, RZ, R10 ;  /* 0x000000ffff081224 */ /* 0x000fe200078e000a */
[----:B------:R-:W-:-:S02]  /*cc00*/  ISETP.GT.AND P2, PT, R16, 0x6, PT ;  /* 0x000000061000780c */ /* 0x000fc40003f44270 */
[----:B------:R-:W-:Y:S01]  /*cc10*/  PRMT R11, RZ, 0x7610, R11 ;  /* 0x00007610ff0b7816 */ /* 0x000fe2000000000b */
[----:B------:R-:W3:Y:S04]  /*cc20*/  LDL R10, [R1+0x7b0] ;  /* 0x0007b000010a7983 */ /* 0x000ee80000100800 */
[----:B----4-:R0:W4:Y:S04]  /*cc30*/  @P1 LDG.E.U16 R3, desc[UR6][R8.64] ;  /* 0x0000000608031981 */ /* 0x010128000c1e1500 */
[----:B------:R-:W2:Y:S02]  /*cc40*/  LDL R9, [R1+0x7c8] ;  /* 0x0007c80001097983 */ /* 0x000ea40000100800 */
[----:B0-----:R-:W-:Y:S01]  /*cc50*/  @P2 IMAD.MOV.U32 R8, RZ, RZ, R13 ;  /* 0x000000ffff082224 */ /* 0x001fe200078e000d */
[----:B------:R-:W-:Y:S01]  /*cc60*/  ISETP.GT.AND P3, PT, R16, 0x7, PT ;  /* 0x000000071000780c */ /* 0x000fe20003f64270 */
[----:B----4-:R0:W-:Y:S01]  /*cc70*/  STL [R1+0x6c], R3 ;  /* 0x00006c0301007387 */ /* 0x0101e20000100800 */
[----:B------:R-:W-:-:S03]  /*cc80*/  PRMT R0, RZ, 0x7610, R0 ;  /* 0x00007610ff007816 */ /* 0x000fc60000000000 */
[----:B------:R-:W4:Y:S04]  /*cc90*/  LDL R13, [R1+0x7a8] ;  /* 0x0007a800010d7983 */ /* 0x000f280000100800 */
[----:B--2---:R1:W2:Y:S04]  /*cca0*/  @P2 LDG.E.U16 R11, desc[UR6][R8.64] ;  /* 0x00000006080b2981 */ /* 0x0042a8000c1e1500 */
[----:B0-----:R-:W3:Y:S04]  /*ccb0*/  LDL R3, [R1+0x7b4] ;  /* 0x0007b40001037983 */ /* 0x001ee80000100800 */
[----:B------:R-:W4:Y:S01]  /*ccc0*/  LDL R9, [R1+0x7c0] ;  /* 0x0007c00001097983 */ /* 0x000f220000100800 */
[----:B-1----:R-:W-:-:S05]  /*ccd0*/  @P3 IMAD.MOV.U32 R8, RZ, RZ, R12 ;  /* 0x000000ffff083224 */ /* 0x002fca00078e000c */
[----:B----4-:R-:W4:Y:S04]  /*cce0*/  @P3 LDG.E.U16 R0, desc[UR6][R8.64] ;  /* 0x0000000608003981 */ /* 0x010f28000c1e1500 */
[----:B--2---:R0:W-:Y:S04]  /*ccf0*/  STL [R1+0x68], R11 ;  /* 0x0000680b01007387 */ /* 0x0041e80000100800 */
[----:B------:R-:W2:Y:S04]  /*cd00*/  LDL R12, [R1+0x7a0] ;  /* 0x0007a000010c7983 */ /* 0x000ea80000100800 */
[----:B------:R-:W3:Y:S04]  /*cd10*/  LDL R8, [R1+0x7b8] ;  /* 0x0007b80001087983 */ /* 0x000ee80000100800 */
[----:B------:R-:W3:Y:S04]  /*cd20*/  LDL R9, [R1+0x7bc] ;  /* 0x0007bc0001097983 */ /* 0x000ee80000100800 */
[----:B0-----:R-:W2:Y:S01]  /*cd30*/  LDL R11, [R1+0x7ac] ;  /* 0x0007ac00010b7983 */ /* 0x001ea20000100800 */
[----:B------:R-:W-:-:S02]  /*cd40*/  ISETP.GT.AND P0, PT, R16, 0x8, PT ;  /* 0x000000081000780c */ /* 0x000fc40003f04270 */
[----:B------:R-:W-:Y:S01]  /*cd50*/  ISETP.GT.AND P1, PT, R16, 0x9, PT ;  /* 0x000000091000780c */ /* 0x000fe20003f24270 */
[----:B----4-:R0:W-:Y:S04]  /*cd60*/  STL [R1+0x64], R0 ;  /* 0x0000640001007387 */ /* 0x0101e80000100800 */
[----:B0-----:R-:W4:Y:S06]  /*cd70*/  LDL R0, [R1+0x7a4] ;  /* 0x0007a40001007983 */ /* 0x001f2c0000100800 */
[----:B---3--:R-:W-:-:S04]  /*cd80*/  @P0 LOP3.LUT R9, R9, R8, RZ, 0x3c, !PT ;  /* 0x0000000809090212 */ /* 0x008fc800078e3cff */
[C---:B------:R-:W-:Y:S02]  /*cd90*/  @P0 LOP3.LUT R8, R9.reuse, R8, RZ, 0x3c, !PT ;  /* 0x0000000809080212 */ /* 0x040fe400078e3cff */
[----:B------:R-:W-:Y:S02]  /*cda0*/  PRMT R157, RZ, 0x7610, R157 ;  /* 0x00007610ff9d7816 */ /* 0x000fe4000000009d */
[C---:B------:R-:W-:Y:S02]  /*cdb0*/  ISETP.GT.AND P2, PT, R16.reuse, 0xa, PT ;  /* 0x0000000a1000780c */ /* 0x040fe40003f44270 */
[----:B------:R-:W-:Y:S02]  /*cdc0*/  @P0 LOP3.LUT R9, R9, R8, RZ, 0x3c, !PT ;  /* 0x0000000809090212 */ /* 0x000fe400078e3cff */
[----:B------:R-:W-:Y:S02]  /*cdd0*/  PRMT R173, RZ, 0x7610, R173 ;  /* 0x00007610ffad7816 */ /* 0x000fe400000000ad */
[----:B------:R-:W-:Y:S01]  /*cde0*/  ISETP.GT.AND P3, PT, R16, 0xb, PT ;  /* 0x0000000b1000780c */ /* 0x000fe20003f64270 */
[----:B------:R0:W3:Y:S01]  /*cdf0*/  @P0 LDG.E.U16 R157, desc[UR6][R8.64] ;  /* 0x00000006089d0981 */ /* 0x0000e2000c1e1500 */
[----:B------:R-:W-:Y:S01]  /*ce00*/  PRMT R189, RZ, 0x7610, R189 ;  /* 0x00007610ffbd7816 */ /* 0x000fe200000000bd */
[----:B0-----:R-:W-:-:S02]  /*ce10*/  @P1 IMAD.MOV.U32 R8, RZ, RZ, R3 ;  /* 0x000000ffff081224 */ /* 0x001fc400078e0003 */
[----:B------:R-:W-:Y:S01]  /*ce20*/  @P1 IMAD.MOV.U32 R9, RZ, RZ, R10 ;  /* 0x000000ffff091224 */ /* 0x000fe200078e000a */
[----:B------:R-:W-:Y:S01]  /*ce30*/  PRMT R202, RZ, 0x7610, R202 ;  /* 0x00007610ffca7816 */ /* 0x000fe200000000ca */
[----:B------:R-:W3:Y:S04]  /*ce40*/  LDL R10, [R1+0x790] ;  /* 0x00079000010a7983 */ /* 0x000ee80000100800 */
[----:B------:R2:W3:Y:S01]  /*ce50*/  @P1 LDG.E.U16 R173, desc[UR6][R8.64] ;  /* 0x0000000608ad1981 */ /* 0x0004e2000c1e1500 */
[----:B------:R-:W-:-:S03]  /*ce60*/  ISETP.GT.AND P0, PT, R16, 0xc, PT ;  /* 0x0000000c1000780c */ /* 0x000fc60003f04270 */
[----:B------:R-:W3:Y:S01]  /*ce70*/  LDL R3, [R1+0x794] ;  /* 0x0007940001037983 */ /* 0x000ee20000100800 */
[----:B--2---:R-:W-:Y:S02]  /*ce80*/  @P2 IMAD.MOV.U32 R8, RZ, RZ, R11 ;  /* 0x000000ffff082224 */ /* 0x004fe400078e000b */
[----:B------:R-:W-:Y:S01]  /*ce90*/  @P2 IMAD.MOV.U32 R9, RZ, RZ, R13 ;  /* 0x000000ffff092224 */ /* 0x000fe200078e000d */
[----:B------:R-:W2:Y:S04]  /*cea0*/  LDL R11, [R1+0x78c] ;  /* 0x00078c00010b7983 */ /* 0x000ea80000100800 */
[----:B------:R0:W2:Y:S01]  /*ceb0*/  @P2 LDG.E.U16 R189, desc[UR6][R8.64] ;  /* 0x0000000608bd2981 */ /* 0x0000a2000c1e1500 */
[----:B------:R-:W-:-:S03]  /*cec0*/  PRMT R239, RZ, 0x7610, R239 ;  /* 0x00007610ffef7816 */ /* 0x000fc600000000ef */
[----:B------:R-:W2:Y:S01]  /*ced0*/  LDL R13, [R1+0x788] ;  /* 0x00078800010d7983 */ /* 0x000ea20000100800 */
[----:B0-----:R-:W-:-:S03]  /*cee0*/  @P3 IMAD.MOV.U32 R9, RZ, RZ, R12 ;  /* 0x000000ffff093224 */ /* 0x001fc600078e000c */
[----:B------:R-:W2:Y:S01]  /*cef0*/  LDL R12, [R1+0x780] ;  /* 0x00078000010c7983 */ /* 0x000ea20000100800 */
[----:B----4-:R-:W-:-:S03]  /*cf00*/  @P3 IMAD.MOV.U32 R8, RZ, RZ, R0 ;  /* 0x000000ffff083224 */ /* 0x010fc600078e0000 */
[----:B------:R-:W4:Y:S04]  /*cf10*/  LDL R0, [R1+0x784] ;  /* 0x0007840001007983 */ /* 0x000f280000100800 */
[----:B------:R0:W4:Y:S04]  /*cf20*/  @P3 LDG.E.U16 R202, desc[UR6][R8.64] ;  /* 0x0000000608ca3981 */ /* 0x000128000c1e1500 */
[----:B------:R-:W0:Y:S04]  /*cf30*/  LDL R8, [R1+0x798] ;  /* 0x0007980001087983 */ /* 0x000e280000100800 */
[----:B------:R-:W0:Y:S01]  /*cf40*/  LDL R9, [R1+0x79c] ;  /* 0x00079c0001097983 */ /* 0x000e220000100800 */
[----:B------:R-:W-:-:S02]  /*cf50*/  ISETP.GT.AND P1, PT, R16, 0xd, PT ;  /* 0x0000000d1000780c */ /* 0x000fc40003f24270 */
[----:B------:R-:W-:Y:S02]  /*cf60*/  ISETP.GT.AND P2, PT, R16, 0xe, PT ;  /* 0x0000000e1000780c */ /* 0x000fe40003f44270 */
[----:B0-----:R-:W-:-:S04]  /*cf70*/  @P0 LOP3.LUT R9, R9, R8, RZ, 0x3c, !PT ;  /* 0x0000000809090212 */ /* 0x001fc800078e3cff */
[----:B------:R-:W-:-:S04]  /*cf80*/  @P0 LOP3.LUT R8, R9, R8, RZ, 0x3c, !PT ;  /* 0x0000000809080212 */ /* 0x000fc800078e3cff */
[----:B------:R-:W-:-:S05]  /*cf90*/  @P0 LOP3.LUT R9, R9, R8, RZ, 0x3c, !PT ;  /* 0x0000000809090212 */ /* 0x000fca00078e3cff */
[----:B------:R3:W4:Y:S01]  /*cfa0*/  @P0 LDG.E.U16 R239, desc[UR6][R8.64] ;  /* 0x0000000608ef0981 */ /* 0x000722000c1e1500 */
[----:B------:R-:W-:Y:S02]  /*cfb0*/  PRMT R236, RZ, 0x7610, R236 ;  /* 0x00007610ffec7816 */ /* 0x000fe400000000ec */
[----:B------:R-:W-:Y:S01]  /*cfc0*/  ISETP.GT.AND P3, PT, R16, 0xf, PT ;  /* 0x0000000f1000780c */ /* 0x000fe20003f64270 */
[----:B---3--:R-:W-:Y:S02]  /*cfd0*/  @P1 IMAD.MOV.U32 R8, RZ, RZ, R3 ;  /* 0x000000ffff081224 */ /* 0x008fe400078e0003 */
[----:B------:R-:W-:Y:S01]  /*cfe0*/  @P1 IMAD.MOV.U32 R9, RZ, RZ, R10 ;  /* 0x000000ffff091224 */ /* 0x000fe200078e000a */
[----:B------:R-:W-:-:S04]  /*cff0*/  PRMT R217, RZ, 0x7610, R217 ;  /* 0x00007610ffd97816 */ /* 0x000fc800000000d9 */
[----:B------:R2:W3:Y:S01]  /*d000*/  @P1 LDG.E.U16 R236, desc[UR6][R8.64] ;  /* 0x0000000608ec1981 */ /* 0x0004e2000c1e1500 */
[----:B------:R-:W-:Y:S01]  /*d010*/  PRMT R4, RZ, 0x7610, R4 ;  /* 0x00007610ff047816 */ /* 0x000fe20000000004 */
[----:B--2---:R-:W-:Y:S02]  /*d020*/  @P2 IMAD.MOV.U32 R8, RZ, RZ, R11 ;  /* 0x000000ffff082224 */ /* 0x004fe400078e000b */
[----:B------:R-:W-:-:S05]  /*d030*/  @P2 IMAD.MOV.U32 R9, RZ, RZ, R13 ;  /* 0x000000ffff092224 */ /* 0x000fca00078e000d */
[----:B------:R4:W2:Y:S02]  /*d040*/  @P2 LDG.E.U16 R217, desc[UR6][R8.64] ;  /* 0x0000000608d92981 */ /* 0x0008a4000c1e1500 */
[----:B----4-:R-:W-:Y:S02]  /*d050*/  @P3 IMAD.MOV.U32 R8, RZ, RZ, R0 ;  /* 0x000000ffff083224 */ /* 0x010fe400078e0000 */
[----:B------:R-:W-:-:S05]  /*d060*/  @P3 IMAD.MOV.U32 R9, RZ, RZ, R12 ;  /* 0x000000ffff093224 */ /* 0x000fca00078e000c */
[----:B------:R-:W4:Y:S04]  /*d070*/  @P3 LDG.E.U16 R4, desc[UR6][R8.64] ;  /* 0x0000000608043981 */ /* 0x000f28000c1e1500 */
[----:B------:R0:W-:Y:S04]  /*d080*/  STL [R1+0x60], R239 ;  /* 0x000060ef01007387 */ /* 0x0001e80000100800 */
[----:B0-----:R-:W2:Y:S04]  /*d090*/  LDL.LU R239, [R1+0x904] ;  /* 0x0009040001ef7983 */ /* 0x001ea80000300800 */
[----:B------:R-:W2:Y:S04]  /*d0a0*/  LDL R10, [R1+0x778] ;  /* 0x00077800010a7983 */ /* 0x000ea80000100800 */
[----:B------:R-:W2:Y:S01]  /*d0b0*/  LDL R3, [R1+0x77c] ;  /* 0x00077c0001037983 */ /* 0x000ea20000100800 */
[----:B------:R-:W-:-:S03]  /*d0c0*/  ISETP.GT.AND P0, PT, R16, 0x10, PT ;  /* 0x000000101000780c */ /* 0x000fc60003f04270 */
[----:B---3--:R0:W-:Y:S04]  /*d0d0*/  STL [R1+0x5c], R236 ;  /* 0x00005cec01007387 */ /* 0x0081e80000100800 */
[----:B0-----:R-:W3:Y:S04]  /*d0e0*/  LDL.LU R236, [R1+0x900] ;  /* 0x0009000001ec7983 */ /* 0x001ee80000300800 */
[----:B------:R-:W3:Y:S04]  /*d0f0*/  LDL R13, [R1+0x770] ;  /* 0x00077000010d7983 */ /* 0x000ee80000100800 */
[----:B------:R-:W3:Y:S04]  /*d100*/  LDL R11, [R1+0x774] ;  /* 0x00077400010b7983 */ /* 0x000ee80000100800 */
[----:B------:R-:W3:Y:S04]  /*d110*/  LDL R12, [R1+0x768] ;  /* 0x00076800010c7983 */ /* 0x000ee80000100800 */
[----:B------:R-:W3:Y:S04]  /*d120*/  LDL R0, [R1+0x76c] ;  /* 0x00076c0001007983 */ /* 0x000ee80000100800 */
[----:B----4-:R-:W-:Y:S01]  /*d130*/  STL [R1+0x8d8], R4 ;  /* 0x0008d80401007387 */ /* 0x010fe20000100800 */
[----:B--2---:R-:W-:-:S03]  /*d140*/  @P0 IMAD.MOV.U32 R9, RZ, RZ, R10 ;  /* 0x000000ffff090224 */ /* 0x004fc600078e000a */
[----:B------:R-:W2:Y:S01]  /*d150*/  LDL R10, [R1+0x760] ;  /* 0x00076000010a7983 */ /* 0x000ea20000100800 */
[----:B------:R-:W-:-:S03]  /*d160*/  @P0 IMAD.MOV.U32 R8, RZ, RZ, R3 ;  /* 0x000000ffff080224 */ /* 0x000fc600078e0003 */
[----:B------:R-:W4:Y:S01]  /*d170*/  LDL R3, [R1+0x764] ;  /* 0x0007640001037983 */ /* 0x000f220000100800 */
[C---:B------:R-:W-:Y:S02]  /*d180*/  ISETP.GT.AND P1, PT, R16.reuse, 0x11, PT ;  /* 0x000000111000780c */ /* 0x040fe40003f24270 */
[----:B------:R-:W-:Y:S02]  /*d190*/  PRMT R156, RZ, 0x7610, R156 ;  /* 0x00007610ff9c7816 */ /* 0x000fe4000000009c */
[C---:B------:R-:W-:Y:S02]  /*d1a0*/  ISETP.GT.AND P2, PT, R16.reuse, 0x12, PT ;  /* 0x000000121000780c */ /* 0x040fe40003f44270 */
[----:B------:R-:W-:Y:S02]  /*d1b0*/  PRMT R172, RZ, 0x7610, R172 ;  /* 0x00007610ffac7816 */ /* 0x000fe400000000ac */
[----:B------:R-:W-:Y:S01]  /*d1c0*/  ISETP.GT.AND P3, PT, R16, 0x13, PT ;  /* 0x000000131000780c */ /* 0x000fe20003f64270 */
[----:B------:R3:W4:Y:S01]  /*d1d0*/  @P0 LDG.E.U16 R156, desc[UR6][R8.64] ;  /* 0x00000006089c0981 */ /* 0x000722000c1e1500 */
[----:B------:R-:W-:-:S03]  /*d1e0*/  PRMT R188, RZ, 0x7610, R188 ;  /* 0x00007610ffbc7816 */ /* 0x000fc600000000bc */
[----:B---3--:R-:W-:Y:S02]  /*d1f0*/  @P1 IMAD.MOV.U32 R8, RZ, RZ, R11 ;  /* 0x000000ffff081224 */ /* 0x008fe400078e000b */
[----:B------:R-:W-:-:S05]  /*d200*/  @P1 IMAD.MOV.U32 R9, RZ, RZ, R13 ;  /* 0x000000ffff091224 */ /* 0x000fca00078e000d */
[----:B------:R0:W3:Y:S01]  /*d210*/  @P1 LDG.E.U16 R172, desc[UR6][R8.64] ;  /* 0x0000000608ac1981 */ /* 0x0000e2000c1e1500 */
[----:B------:R-:W-:-:S03]  /*d220*/  PRMT R201, RZ, 0x7610, R201 ;  /* 0x00007610ffc97816 */ /* 0x000fc600000000c9 */
[----:B------:R1:W-:Y:S04]  /*d230*/  STL [R1+0x58], R217 ;  /* 0x000058d901007387 */ /* 0x0003e80000100800 */
[----:B------:R-:W3:Y:S01]  /*d240*/  LDL R13, [R1+0x750] ;  /* 0x00075000010d7983 */ /* 0x000ee20000100800 */
[----:B0-----:R-:W-:Y:S02]  /*d250*/  @P2 IMAD.MOV.U32 R8, RZ, RZ, R0 ;  /* 0x000000ffff082224 */ /* 0x001fe400078e0000 */
[----:B------:R-:W-:Y:S01]  /*d260*/  @P2 IMAD.MOV.U32 R9, RZ, RZ, R12 ;  /* 0x000000ffff092224 */ /* 0x000fe200078e000c */
[----:B------:R-:W3:Y:S04]  /*d270*/  LDL R11, [R1+0x754] ;  /* 0x00075400010b7983 */ /* 0x000ee80000100800 */
[----:B------:R2:W3:Y:S04]  /*d280*/  @P2 LDG.E.U16 R188, desc[UR6][R8.64] ;  /* 0x0000000608bc2981 */ /* 0x0004e8000c1e1500 */
[----:B-1----:R-:W3:Y:S04]  /*d290*/  LDL R217, [R1+0x75c] ;  /* 0x00075c0001d97983 */ /* 0x002ee80000100800 */
[----:B------:R-:W3:Y:S04]  /*d2a0*/  LDL R12, [R1+0x748] ;  /* 0x00074800010c7983 */ /* 0x000ee80000100800 */
[----:B------:R-:W3:Y:S01]  /*d2b0*/  LDL R0, [R1+0x74c] ;  /* 0x00074c0001007983 */ /* 0x000ee20000100800 */
[----:B--2---:R-:W-:-:S03]  /*d2c0*/  @P3 IMAD.MOV.U32 R9, RZ, RZ, R10 ;  /* 0x000000ffff093224 */ /* 0x004fc600078e000a */
[----:B------:R-:W2:Y:S01]  /*d2d0*/  LDL R10, [R1+0x740] ;  /* 0x00074000010a7983 */ /* 0x000ea20000100800 */
[----:B----4-:R-:W-:-:S03]  /*d2e0*/  @P3 IMAD.MOV.U32 R8, RZ, RZ, R3 ;  /* 0x000000ffff083224 */ /* 0x010fc600078e0003 */
[----:B------:R-:W4:Y:S04]  /*d2f0*/  LDL R3, [R1+0x744] ;  /* 0x0007440001037983 */ /* 0x000f280000100800 */
[----:B------:R3:W2:Y:S04]  /*d300*/  @P3 LDG.E.U16 R201, desc[UR6][R8.64] ;  /* 0x0000000608c93981 */ /* 0x0006a8000c1e1500 */
[----:B------:R-:W4:Y:S01]  /*d310*/  LDL R9, [R1+0x758] ;  /* 0x0007580001097983 */ /* 0x000f220000100800 */
[C---:B------:R-:W-:Y:S02]  /*d320*/  ISETP.GT.AND P0, PT, R16.reuse, 0x14, PT ;  /* 0x000000141000780c */ /* 0x040fe40003f04270 */
[----:B------:R-:W-:-:S02]  /*d330*/  ISETP.GT.AND P1, PT, R16, 0x15, PT ;  /* 0x000000151000780c */ /* 0x000fc40003f24270 */
[----:B------:R-:W-:Y:S02]  /*d340*/  PRMT R155, RZ, 0x7610, R155 ;  /* 0x00007610ff9b7816 */ /* 0x000fe4000000009b */
[C---:B------:R-:W-:Y:S02]  /*d350*/  ISETP.GT.AND P2, PT, R16.reuse, 0x16, PT ;  /* 0x000000161000780c */ /* 0x040fe40003f44270 */
[----:B------:R-:W-:Y:S02]  /*d360*/  PRMT R153, RZ, 0x7610, R153 ;  /* 0x00007610ff997816 */ /* 0x000fe40000000099 */
[----:B------:R-:W-:Y:S02]  /*d370*/  ISETP.GT.AND P3, PT, R16, 0x17, PT ;  /* 0x000000171000780c */ /* 0x000fe40003f64270 */
[----:B------:R-:W-:Y:S02]  /*d380*/  PRMT R152, RZ, 0x7610, R152 ;  /* 0x00007610ff987816 */ /* 0x000fe40000000098 */
[----:B------:R-:W-:Y:S01]  /*d390*/  PRMT R234, RZ, 0x7610, R234 ;  /* 0x00007610ffea7816 */ /* 0x000fe200000000ea */
[----:B---3--:R-:W-:-:S05]  /*d3a0*/  @P0 IMAD.MOV.U32 R8, RZ, RZ, R217 ;  /* 0x000000ffff080224 */ /* 0x008fca00078e00d9 */
[----:B----4-:R0:W3:Y:S02]  /*d3b0*/  @P0 LDG.E.U16 R155, desc[UR6][R8.64] ;  /* 0x00000006089b0981 */ /* 0x0100e4000c1e1500 */
[----:B0-----:R-:W-:Y:S02]  /*d3c0*/  @P1 IMAD.MOV.U32 R8, RZ, RZ, R11 ;  /* 0x000000ffff081224 */ /* 0x001fe400078e000b */
[----:B------:R-:W-:Y:S01]  /*d3d0*/  @P1 IMAD.MOV.U32 R9, RZ, RZ, R13 ;  /* 0x000000ffff091224 */ /* 0x000fe200078e000d */
[----:B------:R-:W4:Y:S04]  /*d3e0*/  LDL R11, [R1+0x73c] ;  /* 0x00073c00010b7983 */ /* 0x000f280000100800 */
[----:B------:R0:W3:Y:S04]  /*d3f0*/  @P1 LDG.E.U16 R153, desc[UR6][R8.64] ;  /* 0x0000000608991981 */ /* 0x0000e8000c1e1500 */
[----:B------:R-:W3:Y:S01]  /*d400*/  LDL R13, [R1+0x738] ;  /* 0x00073800010d7983 */ /* 0x000ee20000100800 */
[----:B0-----:R-:W-:-:S02]  /*d410*/  @P2 IMAD.MOV.U32 R8, RZ, RZ, R0 ;  /* 0x000000ffff082224 */ /* 0x001fc400078e0000 */
[----:B------:R-:W-:Y:S01]  /*d420*/  @P2 IMAD.MOV.U32 R9, RZ, RZ, R12 ;  /* 0x000000ffff092224 */ /* 0x000fe200078e000c */
[----:B------:R-:W-:Y:S01]  /*d430*/  ISETP.GT.AND P0, PT, R16, 0x18, PT ;  /* 0x000000181000780c */ /* 0x000fe20003f04270 */
[----:B------:R-:W3:Y:S04]  /*d440*/  LDL R12, [R1+0x730] ;  /* 0x00073000010c7983 */ /* 0x000ee80000100800 */
[----:B------:R0:W3:Y:S04]  /*d450*/  @P2 LDG.E.U16 R152, desc[UR6][R8.64] ;  /* 0x0000000608982981 */ /* 0x0000e8000c1e1500 */
[----:B------:R-:W3:Y:S01]  /*d460*/  LDL R0, [R1+0x734] ;  /* 0x0007340001007983 */ /* 0x000ee20000100800 */
[----:B0-----:R-:W-:-:S02]  /*d470*/  @P3 IMAD.MOV.U32 R8, RZ, RZ, R3 ;  /* 0x000000ffff083224 */ /* 0x001fc400078e0003 */
[----:B--2---:R-:W-:Y:S01]  /*d480*/  @P3 IMAD.MOV.U32 R9, RZ, RZ, R10 ;  /* 0x000000ffff093224 */ /* 0x004fe200078e000a */
[----:B------:R-:W2:Y:S04]  /*d490*/  LDL R3, [R1+0x72c] ;  /* 0x00072c0001037983 */ /* 0x000ea80000100800 */
[----:B------:R4:W2:Y:S04]  /*d4a0*/  @P3 LDG.E.U16 R234, desc[UR6][R8.64] ;  /* 0x0000000608ea3981 */ /* 0x0008a8000c1e1500 */
[----:B------:R-:W2:Y:S01]  /*d4b0*/  LDL R10, [R1+0x728] ;  /* 0x00072800010a7983 */ /* 0x000ea20000100800 */
[----:B----4-:R-:W-:-:S02]  /*d4c0*/  @P0 IMAD.MOV.U32 R8, RZ, RZ, R11 ;  /* 0x000000ffff080224 */ /* 0x010fc400078e000b */
[----:B---3--:R-:W-:Y:S01]  /*d4d0*/  @P0 IMAD.MOV.U32 R9, RZ, RZ, R13 ;  /* 0x000000ffff090224 */ /* 0x008fe200078e000d */
[----:B--2---:R-:W-:Y:S04]  /*d4e0*/  STL [R1+0x8dc], R234 ;  /* 0x0008dcea01007387 */ /* 0x004fe80000100800 */
[----:B------:R-:W2:Y:S04]  /*d4f0*/  LDL R13, [R1+0x720] ;  /* 0x00072000010d7983 */ /* 0x000ea80000100800 */
[----:B------:R-:W3:Y:S01]  /*d500*/  LDL R11, [R1+0x724] ;  /* 0x00072400010b7983 */ /* 0x000ee20000100800 */
[----:B------:R-:W-:-:S03]  /*d510*/  ISETP.GT.AND P1, PT, R16, 0x19, PT ;  /* 0x000000191000780c */ /* 0x000fc60003f24270 */
[----:B------:R0:W-:Y:S01]  /*d520*/  STL [R1+0x50], R153 ;  /* 0x0000509901007387 */ /* 0x0001e20000100800 */
[----:B------:R-:W-:Y:S02]  /*d530*/  PRMT R159, RZ, 0x7610, R159 ;  /* 0x00007610ff9f7816 */ /* 0x000fe4000000009f */
[C---:B------:R-:W-:Y:S02]  /*d540*/  ISETP.GT.AND P2, PT, R16.reuse, 0x1a, PT ;  /* 0x0000001a1000780c */ /* 0x040fe40003f44270 */
[----:B------:R-:W-:Y:S02]  /*d550*/  PRMT R175, RZ, 0x7610, R175 ;  /* 0x00007610ffaf7816 */ /* 0x000fe400000000af */
[----:B------:R-:W-:Y:S01]  /*d560*/  ISETP.GT.AND P3, PT, R16, 0x1b, PT ;  /* 0x0000001b1000780c */ /* 0x000fe20003f64270 */
[----:B------:R1:W4:Y:S04]  /*d570*/  @P0 LDG.E.U16 R159, desc[UR6][R8.64] ;  /* 0x00000006089f0981 */ /* 0x000328000c1e1500 */
[----:B0-----:R-:W4:Y:S04]  /*d580*/  LDL R153, [R1+0x718] ;  /* 0x0007180001997983 */ /* 0x001f280000100800 */
[----:B------:R0:W-:Y:S04]  /*d590*/  STL [R1+0x4c], R152 ;  /* 0x00004c9801007387 */ /* 0x0001e80000100800 */
[----:B------:R-:W-:Y:S01]  /*d5a0*/  STL [R1+0x54], R155 ;  /* 0x0000549b01007387 */ /* 0x000fe20000100800 */
[----:B-1----:R-:W-:-:S02]  /*d5b0*/  @P1 IMAD.MOV.U32 R8, RZ, RZ, R0 ;  /* 0x000000ffff081224 */ /* 0x002fc400078e0000 */
[----:B------:R-:W-:Y:S01]  /*d5c0*/  @P1 IMAD.MOV.U32 R9, RZ, RZ, R12 ;  /* 0x000000ffff091224 */ /* 0x000fe200078e000c */
[----:B------:R-:W4:Y:S04]  /*d5d0*/  LDL R0, [R1+0x714] ;  /* 0x0007140001007983 */ /* 0x000f280000100800 */
[----:B0-----:R-:W4:Y:S04]  /*d5e0*/  LDL R152, [R1+0x71c] ;  /* 0x00071c0001987983 */ /* 0x001f280000100800 */
[----:B------:R-:W4:Y:S01]  /*d5f0*/  LDL R12, [R1+0x710] ;  /* 0x00071000010c7983 */ /* 0x000f220000100800 */
[----:B------:R-:W-:-:S03]  /*d600*/  PRMT R191, RZ, 0x7610, R191 ;  /* 0x00007610ffbf7816 */ /* 0x000fc600000000bf */
[----:B------:R0:W4:Y:S02]  /*d610*/  @P1 LDG.E.U16 R175, desc[UR6][R8.64] ;  /* 0x0000000608af1981 */ /* 0x000124000c1e1500 */
[----:B0-----:R-:W-:Y:S02]  /*d620*/  @P2 IMAD.MOV.U32 R8, RZ, RZ, R3 ;  /* 0x000000ffff082224 */ /* 0x001fe400078e0003 */
[----:B------:R-:W-:Y:S01]  /*d630*/  @P2 IMAD.MOV.U32 R9, RZ, RZ, R10 ;  /* 0x000000ffff092224 */ /* 0x000fe200078e000a */
[----:B------:R-:W4:Y:S04]  /*d640*/  LDL R3, [R1+0x70c] ;  /* 0x00070c0001037983 */ /* 0x000f280000100800 */
[----:B------:R-:W4:Y:S04]  /*d650*/  LDL R10, [R1+0x708] ;  /* 0x00070800010a7983 */ /* 0x000f280000100800 */
[----:B------:R2:W4:Y:S02]  /*d660*/  @P2 LDG.E.U16 R191, desc[UR6][R8.64] ;  /* 0x0000000608bf2981 */ /* 0x000524000c1e1500 */
[----:B--2---:R-:W-:-:S02]  /*d670*/  @P3 IMAD.MOV.U32 R9, RZ, RZ, R13 ;  /* 0x000000ffff093224 */ /* 0x004fc400078e000d */
[----:B------:R-:W2:Y:S01]  /*d680*/  LDL R13, [R1+0x700] ;  /* 0x00070000010d7983 */ /* 0x000ea20000100800 */
[----:B---3--:R-:W-:-:S03]  /*d690*/  @P3 IMAD.MOV.U32 R8, RZ, RZ, R11 ;  /* 0x000000ffff083224 */ /* 0x008fc600078e000b */
[----:B------:R-:W3:Y:S01]  /*d6a0*/  LDL R11, [R1+0x704] ;  /* 0x00070400010b7983 */ /* 0x000ee20000100800 */
[C---:B------:R-:W-:Y:S02]  /*d6b0*/  ISETP.GT.AND P0, PT, R16.reuse, 0x1c, PT ;  /* 0x0000001c1000780c */ /* 0x040fe40003f04270 */
[----:B------:R-:W-:Y:S02]  /*d6c0*/  PRMT R200, RZ, 0x7610, R200 ;  /* 0x00007610ffc87816 */ /* 0x000fe400000000c8 */
[C---:B------:R-:W-:Y:S02]  /*d6d0*/  ISETP.GT.AND P1, PT, R16.reuse, 0x1d, PT ;  /* 0x0000001d1000780c */ /* 0x040fe40003f24270 */
[----:B------:R-:W-:Y:S02]  /*d6e0*/  PRMT R23, RZ, 0x7610, R23 ;  /* 0x00007610ff177816 */ /* 0x000fe40000000017 */
[----:B------:R-:W-:Y:S01]  /*d6f0*/  ISETP.GT.AND P2, PT, R16, 0x1e, PT ;  /* 0x0000001e1000780c */ /* 0x000fe20003f44270 */
[----:B------:R4:W3:Y:S01]  /*d700*/  @P3 LDG.E.U16 R200, desc[UR6][R8.64] ;  /* 0x0000000608c83981 */ /* 0x0008e2000c1e1500 */
[----:B------:R-:W-:-:S02]  /*d710*/  PRMT R22, RZ, 0x7610, R22 ;  /* 0x00007610ff167816 */ /* 0x000fc40000000016 */
[----:B------:R-:W-:Y:S01]  /*d720*/  ISETP.GT.AND P3, PT, R16, 0x1f, PT ;  /* 0x0000001f1000780c */ /* 0x000fe20003f64270 */
[----:B----4-:R-:W-:Y:S02]  /*d730*/  @P0 IMAD.MOV.U32 R9, RZ, RZ, R153 ;  /* 0x000000ffff090224 */ /* 0x010fe400078e0099 */
[----:B------:R-:W-:-:S05]  /*d740*/  @P0 IMAD.MOV.U32 R8, RZ, RZ, R152 ;  /* 0x000000ffff080224 */ /* 0x000fca00078e0098 */
[----:B------:R0:W4:Y:S01]  /*d750*/  @P0 LDG.E.U16 R23, desc[UR6][R8.64] ;  /* 0x0000000608170981 */ /* 0x000122000c1e1500 */
[----:B------:R-:W-:Y:S01]  /*d760*/  PRMT R21, RZ, 0x7610, R21 ;  /* 0x00007610ff157816 */ /* 0x000fe20000000015 */
[----:B0-----:R-:W-:Y:S02]  /*d770*/  @P1 IMAD.MOV.U32 R8, RZ, RZ, R0 ;  /* 0x000000ffff081224 */ /* 0x001fe400078e0000 */
[----:B------:R-:W-:Y:S01]  /*d780*/  @P1 IMAD.MOV.U32 R9, RZ, RZ, R12 ;  /* 0x000000ffff091224 */ /* 0x000fe200078e000c */
[----:B------:R-:W-:Y:S01]  /*d790*/  PRMT R231, RZ, 0x7610, R231 ;  /* 0x00007610ffe77816 */ /* 0x000fe200000000e7 */
[----:B------:R-:W4:Y:S04]  /*d7a0*/  LDL R12, [R1+0x6f8] ;  /* 0x0006f800010c7983 */ /* 0x000f280000100800 */
[----:B------:R0:W4:Y:S04]  /*d7b0*/  @P1 LDG.E.U16 R22, desc[UR6][R8.64] ;  /* 0x0000000608161981 */ /* 0x000128000c1e1500 */
[----:B------:R-:W4:Y:S01]  /*d7c0*/  LDL R0, [R1+0x6fc] ;  /* 0x0006fc0001007983 */ /* 0x000f220000100800 */
[----:B0-----:R-:W-:-:S02]  /*d7d0*/  @P2 IMAD.MOV.U32 R8, RZ, RZ, R3 ;  /* 0x000000ffff082224 */ /* 0x001fc400078e0003 */
[----:B------:R-:W-:Y:S01]  /*d7e0*/  @P2 IMAD.MOV.U32 R9, RZ, RZ, R10 ;  /* 0x000000ffff092224 */ /* 0x000fe200078e000a */
[----:B------:R-:W-:Y:S01]  /*d7f0*/  ISETP.GT.AND P0, PT, R16, 0x20, PT ;  /* 0x000000201000780c */ /* 0x000fe20003f04270 */
[----:B------:R-:W4:Y:S04]  /*d800*/  LDL R10, [R1+0x6f0] ;  /* 0x0006f000010a7983 */ /* 0x000f280000100800 */
[----:B------:R2:W4:Y:S04]  /*d810*/  @P2 LDG.E.U16 R21, desc[UR6][R8.64] ;  /* 0x0000000608152981 */ /* 0x000528000c1e1500 */
[----:B------:R-:W4:Y:S01]  /*d820*/  LDL R3, [R1+0x6f4] ;  /* 0x0006f40001037983 */ /* 0x000f220000100800 */
[----:B--2---:R-:W-:-:S03]  /*d830*/  @P3 IMAD.MOV.U32 R9, RZ, RZ, R13 ;  /* 0x000000ffff093224 */ /* 0x004fc600078e000d */
[----:B------:R-:W2:Y:S01]  /*d840*/  LDL R13, [R1+0x6e8] ;  /* 0x0006e800010d7983 */ /* 0x000ea20000100800 */
[----:B---3--:R-:W-:-:S03]  /*d850*/  @P3 IMAD.MOV.U32 R8, RZ, RZ, R11 ;  /* 0x000000ffff083224 */ /* 0x008fc600078e000b */
[----:B------:R-:W3:Y:S04]  /*d860*/  LDL R11, [R1+0x6ec] ;  /* 0x0006ec00010b7983 */ /* 0x000ee80000100800 */
[----:B------:R4:W2:Y:S02]  /*d870*/  @P3 LDG.E.U16 R231, desc[UR6][R8.64] ;  /* 0x0000000608e73981 */ /* 0x0008a4000c1e1500 */
[----:B----4-:R-:W-:Y:S02]  /*d880*/  @P0 IMAD.MOV.U32 R9, RZ, RZ, R12 ;  /* 0x000000ffff090224 */ /* 0x010fe400078e000c */
[----:B------:R-:W-:Y:S01]  /*d890*/  @P0 IMAD.MOV.U32 R8, RZ, RZ, R0 ;  /* 0x000000ffff080224 */ /* 0x000fe200078e0000 */
[----:B--2---:R-:W-:Y:S04]  /*d8a0*/  STL [R1+0x8e0], R231 ;  /* 0x0008e0e701007387 */ /* 0x004fe80000100800 */
[----:B------:R-:W2:Y:S04]  /*d8b0*/  LDL R12, [R1+0x6e0] ;  /* 0x0006e000010c7983 */ /* 0x000ea80000100800 */
[----:B------:R-:W4:Y:S01]  /*d8c0*/  LDL R0, [R1+0x6e4] ;  /* 0x0006e40001007983 */ /* 0x000f220000100800 */
        /* <DEDUP_REMOVED lines=17> */
[----:B---3--:R-:W-:Y:S02]  /*d9e0*/  @P2 IMAD.MOV.U32 R8, RZ, RZ, R11 ;  /* 0x000000ffff082224 */ /* 0x008fe400078e000b */
[----:B------:R-:W-:Y:S01]  /*d9f0*/  @P2 IMAD.MOV.U32 R9, RZ, RZ, R13 ;  /* 0x000000ffff092224 */ /* 0x000fe200078e000d */
[----:B------:R-:W3:Y:S04]  /*da00*/  LDL R11, [R1+0x6cc] ;  /* 0x0006cc00010b7983 */ /* 0x000ee80000100800 */
[----:B------:R-:W3:Y:S04]  /*da10*/  LDL R13, [R1+0x6c8] ;  /* 0x0006c800010d7983 */ /* 0x000ee80000100800 */
[----:B------:R2:W3:Y:S02]  /*da20*/  @P2 LDG.E.U16 R190, desc[UR6][R8.64] ;  /* 0x0000000608be2981 */ /* 0x0004e4000c1e1500 */
[----:B--2---:R-:W-:-:S02]  /*da30*/  @P3 IMAD.MOV.U32 R9, RZ, RZ, R12 ;  /* 0x000000ffff093224 */ /* 0x004fc400078e000c */
[----:B------:R-:W2:Y:S01]  /*da40*/  LDL R12, [R1+0x6c0] ;  /* 0x0006c000010c7983 */ /* 0x000ea20000100800 */
[----:B----4-:R-:W-:-:S03]  /*da50*/  @P3 IMAD.MOV.U32 R8, RZ, RZ, R0 ;  /* 0x000000ffff083224 */ /* 0x010fc600078e0000 */
[----:B------:R-:W4:Y:S01]  /*da60*/  LDL R0, [R1+0x6c4] ;  /* 0x0006c40001007983 */ /* 0x000f220000100800 */
[C---:B------:R-:W-:Y:S02]  /*da70*/  ISETP.GT.AND P0, PT, R16.reuse, 0x24, PT ;  /* 0x000000241000780c */ /* 0x040fe40003f04270 */
[----:B------:R-:W-:Y:S02]  /*da80*/  PRMT R199, RZ, 0x7610, R199 ;  /* 0x00007610ffc77816 */ /* 0x000fe400000000c7 */
[C---:B------:R-:W-:Y:S02]  /*da90*/  ISETP.GT.AND P1, PT, R16.reuse, 0x25, PT ;  /* 0x000000251000780c */ /* 0x040fe40003f24270 */
[----:B------:R-:W-:Y:S02]  /*daa0*/  PRMT R20, RZ, 0x7610, R20 ;  /* 0x00007610ff147816 */ /* 0x000fe40000000014 */
[----:B------:R-:W-:Y:S01]  /*dab0*/  ISETP.GT.AND P2, PT, R16, 0x26, PT ;  /* 0x000000261000780c */ /* 0x000fe20003f44270 */
[----:B------:R0:W4:Y:S01]  /*dac0*/  @P3 LDG.E.U16 R199, desc[UR6][R8.64] ;  /* 0x0000000608c73981 */ /* 0x000122000c1e1500 */
[----:B------:R-:W-:-:S02]  /*dad0*/  PRMT R19, RZ, 0x7610, R19 ;  /* 0x00007610ff137816 */ /* 0x000fc40000000013 */
[----:B------:R-:W-:Y:S01]  /*dae0*/  ISETP.GT.AND P3, PT, R16, 0x27, PT ;  /* 0x000000271000780c */ /* 0x000fe20003f64270 */
[----:B0-----:R-:W-:Y:S02]  /*daf0*/  @P0 IMAD.MOV.U32 R9, RZ, RZ, R22 ;  /* 0x000000ffff090224 */ /* 0x001fe400078e0016 */
        /* <DEDUP_REMOVED lines=9> */
[----:B---3--:R-:W-:-:S02]  /*db90*/  @P2 IMAD.MOV.U32 R8, RZ, RZ, R11 ;  /* 0x000000ffff082224 */ /* 0x008fc400078e000b */
[----:B------:R-:W-:Y:S01]  /*dba0*/  @P2 IMAD.MOV.U32 R9, RZ, RZ, R13 ;  /* 0x000000ffff092224 */ /* 0x000fe200078e000d */
[----:B------:R-:W3:Y:S04]  /*dbb0*/  LDL R11, [R1+0x6b4] ;  /* 0x0006b400010b7983 */ /* 0x000ee80000100800 */
[----:B------:R2:W3:Y:S04]  /*dbc0*/  @P2 LDG.E.U16 R18, desc[UR6][R8.64] ;  /* 0x0000000608122981 */ /* 0x0004e8000c1e1500 */
[----:B------:R-:W3:Y:S01]  /*dbd0*/  LDL R13, [R1+0x6b0] ;  /* 0x0006b000010d7983 */ /* 0x000ee20000100800 */
[----:B--2---:R-:W-:Y:S01]  /*dbe0*/  @P3 IMAD.MOV.U32 R9, RZ, RZ, R12 ;  /* 0x000000ffff093224 */ /* 0x004fe200078e000c */
[----:B------:R-:W-:-:S02]  /*dbf0*/  ISETP.GT.AND P0, PT, R16, 0x28, PT ;  /* 0x000000281000780c */ /* 0x000fc40003f04270 */
[----:B------:R-:W2:Y:S01]  /*dc00*/  LDL R12, [R1+0x6a8] ;  /* 0x0006a800010c7983 */ /* 0x000ea20000100800 */
[----:B----4-:R-:W-:-:S03]  /*dc10*/  @P3 IMAD.MOV.U32 R8, RZ, RZ, R0 ;  /* 0x000000ffff083224 */ /* 0x010fc600078e0000 */
[----:B------:R-:W4:Y:S04]  /*dc20*/  LDL R0, [R1+0x6ac] ;  /* 0x0006ac0001007983 */ /* 0x000f280000100800 */
[----:B------:R0:W3:Y:S03]  /*dc30*/  @P3 LDG.E.U16 R229, desc[UR6][R8.64] ;  /* 0x0000000608e53981 */ /* 0x0000e6000c1e1500 */
[----:B0-----:R-:W-:Y:S02]  /*dc40*/  @P0 IMAD.MOV.U32 R9, RZ, RZ, R10 ;  /* 0x000000ffff090224 */ /* 0x001fe400078e000a */
[----:B------:R-:W-:Y:S01]  /*dc50*/  @P0 IMAD.MOV.U32 R8, RZ, RZ, R3 ;  /* 0x000000ffff080224 */ /* 0x000fe200078e0003 */
[----:B---3--:R-:W-:Y:S04]  /*dc60*/  STL [R1+0x8e4], R229 ;  /* 0x0008e4e501007387 */ /* 0x008fe80000100800 */
[----:B------:R0:W-:Y:S04]  /*dc70*/  STL [R1+0x38], R19 ;  /* 0x0000381301007387 */ /* 0x0001e80000100800 */
[----:B0-----:R-:W3:Y:S04]  /*dc80*/  LDL R19, [R1+0x6a0] ;  /* 0x0006a00001137983 */ /* 0x001ee80000100800 */
[----:B------:R0:W-:Y:S04]  /*dc90*/  STL [R1+0x34], R18 ;  /* 0x0000341201007387 */ /* 0x0001e80000100800 */
[----:B------:R-:W3:Y:S04]  /*dca0*/  LDL R10, [R1+0x698] ;  /* 0x00069800010a7983 */ /* 0x000ee80000100800 */
[----:B------:R-:W3:Y:S04]  /*dcb0*/  LDL R3, [R1+0x69c] ;  /* 0x00069c0001037983 */ /* 0x000ee80000100800 */
[----:B0-----:R-:W3:Y:S01]  /*dcc0*/  LDL R18, [R1+0x6a4] ;  /* 0x0006a40001127983 */ /* 0x001ee20000100800 */
[----:B------:R-:W-:-:S02]  /*dcd0*/  ISETP.GT.AND P1, PT, R16, 0x29, PT ;  /* 0x000000291000780c */ /* 0x000fc40003f24270 */
[----:B------:R-:W-:Y:S01]  /*dce0*/  PRMT R161, RZ, 0x7610, R161 ;  /* 0x00007610ffa17816 */ /* 0x000fe200000000a1 */
[----:B------:R-:W-:Y:S01]  /*dcf0*/  STL [R1+0x3c], R20 ;  /* 0x00003c1401007387 */ /* 0x000fe20000100800 */
[----:B------:R-:W-:-:S04]  /*dd00*/  ISETP.GT.AND P2, PT, R16, 0x2a, PT ;  /* 0x0000002a1000780c */ /* 0x000fc80003f44270 */
[----:B------:R0:W3:Y:S01]  /*dd10*/  @P0 LDG.E.U16 R161, desc[UR6][R8.64] ;  /* 0x0000000608a10981 */ /* 0x0000e2000c1e1500 */
[----:B------:R-:W-:Y:S02]  /*dd20*/  PRMT R177, RZ, 0x7610, R177 ;  /* 0x00007610ffb17816 */ /* 0x000fe400000000b1 */
[----:B------:R-:W-:Y:S02]  /*dd30*/  ISETP.GT.AND P3, PT, R16, 0x2b, PT ;  /* 0x0000002b1000780c */ /* 0x000fe40003f64270 */
[----:B0-----:R-:W-:Y:S02]  /*dd40*/  @P1 IMAD.MOV.U32 R8, RZ, RZ, R11 ;  /* 0x000000ffff081224 */ /* 0x001fe400078e000b */
[----:B------:R-:W-:Y:S01]  /*dd50*/  @P1 IMAD.MOV.U32 R9, RZ, RZ, R13 ;  /* 0x000000ffff091224 */ /* 0x000fe200078e000d */
[----:B------:R-:W3:Y:S04]  /*dd60*/  LDL R11, [R1+0x694] ;  /* 0x00069400010b7983 */ /* 0x000ee80000100800 */
[----:B------:R-:W3:Y:S01]  /*dd70*/  LDL R13, [R1+0x690] ;  /* 0x00069000010d7983 */ /* 0x000ee20000100800 */
[----:B------:R-:W-:-:S02]  /*dd80*/  PRMT R211, RZ, 0x7610, R211 ;  /* 0x00007610ffd37816 */ /* 0x000fc400000000d3 */
[----:B------:R-:W-:Y:S01]  /*dd90*/  ISETP.GT.AND P0, PT, R16, 0x2c, PT ;  /* 0x0000002c1000780c */ /* 0x000fe20003f04270 */
[----:B------:R4:W3:Y:S01]  /*dda0*/  @P1 LDG.E.U16 R177, desc[UR6][R8.64] ;  /* 0x0000000608b11981 */ /* 0x0008e2000c1e1500 */
[----:B------:R-:W-:Y:S01]  /*ddb0*/  PRMT R198, RZ, 0x7610, R198 ;  /* 0x00007610ffc67816 */ /* 0x000fe200000000c6 */
[----:B----4-:R-:W-:Y:S02]  /*ddc0*/  @P2 IMAD.MOV.U32 R8, RZ, RZ, R0 ;  /* 0x000000ffff082224 */ /* 0x010fe400078e0000 */
[----:B--2---:R-:W-:Y:S01]  /*ddd0*/  @P2 IMAD.MOV.U32 R9, RZ, RZ, R12 ;  /* 0x000000ffff092224 */ /* 0x004fe200078e000c */
[----:B------:R-:W2:Y:S04]  /*dde0*/  LDL R0, [R1+0x68c] ;  /* 0x00068c0001007983 */ /* 0x000ea80000100800 */
[----:B------:R-:W4:Y:S04]  /*ddf0*/  LDL R12, [R1+0x688] ;  /* 0x00068800010c7983 */ /* 0x000f280000100800 */
[----:B------:R3:W4:Y:S02]  /*de00*/  @P2 LDG.E.U16 R211, desc[UR6][R8.64] ;  /* 0x0000000608d32981 */ /* 0x000724000c1e1500 */
[----:B---3--:R-:W-:-:S02]  /*de10*/  @P3 IMAD.MOV.U32 R9, RZ, RZ, R19 ;  /* 0x000000ffff093224 */ /* 0x008fc400078e0013 */
[----:B------:R-:W-:-:S05]  /*de20*/  @P3 IMAD.MOV.U32 R8, RZ, RZ, R18 ;  /* 0x000000ffff083224 */ /* 0x000fca00078e0012 */
[----:B------:R0:W3:Y:S02]  /*de30*/  @P3 LDG.E.U16 R198, desc[UR6][R8.64] ;  /* 0x0000000608c63981 */ /* 0x0000e4000c1e1500 */
[----:B0-----:R-:W-:Y:S02]  /*de40*/  @P0 IMAD.MOV.U32 R8, RZ, RZ, R3 ;  /* 0x000000ffff080224 */ /* 0x001fe400078e0003 */
[----:B------:R-:W-:Y:S01]  /*de50*/  @P0 IMAD.MOV.U32 R9, RZ, RZ, R10 ;  /* 0x000000ffff090224 */ /* 0x000fe200078e000a */
[----:B------:R-:W3:Y:S04]  /*de60*/  LDL R3, [R1+0x684] ;  /* 0x0006840001037983 */ /* 0x000ee80000100800 */
[----:B------:R-:W3:Y:S01]  /*de70*/  LDL R10, [R1+0x680] ;  /* 0x00068000010a7983 */ /* 0x000ee20000100800 */
[----:B------:R-:W-:-:S02]  /*de80*/  ISETP.GT.AND P1, PT, R16, 0x2d, PT ;  /* 0x0000002d1000780c */ /* 0x000fc40003f24270 */
[----:B------:R-:W-:Y:S02]  /*de90*/  PRMT R17, RZ, 0x7610, R17 ;  /* 0x00007610ff117816 */ /* 0x000fe40000000011 */
[----:B------:R-:W-:Y:S02]  /*dea0*/  ISETP.GT.AND P2, PT, R16, 0x2e, PT ;  /* 0x0000002e1000780c */ /* 0x000fe40003f44270 */
[----:B------:R-:W-:Y:S02]  /*deb0*/  PRMT R14, RZ, 0x7610, R14 ;  /* 0x00007610ff0e7816 */ /* 0x000fe4000000000e */
[----:B------:R0:W3:Y:S05]  /*dec0*/  @P0 LDG.E.U16 R17, desc[UR6][R8.64] ;  /* 0x0000000608110981 */ /* 0x0000ea000c1e1500 */
[----:B0-----:R-:W-:-:S02]  /*ded0*/  @P1 IMAD.MOV.U32 R8, RZ, RZ, R11 ;  /* 0x000000ffff081224 */ /* 0x001fc400078e000b */
[----:B------:R-:W-:Y:S01]  /*dee0*/  @P1 IMAD.MOV.U32 R9, RZ, RZ, R13 ;  /* 0x000000ffff091224 */ /* 0x000fe200078e000d */
[----:B------:R-:W-:Y:S01]  /*def0*/  PRMT R231, RZ, 0x7610, R231 ;  /* 0x00007610ffe77816 */ /* 0x000fe200000000e7 */
[----:B------:R-:W3:Y:S04]  /*df00*/  LDL R13, [R1+0x678] ;  /* 0x00067800010d7983 */ /* 0x000ee80000100800 */
[----:B------:R2:W3:Y:S01]  /*df10*/  @P1 LDG.E.U16 R14, desc[UR6][R8.64] ;  /* 0x00000006080e1981 */ /* 0x0004e2000c1e1500 */
[----:B------:R-:W-:Y:S02]  /*df20*/  ISETP.GT.AND P3, PT, R16, 0x2f, PT ;  /* 0x0000002f1000780c */ /* 0x000fe40003f64270 */
[----:B------:R-:W-:Y:S01]  /*df30*/  PRMT R227, RZ, 0x7610, R227 ;  /* 0x00007610ffe37816 */ /* 0x000fe200000000e3 */
[----:B------:R-:W3:Y:S01]  /*df40*/  LDL R11, [R1+0x67c] ;  /* 0x00067c00010b7983 */ /* 0x000ee20000100800 */
[----:B--2---:R-:W-:-:S02]  /*df50*/  @P2 IMAD.MOV.U32 R8, RZ, RZ, R0 ;  /* 0x000000ffff082224 */ /* 0x004fc400078e0000 */
[----:B----4-:R-:W-:-:S05]  /*df60*/  @P2 IMAD.MOV.U32 R9, RZ, RZ, R12 ;  /* 0x000000ffff092224 */ /* 0x010fca00078e000c */
[----:B------:R3:W2:Y:S02]  /*df70*/  @P2 LDG.E.U16 R231, desc[UR6][R8.64] ;  /* 0x0000000608e72981 */ /* 0x0006a4000c1e1500 */
[----:B---3--:R-:W-:Y:S02]  /*df80*/  @P3 IMAD.MOV.U32 R8, RZ, RZ, R3 ;  /* 0x000000ffff083224 */ /* 0x008fe400078e0003 */
[----:B------:R-:W-:-:S05]  /*df90*/  @P3 IMAD.MOV.U32 R9, RZ, RZ, R10 ;  /* 0x000000ffff093224 */ /* 0x000fca00078e000a */
[----:B------:R0:W3:Y:S04]  /*dfa0*/  @P3 LDG.E.U16 R227, desc[UR6][R8.64] ;  /* 0x0000000608e33981 */ /* 0x0000e8000c1e1500 */
[----:B------:R1:W-:Y:S04]  /*dfb0*/  STL [R1+0x30], R17 ;  /* 0x0000301101007387 */ /* 0x0003e80000100800 */
[----:B-1----:R-:W4:Y:S04]  /*dfc0*/  LDL R17, [R1+0x670] ;  /* 0x0006700001117983 */ /* 0x002f280000100800 */
[----:B------:R1:W-:Y:S04]  /*dfd0*/  STL [R1+0x2c], R14 ;  /* 0x00002c0e01007387 */ /* 0x0003e80000100800 */
[----:B------:R-:W4:Y:S04]  /*dfe0*/  LDL R12, [R1+0x668] ;  /* 0x00066800010c7983 */ /* 0x000f280000100800 */
[----:B------:R-:W4:Y:S04]  /*dff0*/  LDL R0, [R1+0x66c] ;  /* 0x00066c0001007983 */ /* 0x000f280000100800 */
[----:B-1----:R-:W4:Y:S01]  /*e000*/  LDL R14, [R1+0x674] ;  /* 0x00067400010e7983 */ /* 0x002f220000100800 */
[----:B------:R-:W-:-:S03]  /*e010*/  ISETP.GT.AND P0, PT, R16, 0x30, PT ;  /* 0x000000301000780c */ /* 0x000fc60003f04270 */
[----:B--2---:R-:W-:Y:S04]  /*e020*/  STL [R1+0x8e8], R231 ;  /* 0x0008e8e701007387 */ /* 0x004fe80000100800 */
[----:B------:R-:W2:Y:S04]  /*e030*/  LDL R10, [R1+0x660] ;  /* 0x00066000010a7983 */ /* 0x000ea80000100800 */
[----:B------:R-:W2:Y:S02]  /*e040*/  LDL R3, [R1+0x664] ;  /* 0x0006640001037983 */ /* 0x000ea40000100800 */
[----:B0-----:R-:W-:-:S02]  /*e050*/  @P0 IMAD.MOV.U32 R9, RZ, RZ, R13 ;  /* 0x000000ffff090224 */ /* 0x001fc400078e000d */
[----:B---3--:R0:W-:Y:S04]  /*e060*/  STL [R1+0x8ec], R227 ;  /* 0x0008ece301007387 */ /* 0x0081e80000100800 */
[----:B------:R-:W3:Y:S01]  /*e070*/  LDL R13, [R1+0x658] ;  /* 0x00065800010d7983 */ /* 0x000ee20000100800 */
[C---:B------:R-:W-:Y:S01]  /*e080*/  ISETP.GT.AND P1, PT, R16.reuse, 0x31, PT ;  /* 0x000000311000780c */ /* 0x040fe20003f24270 */
[----:B------:R-:W-:Y:S01]  /*e090*/  @P0 IMAD.MOV.U32 R8, RZ, RZ, R11 ;  /* 0x000000ffff080224 */ /* 0x000fe200078e000b */
[----:B------:R-:W-:Y:S01]  /*e0a0*/  PRMT R160, RZ, 0x7610, R160 ;  /* 0x00007610ffa07816 */ /* 0x000fe200000000a0 */
[----:B------:R-:W3:Y:S01]  /*e0b0*/  LDL R11, [R1+0x65c] ;  /* 0x00065c00010b7983 */ /* 0x000ee20000100800 */
[----:B------:R-:W-:Y:S02]  /*e0c0*/  ISETP.GT.AND P2, PT, R16, 0x32, PT ;  /* 0x000000321000780c */ /* 0x000fe40003f44270 */
[----:B------:R-:W-:-:S02]  /*e0d0*/  PRMT R176, RZ, 0x7610, R176 ;  /* 0x00007610ffb07816 */ /* 0x000fc400000000b0 */
[----:B------:R-:W-:Y:S01]  /*e0e0*/  ISETP.GT.AND P3, PT, R16, 0x33, PT ;  /* 0x000000331000780c */ /* 0x000fe20003f64270 */
[----:B------:R4:W3:Y:S01]  /*e0f0*/  @P0 LDG.E.U16 R160, desc[UR6][R8.64] ;  /* 0x0000000608a00981 */ /* 0x0008e2000c1e1500 */
[----:B------:R-:W-:-:S03]  /*e100*/  PRMT R192, RZ, 0x7610, R192 ;  /* 0x00007610ffc07816 */ /* 0x000fc600000000c0 */
[----:B----4-:R-:W-:Y:S02]  /*e110*/  @P1 IMAD.MOV.U32 R9, RZ, RZ, R17 ;  /* 0x000000ffff091224 */ /* 0x010fe400078e0011 */
[----:B------:R-:W-:Y:S01]  /*e120*/  @P1 IMAD.MOV.U32 R8, RZ, RZ, R14 ;  /* 0x000000ffff081224 */ /* 0x000fe200078e000e */
[----:B------:R-:W-:Y:S01]  /*e130*/  ISETP.GT.AND P0, PT, R16, 0x34, PT ;  /* 0x000000341000780c */ /* 0x000fe20003f04270 */
[----:B------:R-:W4:Y:S04]  /*e140*/  LDL R14, [R1+0x640] ;  /* 0x00064000010e7983 */ /* 0x000f280000100800 */
[----:B------:R1:W4:Y:S02]  /*e150*/  @P1 LDG.E.U16 R176, desc[UR6][R8.64] ;  /* 0x0000000608b01981 */ /* 0x000324000c1e1500 */
[----:B-1----:R-:W-:-:S02]  /*e160*/  @P2 IMAD.MOV.U32 R8, RZ, RZ, R0 ;  /* 0x000000ffff082224 */ /* 0x002fc400078e0000 */
[----:B------:R-:W-:Y:S01]  /*e170*/  @P2 IMAD.MOV.U32 R9, RZ, RZ, R12 ;  /* 0x000000ffff092224 */ /* 0x000fe200078e000c */
[----:B------:R-:W4:Y:S04]  /*e180*/  LDL R0, [R1+0x654] ;  /* 0x0006540001007983 */ /* 0x000f280000100800 */
[----:B------:R-:W4:Y:S04]  /*e190*/  LDL R12, [R1+0x650] ;  /* 0x00065000010c7983 */ /* 0x000f280000100800 */
[----:B------:R2:W4:Y:S01]  /*e1a0*/  @P2 LDG.E.U16 R192, desc[UR6][R8.64] ;  /* 0x0000000608c02981 */ /* 0x000522000c1e1500 */
[----:B------:R-:W-:Y:S01]  /*e1b0*/  PRMT R197, RZ, 0x7610, R197 ;  /* 0x00007610ffc57816 */ /* 0x000fe200000000c5 */
[----:B--2---:R-:W-:-:S02]  /*e1c0*/  @P3 IMAD.MOV.U32 R8, RZ, RZ, R3 ;  /* 0x000000ffff083224 */ /* 0x004fc400078e0003 */
[----:B------:R-:W-:Y:S01]  /*e1d0*/  @P3 IMAD.MOV.U32 R9, RZ, RZ, R10 ;  /* 0x000000ffff093224 */ /* 0x000fe200078e000a */
[----:B------:R-:W2:Y:S04]  /*e1e0*/  LDL R3, [R1+0x64c] ;  /* 0x00064c0001037983 */ /* 0x000ea80000100800 */
[----:B------:R-:W2:Y:S04]  /*e1f0*/  LDL R10, [R1+0x648] ;  /* 0x00064800010a7983 */ /* 0x000ea80000100800 */
[----:B------:R3:W2:Y:S02]  /*e200*/  @P3 LDG.E.U16 R197, desc[UR6][R8.64] ;  /* 0x0000000608c53981 */ /* 0x0006a4000c1e1500 */
[----:B---3--:R-:W-:-:S02]  /*e210*/  @P0 IMAD.MOV.U32 R9, RZ, RZ, R13 ;  /* 0x000000ffff090224 */ /* 0x008fc400078e000d */
[----:B------:R-:W3:Y:S01]  /*e220*/  LDL R13, [R1+0x644] ;  /* 0x00064400010d7983 */ /* 0x000ee20000100800 */
[C---:B------:R-:W-:Y:S01]  /*e230*/  ISETP.GT.AND P1, PT, R16.reuse, 0x35, PT ;  /* 0x000000351000780c */ /* 0x040fe20003f24270 */
[----:B------:R-:W-:Y:S01]  /*e240*/  @P0 IMAD.MOV.U32 R8, RZ, RZ, R11 ;  /* 0x000000ffff080224 */ /* 0x000fe200078e000b */
[----:B------:R-:W-:Y:S01]  /*e250*/  PRMT R15, RZ, 0x7610, R15 ;  /* 0x00007610ff0f7816 */ /* 0x000fe2000000000f */
[----:B------:R-:W3:Y:S01]  /*e260*/  LDL R11, [R1+0x63c] ;  /* 0x00063c00010b7983 */ /* 0x000ee20000100800 */
[----:B------:R-:W-:Y:S02]  /*e270*/  ISETP.GT.AND P2, PT, R16, 0x36, PT ;  /* 0x000000361000780c */ /* 0x000fe40003f44270 */
[----:B0-----:R-:W-:Y:S02]  /*e280*/  PRMT R227, RZ, 0x7610, R227 ;  /* 0x00007610ffe37816 */ /* 0x001fe400000000e3 */
[----:B------:R4:W3:Y:S01]  /*e290*/  @P0 LDG.E.U16 R15, desc[UR6][R8.64] ;  /* 0x00000006080f0981 */ /* 0x0008e2000c1e1500 */
[----:B------:R-:W-:-:S02]  /*e2a0*/  PRMT R234, RZ, 0x7610, R234 ;  /* 0x00007610ffea7816 */ /* 0x000fc400000000ea */
[----:B------:R-:W-:Y:S02]  /*e2b0*/  ISETP.GT.AND P3, PT, R16, 0x37, PT ;  /* 0x000000371000780c */ /* 0x000fe40003f64270 */
[----:B------:R-:W-:Y:S01]  /*e2c0*/  PRMT R224, RZ, 0x7610, R224 ;  /* 0x00007610ffe07816 */ /* 0x000fe200000000e0 */
[----:B----4-:R-:W-:Y:S02]  /*e2d0*/  @P1 IMAD.MOV.U32 R8, RZ, RZ, R0 ;  /* 0x000000ffff081224 */ /* 0x010fe400078e0000 */
[----:B------:R-:W4:Y:S01]  /*e2e0*/  LDL R0, [R1+0x634] ;  /* 0x0006340001007983 */ /* 0x000f220000100800 */
[----:B------:R-:W-:-:S03]  /*e2f0*/  @P1 IMAD.MOV.U32 R9, RZ, RZ, R12 ;  /* 0x000000ffff091224 */ /* 0x000fc600078e000c */
[----:B------:R-:W4:Y:S04]  /*e300*/  LDL R12, [R1+0x638] ;  /* 0x00063800010c7983 */ /* 0x000f280000100800 */
[----:B------:R2:W4:Y:S02]  /*e310*/  @P1 LDG.E.U16 R227, desc[UR6][R8.64] ;  /* 0x0000000608e31981 */ /* 0x000524000c1e1500 */
[----:B--2---:R-:W-:Y:S02]  /*e320*/  @P2 IMAD.MOV.U32 R8, RZ, RZ, R3 ;  /* 0x000000ffff082224 */ /* 0x004fe400078e0003 */
[----:B------:R-:W-:-:S05]  /*e330*/  @P2 IMAD.MOV.U32 R9, RZ, RZ, R10 ;  /* 0x000000ffff092224 */ /* 0x000fca00078e000a */
[----:B------:R0:W2:Y:S02]  /*e340*/  @P2 LDG.E.U16 R234, desc[UR6][R8.64] ;  /* 0x0000000608ea2981 */ /* 0x0000a4000c1e1500 */
[----:B0-----:R-:W-:Y:S02]  /*e350*/  @P3 IMAD.MOV.U32 R9, RZ, RZ, R14 ;  /* 0x000000ffff093224 */ /* 0x001fe400078e000e */
[----:B---3--:R-:W-:-:S05]  /*e360*/  @P3 IMAD.MOV.U32 R8, RZ, RZ, R13 ;  /* 0x000000ffff083224 */ /* 0x008fca00078e000d */
[----:B------:R0:W3:Y:S01]  /*e370*/  @P3 LDG.E.U16 R224, desc[UR6][R8.64] ;  /* 0x0000000608e03981 */ /* 0x0000e2000c1e1500 */
[----:B------:R-:W-:-:S13]  /*e380*/  ISETP.GT.AND P0, PT, R16, 0x38, PT ;  /* 0x000000381000780c */ /* 0x000fda0003f04270 */
[----:B0-----:R-:W-:Y:S01]  /*e390*/  @P0 IMAD.MOV.U32 R8, RZ, RZ, R11 ;  /* 0x000000ffff080224 */ /* 0x001fe200078e000b */
[----:B----4-:R-:W-:Y:S04]  /*e3a0*/  STL [R1+0x8f0], R227 ;  /* 0x0008f0e301007387 */ /* 0x010fe80000100800 */
[----:B------:R-:W4:Y:S04]  /*e3b0*/  LDL R10, [R1+0x630] ;  /* 0x00063000010a7983 */ /* 0x000f280000100800 */
[----:B------:R-:W4:Y:S04]  /*e3c0*/  LDL R3, [R1+0x62c] ;  /* 0x00062c0001037983 */ /* 0x000f280000100800 */
[----:B--2---:R-:W-:Y:S04]  /*e3d0*/  STL [R1+0x8f4], R234 ;  /* 0x0008f4ea01007387 */ /* 0x004fe80000100800 */
[----:B------:R0:W-:Y:S04]  /*e3e0*/  STL [R1+0x28], R15 ;  /* 0x0000280f01007387 */ /* 0x0001e80000100800 */
[----:B------:R-:W2:Y:S04]  /*e3f0*/  LDL R14, [R1+0x620] ;  /* 0x00062000010e7983 */ /* 0x000ea80000100800 */
[----:B------:R-:W2:Y:S04]  /*e400*/  LDL R13, [R1+0x624] ;  /* 0x00062400010d7983 */ /* 0x000ea80000100800 */
[----:B0-----:R-:W2:Y:S01]  /*e410*/  LDL R15, [R1+0x628] ;  /* 0x00062800010f7983 */ /* 0x001ea20000100800 */
[----:B------:R-:W-:-:S03]  /*e420*/  @P0 IMAD.MOV.U32 R9, RZ, RZ, R12 ;  /* 0x000000ffff090224 */ /* 0x000fc600078e000c */
[----:B---3--:R-:W-:Y:S04]  /*e430*/  STL [R1+0x8f8], R224 ;  /* 0x0008f8e001007387 */ /* 0x008fe80000100800 */
[----:B------:R-:W3:Y:S04]  /*e440*/  LDL R12, [R1+0x618] ;  /* 0x00061800010c7983 */ /* 0x000ee80000100800 */
[----:B------:R-:W3:Y:S01]  /*e450*/  LDL R11, [R1+0x61c] ;  /* 0x00061c00010b7983 */ /* 0x000ee20000100800 */
[----:B------:R-:W-:Y:S02]  /*e460*/  ISETP.GT.AND P1, PT, R16, 0x39, PT ;  /* 0x000000391000780c */ /* 0x000fe40003f24270 */
[----:B------:R-:W-:-:S02]  /*e470*/  PRMT R163, RZ, 0x7610, R163 ;  /* 0x00007610ffa37816 */ /* 0x000fc400000000a3 */
[C---:B------:R-:W-:Y:S02]  /*e480*/  ISETP.GT.AND P2, PT, R16.reuse, 0x3a, PT ;  /* 0x0000003a1000780c */ /* 0x040fe40003f44270 */
[----:B------:R-:W-:Y:S02]  /*e490*/  PRMT R179, RZ, 0x7610, R179 ;  /* 0x00007610ffb37816 */ /* 0x000fe400000000b3 */
[C---:B------:R-:W-:Y:S01]  /*e4a0*/  ISETP.GT.AND P3, PT, R16.reuse, 0x3b, PT ;  /* 0x0000003b1000780c */ /* 0x040fe20003f64270 */
[----:B------:R0:W3:Y:S01]  /*e4b0*/  @P0 LDG.E.U16 R163, desc[UR6][R8.64] ;  /* 0x0000000608a30981 */ /* 0x0000e2000c1e1500 */
[----:B------:R-:W-:Y:S02]  /*e4c0*/  PRMT R193, RZ, 0x7610, R193 ;  /* 0x00007610ffc17816 */ /* 0x000fe400000000c1 */
[----:B------:R-:W-:Y:S01]  /*e4d0*/  ISETP.GT.AND P0, PT, R16, 0x3c, PT ;  /* 0x0000003c1000780c */ /* 0x000fe20003f04270 */
[----:B0-----:R-:W-:Y:S01]  /*e4e0*/  @P1 IMAD.MOV.U32 R8, RZ, RZ, R0 ;  /* 0x000000ffff081224 */ /* 0x001fe200078e0000 */
[----:B------:R-:W-:Y:S01]  /*e4f0*/  PRMT R196, RZ, 0x7610, R196 ;  /* 0x00007610ffc47816 */ /* 0x000fe200000000c4 */
[----:B------:R-:W3:Y:S01]  /*e500*/  LDL R0, [R1+0x614] ;  /* 0x0006140001007983 */ /* 0x000ee20000100800 */
[----:B------:R-:W-:Y:S01]  /*e510*/  PRMT R234, RZ, 0x7610, R234 ;  /* 0x00007610ffea7816 */ /* 0x000fe200000000ea */
[----:B----4-:R-:W-:-:S02]  /*e520*/  @P1 IMAD.MOV.U32 R9, RZ, RZ, R10 ;  /* 0x000000ffff091224 */ /* 0x010fc400078e000a */
[----:B------:R-:W4:Y:S04]  /*e530*/  LDL R10, [R1+0x610] ;  /* 0x00061000010a7983 */ /* 0x000f280000100800 */
[----:B------:R0:W4:Y:S02]  /*e540*/  @P1 LDG.E.U16 R179, desc[UR6][R8.64] ;  /* 0x0000000608b31981 */ /* 0x000124000c1e1500 */
[----:B0-----:R-:W-:Y:S02]  /*e550*/  @P2 IMAD.MOV.U32 R8, RZ, RZ, R3 ;  /* 0x000000ffff082224 */ /* 0x001fe400078e0003 */
[----:B------:R-:W4:Y:S01]  /*e560*/  LDL R3, [R1+0x60c] ;  /* 0x00060c0001037983 */ /* 0x000f220000100800 */
[----:B--2---:R-:W-:-:S03]  /*e570*/  @P2 IMAD.MOV.U32 R9, RZ, RZ, R15 ;  /* 0x000000ffff092224 */ /* 0x004fc600078e000f */
[----:B------:R-:W2:Y:S04]  /*e580*/  LDL R15, [R1+0x608] ;  /* 0x00060800010f7983 */ /* 0x000ea80000100800 */
[----:B------:R0:W2:Y:S02]  /*e590*/  @P2 LDG.E.U16 R193, desc[UR6][R8.64] ;  /* 0x0000000608c12981 */ /* 0x0000a4000c1e1500 */
[----:B0-----:R-:W-:Y:S02]  /*e5a0*/  @P3 IMAD.MOV.U32 R8, RZ, RZ, R13 ;  /* 0x000000ffff083224 */ /* 0x001fe400078e000d */
[----:B------:R-:W-:Y:S01]  /*e5b0*/  @P3 IMAD.MOV.U32 R9, RZ, RZ, R14 ;  /* 0x000000ffff093224 */ /* 0x000fe200078e000e */
[----:B------:R-:W2:Y:S04]  /*e5c0*/  LDL R13, [R1+0x604] ;  /* 0x00060400010d7983 */ /* 0x000ea80000100800 */
[----:B------:R3:W2:Y:S04]  /*e5d0*/  @P3 LDG.E.U16 R196, desc[UR6][R8.64] ;  /* 0x0000000608c43981 */ /* 0x0006a8000c1e1500 */
[----:B------:R-:W2:Y:S01]  /*e5e0*/  LDL R14, [R1+0x600] ;  /* 0x00060000010e7983 */ /* 0x000ea20000100800 */
[----:B---3--:R-:W-:Y:S01]  /*e5f0*/  @P0 IMAD.MOV.U32 R9, RZ, RZ, R12 ;  /* 0x000000ffff090224 */ /* 0x008fe200078e000c */
[----:B------:R-:W-:-:S02]  /*e600*/  ISETP.GT.AND P1, PT, R16, 0x3d, PT ;  /* 0x0000003d1000780c */ /* 0x000fc40003f24270 */
[----:B------:R-:W3:Y:S01]  /*e610*/  LDL R12, [R1+0x5f8] ;  /* 0x0005f800010c7983 */ /* 0x000ee20000100800 */
[----:B------:R-:W-:-:S03]  /*e620*/  @P0 IMAD.MOV.U32 R8, RZ, RZ, R11 ;  /* 0x000000ffff080224 */ /* 0x000fc600078e000b */
[----:B------:R-:W3:Y:S04]  /*e630*/  LDL R11, [R1+0x5fc] ;  /* 0x0005fc00010b7983 */ /* 0x000ee80000100800 */
[----:B------:R0:W2:Y:S01]  /*e640*/  @P0 LDG.E.U16 R234, desc[UR6][R8.64] ;  /* 0x0000000608ea0981 */ /* 0x0000a2000c1e1500 */
[----:B------:R-:W-:Y:S02]  /*e650*/  ISETP.GT.AND P2, PT, R16, 0x3e, PT ;  /* 0x0000003e1000780c */ /* 0x000fe40003f44270 */
[----:B------:R-:W-:Y:S01]  /*e660*/  PRMT R231, RZ, 0x7610, R231 ;  /* 0x00007610ffe77816 */ /* 0x000fe200000000e7 */
[----:B0-----:R-:W-:Y:S02]  /*e670*/  @P1 IMAD.MOV.U32 R8, RZ, RZ, R0 ;  /* 0x000000ffff081224 */ /* 0x001fe400078e0000 */
[----:B----4-:R-:W-:-:S05]  /*e680*/  @P1 IMAD.MOV.U32 R9, RZ, RZ, R10 ;  /* 0x000000ffff091224 */ /* 0x010fca00078e000a */
[----:B------:R0:W4:Y:S03]  /*e690*/  @P1 LDG.E.U16 R231, desc[UR6][R8.64] ;  /* 0x0000000608e71981 */ /* 0x000126000c1e1500 */
[----:B0-----:R-:W-:Y:S01]  /*e6a0*/  @P2 IMAD.MOV.U32 R8, RZ, RZ, R3 ;  /* 0x000000ffff082224 */ /* 0x001fe200078e0003 */
[----:B--2---:R0:W-:Y:S04]  /*e6b0*/  STL [R1+0x8fc], R234 ;  /* 0x0008fcea01007387 */ /* 0x0041e80000100800 */
[----:B------:R-:W2:Y:S04]  /*e6c0*/  LDL R10, [R1+0x5f0] ;  /* 0x0005f000010a7983 */ /* 0x000ea80000100800 */
[----:B------:R-:W4:Y:S04]  /*e6d0*/  LDL R0, [R1+0x5f4] ;  /* 0x0005f40001007983 */ /* 0x000f280000100800 */
[----:B------:R-:W4:Y:S01]  /*e6e0*/  LDL R3, [R1+0x5ec] ;  /* 0x0005ec0001037983 */ /* 0x000f220000100800 */
[----:B------:R-:W-:Y:S01]  /*e6f0*/  ISETP.GT.AND P3, PT, R16, 0x3f, PT ;  /* 0x0000003f1000780c */ /* 0x000fe20003f64270 */
[----:B------:R-:W-:-:S02]  /*e700*/  @P2 IMAD.MOV.U32 R9, RZ, RZ, R15 ;  /* 0x000000ffff092224 */ /* 0x000fc400078e000f */
[----:B------:R-:W4:Y:S01]  /*e710*/  LDL R15, [R1+0x5e8] ;  /* 0x0005e800010f7983 */ /* 0x000f220000100800 */
[----:B------:R-:W-:Y:S02]  /*e720*/  PRMT R4, RZ, 0x7610, R4 ;  /* 0x00007610ff047816 */ /* 0x000fe40000000004 */
[----:B------:R-:W-:Y:S01]  /*e730*/  ISETP.GT.AND P0, PT, R16, 0x40, PT ;  /* 0x000000401000780c */ /* 0x000fe20003f04270 */
[----:B------:R-:W4:Y:S01]  /*e740*/  LDL R17, [R1+0x470] ;  /* 0x0004700001117983 */ /* 0x000f220000100800 */
[----:B------:R-:W-:-:S03]  /*e750*/  PRMT R222, RZ, 0x7610, R222 ;  /* 0x00007610ffde7816 */ /* 0x000fc600000000de */
[----:B------:R1:W4:Y:S01]  /*e760*/  @P2 LDG.E.U16 R4, desc[UR6][R8.64] ;  /* 0x0000000608042981 */ /* 0x000322000c1e1500 */
[C---:B------:R-:W-:Y:S02]  /*e770*/  ISETP.GT.AND P1, PT, R16.reuse, 0x41, PT ;  /* 0x000000411000780c */ /* 0x040fe40003f24270 */
[----:B------:R-:W-:Y:S01]  /*e780*/  PRMT R162, RZ, 0x7610, R162 ;  /* 0x00007610ffa27816 */ /* 0x000fe200000000a2 */
[----:B------:R-:W4:Y:S01]  /*e790*/  LDL R20, [R1+0x428] ;  /* 0x0004280001147983 */ /* 0x000f220000100800 */
[----:B------:R-:W-:Y:S02]  /*e7a0*/  PRMT R178, RZ, 0x7610, R178 ;  /* 0x00007610ffb27816 */ /* 0x000fe400000000b2 */
[----:B------:R-:W-:Y:S01]  /*e7b0*/  PRMT R194, RZ, 0x7610, R194 ;  /* 0x00007610ffc27816 */ /* 0x000fe200000000c2 */
[----:B------:R-:W4:Y:S01]  /*e7c0*/  LDL R19, [R1+0x42c] ;  /* 0x00042c0001137983 */ /* 0x000f220000100800 */
[----:B-1----:R-:W-:Y:S02]  /*e7d0*/  @P3 IMAD.MOV.U32 R8, RZ, RZ, R13 ;  /* 0x000000ffff083224 */ /* 0x002fe400078e000d */
[----:B------:R-:W-:Y:S01]  /*e7e0*/  @P3 IMAD.MOV.U32 R9, RZ, RZ, R14 ;  /* 0x000000ffff093224 */ /* 0x000fe200078e000e */
[----:B------:R-:W4:Y:S04]  /*e7f0*/  LDL R13, [R1+0x5e4] ;  /* 0x0005e400010d7983 */ /* 0x000f280000100800 */
[----:B------:R-:W4:Y:S04]  /*e800*/  LDL R14, [R1+0x5e0] ;  /* 0x0005e000010e7983 */ /* 0x000f280000100800 */
[----:B------:R3:W4:Y:S01]  /*e810*/  @P3 LDG.E.U16 R222, desc[UR6][R8.64] ;  /* 0x0000000608de3981 */ /* 0x000722000c1e1500 */
[----:B------:R-:W-:-:S02]  /*e820*/  ISETP.GT.AND P2, PT, R16, 0x42, PT ;  /* 0x000000421000780c */ /* 0x000fc40003f44270 */
[----:B------:R-:W-:Y:S01]  /*e830*/  PRMT R195, RZ, 0x7610, R195 ;  /* 0x00007610ffc37816 */ /* 0x000fe200000000c3 */
[----:B------:R-:W4:Y:S01]  /*e840*/  LDL R18, [R1+0x420] ;  /* 0x0004200001127983 */ /* 0x000f220000100800 */
[----:B------:R-:W-:Y:S02]  /*e850*/  PRMT R227, RZ, 0x7610, R227 ;  /* 0x00007610ffe37816 */ /* 0x000fe400000000e3 */
[----:B------:R-:W-:Y:S01]  /*e860*/  PRMT R229, RZ, 0x7610, R229 ;  /* 0x00007610ffe57816 */ /* 0x000fe200000000e5 */
[----:B------:R-:W4:Y:S01]  /*e870*/  LDL R22, [R1+0x400] ;  /* 0x0004000001167983 */ /* 0x000f220000100800 */
[----:B---3--:R-:W-:Y:S02]  /*e880*/  @P0 IMAD.MOV.U32 R8, RZ, RZ, R11 ;  /* 0x000000ffff080224 */ /* 0x008fe400078e000b */
[----:B------:R-:W-:Y:S01]  /*e890*/  @P0 IMAD.MOV.U32 R9, RZ, RZ, R12 ;  /* 0x000000ffff090224 */ /* 0x000fe200078e000c */
[----:B------:R-:W3:Y:S04]  /*e8a0*/  LDL R11, [R1+0x5dc] ;  /* 0x0005dc00010b7983 */ /* 0x000ee80000100800 */
[----:B------:R-:W3:Y:S04]  /*e8b0*/  LDL R12, [R1+0x5d8] ;  /* 0x0005d800010c7983 */ /* 0x000ee80000100800 */
[----:B------:R2:W3:Y:S01]  /*e8c0*/  @P0 LDG.E.U16 R162, desc[UR6][R8.64] ;  /* 0x0000000608a20981 */ /* 0x0004e2000c1e1500 */
[----:B------:R-:W-:-:S02]  /*e8d0*/  PRMT R5, RZ, 0x7610, R5 ;  /* 0x00007610ff057816 */ /* 0x000fc40000000005 */
[----:B------:R-:W-:Y:S01]  /*e8e0*/  PRMT R220, RZ, 0x7610, R220 ;  /* 0x00007610ffdc7816 */ /* 0x000fe200000000dc */
[----:B------:R-:W3:Y:S01]  /*e8f0*/  LDL R153, [R1+0x3d0] ;  /* 0x0003d00001997983 */ /* 0x000ee20000100800 */
[----:B------:R-:W-:Y:S02]  /*e900*/  PRMT R165, RZ, 0x7610, R165 ;  /* 0x00007610ffa57816 */ /* 0x000fe400000000a5 */
[----:B------:R-:W-:Y:S01]  /*e910*/  PRMT R181, RZ, 0x7610, R181 ;  /* 0x00007610ffb57816 */ /* 0x000fe200000000b5 */
[----:B------:R-:W3:Y:S01]  /*e920*/  LDL R152, [R1+0x3d4] ;  /* 0x0003d40001987983 */ /* 0x000ee20000100800 */
[----:B--2---:R-:W-:-:S03]  /*e930*/  @P1 IMAD.MOV.U32 R9, RZ, RZ, R10 ;  /* 0x000000ffff091224 */ /* 0x004fc600078e000a */
[----:B------:R-:W2:Y:S01]  /*e940*/  LDL R10, [R1+0x5d0] ;  /* 0x0005d000010a7983 */ /* 0x000ea20000100800 */
[----:B----4-:R-:W-:-:S03]  /*e950*/  @P1 IMAD.MOV.U32 R8, RZ, RZ, R0 ;  /* 0x000000ffff081224 */ /* 0x010fc600078e0000 */
[----:B------:R-:W4:Y:S04]  /*e960*/  LDL R0, [R1+0x5d4] ;  /* 0x0005d40001007983 */ /* 0x000f280000100800 */
[----:B------:R1:W4:Y:S02]  /*e970*/  @P1 LDG.E.U16 R178, desc[UR6][R8.64] ;  /* 0x0000000608b21981 */ /* 0x000324000c1e1500 */
[----:B-1----:R-:W-:Y:S02]  /*e980*/  @P2 IMAD.MOV.U32 R8, RZ, RZ, R3 ;  /* 0x000000ffff082224 */ /* 0x002fe400078e0003 */
[----:B------:R-:W4:Y:S01]  /*e990*/  LDL R3, [R1+0x5cc] ;  /* 0x0005cc0001037983 */ /* 0x000f220000100800 */
[----:B------:R-:W-:Y:S01]  /*e9a0*/  ISETP.GT.AND P3, PT, R16, 0x43, PT ;  /* 0x000000431000780c */ /* 0x000fe20003f64270 */
[----:B------:R-:W-:-:S02]  /*e9b0*/  @P2 IMAD.MOV.U32 R9, RZ, RZ, R15 ;  /* 0x000000ffff092224 */ /* 0x000fc400078e000f */
[----:B------:R-:W4:Y:S01]  /*e9c0*/  LDL R15, [R1+0x5c8] ;  /* 0x0005c800010f7983 */ /* 0x000f220000100800 */
[----:B------:R-:W-:-:S03]  /*e9d0*/  ISETP.GT.AND P0, PT, R16, 0x44, PT ;  /* 0x000000441000780c */ /* 0x000fc60003f04270 */
[----:B------:R1:W4:Y:S01]  /*e9e0*/  @P2 LDG.E.U16 R194, desc[UR6][R8.64] ;  /* 0x0000000608c22981 */ /* 0x000322000c1e1500 */
[----:B------:R-:W-:-:S05]  /*e9f0*/  ISETP.GT.AND P1, PT, R16, 0x45, PT ;  /* 0x000000451000780c */ /* 0x000fca0003f24270 */
[----:B-1----:R-:W-:Y:S02]  /*ea00*/  @P3 IMAD.MOV.U32 R8, RZ, RZ, R13 ;  /* 0x000000ffff083224 */ /* 0x002fe400078e000d */
[----:B------:R-:W-:Y:S01]  /*ea10*/  @P3 IMAD.MOV.U32 R9, RZ, RZ, R14 ;  /* 0x000000ffff093224 */ /* 0x000fe200078e000e */
[----:B------:R-:W4:Y:S04]  /*ea20*/  LDL R13, [R1+0x5c4] ;  /* 0x0005c400010d7983 */ /* 0x000f280000100800 */
[----:B------:R-:W4:Y:S04]  /*ea30*/  LDL R14, [R1+0x5c0] ;  /* 0x0005c000010e7983 */ /* 0x000f280000100800 */
[----:B------:R3:W4:Y:S01]  /*ea40*/  @P3 LDG.E.U16 R195, desc[UR6][R8.64] ;  /* 0x0000000608c33981 */ /* 0x000722000c1e1500 */
[----:B------:R-:W-:Y:S01]  /*ea50*/  ISETP.GT.AND P2, PT, R16, 0x46, PT ;  /* 0x000000461000780c */ /* 0x000fe20003f44270 */
[----:B---3--:R-:W-:-:S02]  /*ea60*/  @P0 IMAD.MOV.U32 R8, RZ, RZ, R11 ;  /* 0x000000ffff080224 */ /* 0x008fc400078e000b */
[----:B------:R-:W-:Y:S01]  /*ea70*/  @P0 IMAD.MOV.U32 R9, RZ, RZ, R12 ;  /* 0x000000ffff090224 */ /* 0x000fe200078e000c */
[----:B------:R-:W3:Y:S04]  /*ea80*/  LDL R11, [R1+0x5bc] ;  /* 0x0005bc00010b7983 */ /* 0x000ee80000100800 */
[----:B------:R-:W3:Y:S04]  /*ea90*/  LDL R12, [R1+0x5b8] ;  /* 0x0005b800010c7983 */ /* 0x000ee80000100800 */
[----:B------:R2:W3:Y:S02]  /*eaa0*/  @P0 LDG.E.U16 R227, desc[UR6][R8.64] ;  /* 0x0000000608e30981 */ /* 0x0004e4000c1e1500 */
[----:B--2---:R-:W-:-:S02]  /*eab0*/  @P1 IMAD.MOV.U32 R9, RZ, RZ, R10 ;  /* 0x000000ffff091224 */ /* 0x004fc400078e000a */
        /* <DEDUP_REMOVED lines=13> */
[----:B------:R-:W4:Y:S01]  /*eb90*/  LDL R13, [R1+0x5a4] ;  /* 0x0005a400010d7983 */ /* 0x000f220000100800 */
[----:B------:R-:W-:-:S03]  /*eba0*/  @P3 IMAD.MOV.U32 R9, RZ, RZ, R14 ;  /* 0x000000ffff093224 */ /* 0x000fc600078e000e */
[----:B------:R-:W4:Y:S04]  /*ebb0*/  LDL R14, [R1+0x5a0] ;  /* 0x0005a000010e7983 */ /* 0x000f280000100800 */
[----:B------:R3:W4:Y:S01]  /*ebc0*/  @P3 LDG.E.U16 R220, desc[UR6][R8.64] ;  /* 0x0000000608dc3981 */ /* 0x000722000c1e1500 */
[----:B------:R-:W-:Y:S01]  /*ebd0*/  ISETP.GT.AND P2, PT, R16, 0x4a, PT ;  /* 0x0000004a1000780c */ /* 0x000fe20003f44270 */
[----:B---3--:R-:W-:Y:S02]  /*ebe0*/  @P0 IMAD.MOV.U32 R8, RZ, RZ, R11 ;  /* 0x000000ffff080224 */ /* 0x008fe400078e000b */
[----:B------:R-:W3:Y:S01]  /*ebf0*/  LDL R11, [R1+0x59c] ;  /* 0x00059c00010b7983 */ /* 0x000ee20000100800 */
[----:B------:R-:W-:-:S03]  /*ec00*/  @P0 IMAD.MOV.U32 R9, RZ, RZ, R12 ;  /* 0x000000ffff090224 */ /* 0x000fc600078e000c */
[----:B------:R-:W3:Y:S04]  /*ec10*/  LDL R12, [R1+0x598] ;  /* 0x00059800010c7983 */ /* 0x000ee80000100800 */
[----:B------:R2:W3:Y:S02]  /*ec20*/  @P0 LDG.E.U16 R165, desc[UR6][R8.64] ;  /* 0x0000000608a50981 */ /* 0x0004e4000c1e1500 */
[----:B--2---:R-:W-:Y:S02]  /*ec30*/  @P1 IMAD.MOV.U32 R9, RZ, RZ, R10 ;  /* 0x000000ffff091224 */ /* 0x004fe400078e000a */
        /* <DEDUP_REMOVED lines=9> */
[----:B------:R-:W-:Y:S02]  /*ecd0*/  PRMT R210, RZ, 0x7610, R210 ;  /* 0x00007610ffd27816 */ /* 0x000fe400000000d2 */
[C---:B------:R-:W-:Y:S02]  /*ece0*/  ISETP.GT.AND P0, PT, R16.reuse, 0x4c, PT ;  /* 0x0000004c1000780c */ /* 0x040fe40003f04270 */
[----:B------:R-:W-:Y:S02]  /*ecf0*/  PRMT R214, RZ, 0x7610, R214 ;  /* 0x00007610ffd67816 */ /* 0x000fe400000000d6 */
[----:B------:R1:W4:Y:S01]  /*ed00*/  @P2 LDG.E.U16 R210, desc[UR6][R8.64] ;  /* 0x0000000608d22981 */ /* 0x000322000c1e1500 */
[----:B------:R-:W-:Y:S02]  /*ed10*/  ISETP.GT.AND P1, PT, R16, 0x4d, PT ;  /* 0x0000004d1000780c */ /* 0x000fe40003f24270 */
[----:B-1----:R-:W-:-:S02]  /*ed20*/  @P3 IMAD.MOV.U32 R8, RZ, RZ, R13 ;  /* 0x000000ffff083224 */ /* 0x002fc400078e000d */
[----:B------:R-:W-:Y:S01]  /*ed30*/  @P3 IMAD.MOV.U32 R9, RZ, RZ, R14 ;  /* 0x000000ffff093224 */ /* 0x000fe200078e000e */
[----:B------:R-:W4:Y:S04]  /*ed40*/  LDL R13, [R1+0x584] ;  /* 0x00058400010d7983 */ /* 0x000f280000100800 */
[----:B------:R-:W4:Y:S04]  /*ed50*/  LDL R14, [R1+0x580] ;  /* 0x00058000010e7983 */ /* 0x000f280000100800 */
[----:B------:R3:W4:Y:S01]  /*ed60*/  @P3 LDG.E.U16 R214, desc[UR6][R8.64] ;  /* 0x0000000608d63981 */ /* 0x000722000c1e1500 */
[----:B------:R-:W-:-:S02]  /*ed70*/  PRMT R7, RZ, 0x7610, R7 ;  /* 0x00007610ff077816 */ /* 0x000fc40000000007 */
[----:B------:R-:W-:Y:S01]  /*ed80*/  ISETP.GT.AND P2, PT, R16, 0x4e, PT ;  /* 0x0000004e1000780c */ /* 0x000fe20003f44270 */
[----:B---3--:R-:W-:Y:S02]  /*ed90*/  @P0 IMAD.MOV.U32 R8, RZ, RZ, R11 ;  /* 0x000000ffff080224 */ /* 0x008fe400078e000b */
[----:B------:R-:W-:Y:S01]  /*eda0*/  @P0 IMAD.MOV.U32 R9, RZ, RZ, R12 ;  /* 0x000000ffff090224 */ /* 0x000fe200078e000c */
[----:B------:R-:W3:Y:S04]  /*edb0*/  LDL R11, [R1+0x57c] ;  /* 0x00057c00010b7983 */ /* 0x000ee80000100800 */
[----:B------:R-:W3:Y:S01]  /*edc0*/  LDL R12, [R1+0x578] ;  /* 0x00057800010c7983 */ /* 0x000ee20000100800 */
[----:B------:R-:W-:-:S03]  /*edd0*/  PRMT R2, RZ, 0x7610, R2 ;  /* 0x00007610ff027816 */ /* 0x000fc60000000002 */
        /* <DEDUP_REMOVED lines=17> */
[----:B------:R-:W4:Y:S01]  /*eef0*/  LDL R13, [R1+0x564] ;  /* 0x00056400010d7983 */ /* 0x000f220000100800 */
[----:B------:R-:W-:-:S03]  /*ef00*/  @P3 IMAD.MOV.U32 R9, RZ, RZ, R14 ;  /* 0x000000ffff093224 */ /* 0x000fc600078e000e */
[----:B------:R-:W4:Y:S04]  /*ef10*/  LDL R14, [R1+0x560] ;  /* 0x00056000010e7983 */ /* 0x000f280000100800 */
[----:B------:R3:W4:Y:S01]  /*ef20*/  @P3 LDG.E.U16 R249, desc[UR6][R8.64] ;  /* 0x0000000608f93981 */ /* 0x000722000c1e1500 */
[----:B------:R-:W-:Y:S02]  /*ef30*/  PRMT R164, RZ, 0x7610, R164 ;  /* 0x00007610ffa47816 */ /* 0x000fe400000000a4 */
[----:B------:R-:W-:Y:S01]  /*ef40*/  ISETP.GT.AND P0, PT, R16, 0x52, PT ;  /* 0x000000521000780c */ /* 0x000fe20003f04270 */
[----:B---3--:R-:W-:Y:S02]  /*ef50*/  @P4 IMAD.MOV.U32 R8, RZ, RZ, R11 ;  /* 0x000000ffff084224 */ /* 0x008fe400078e000b */
[----:B------:R-:W3:Y:S01]  /*ef60*/  LDL R11, [R1+0x55c] ;  /* 0x00055c00010b7983 */ /* 0x000ee20000100800 */
[----:B------:R-:W-:-:S03]  /*ef70*/  @P4 IMAD.MOV.U32 R9, RZ, RZ, R12 ;  /* 0x000000ffff094224 */ /* 0x000fc600078e000c */
        /* <DEDUP_REMOVED lines=13> */
[----:B------:R-:W-:Y:S02]  /*f050*/  ISETP.GT.AND P3, PT, R16, 0x54, PT ;  /* 0x000000541000780c */ /* 0x000fe40003f64270 */
[----:B------:R-:W-:Y:S02]  /*f060*/  PRMT R209, RZ, 0x7610, R209 ;  /* 0x00007610ffd17816 */ /* 0x000fe400000000d1 */
[----:B------:R-:W-:-:S04]  /*f070*/  PRMT R241, RZ, 0x7610, R241 ;  /* 0x00007610fff17816 */ /* 0x000fc800000000f1 */
[----:B------:R1:W4:Y:S01]  /*f080*/  @P0 LDG.E.U16 R209, desc[UR6][R8.64] ;  /* 0x0000000608d10981 */ /* 0x000322000c1e1500 */
[----:B------:R-:W-:Y:S01]  /*f090*/  ISETP.GT.AND P1, PT, R16, 0x55, PT ;  /* 0x000000551000780c */ /* 0x000fe20003f24270 */
[----:B-1----:R-:W-:Y:S02]  /*f0a0*/  @P2 IMAD.MOV.U32 R8, RZ, RZ, R13 ;  /* 0x000000ffff082224 */ /* 0x002fe400078e000d */
[----:B------:R-:W4:Y:S01]  /*f0b0*/  LDL R13, [R1+0x544] ;  /* 0x00054400010d7983 */ /* 0x000f220000100800 */
[----:B------:R-:W-:-:S03]  /*f0c0*/  @P2 IMAD.MOV.U32 R9, RZ, RZ, R14 ;  /* 0x000000ffff092224 */ /* 0x000fc600078e000e */
[----:B------:R-:W4:Y:S04]  /*f0d0*/  LDL R14, [R1+0x540] ;  /* 0x00054000010e7983 */ /* 0x000f280000100800 */
[----:B------:R3:W4:Y:S01]  /*f0e0*/  @P2 LDG.E.U16 R241, desc[UR6][R8.64] ;  /* 0x0000000608f12981 */ /* 0x000722000c1e1500 */
[----:B------:R-:W-:Y:S02]  /*f0f0*/  ISETP.GT.AND P4, PT, R16, 0x56, PT ;  /* 0x000000561000780c */ /* 0x000fe40003f84270 */
[----:B------:R-:W-:Y:S01]  /*f100*/  PRMT R246, RZ, 0x7610, R246 ;  /* 0x00007610fff67816 */ /* 0x000fe200000000f6 */
        /* <DEDUP_REMOVED lines=17> */
[----:B------:R-:W-:Y:S02]  /*f220*/  ISETP.GT.AND P1, PT, R16, 0x58, PT ;  /* 0x000000581000780c */ /* 0x000fe40003f24270 */
[----:B------:R-:W-:Y:S02]  /*f230*/  PRMT R240, RZ, 0x7610, R240 ;  /* 0x00007610fff07816 */ /* 0x000fe400000000f0 */
[----:B------:R1:W4:Y:S01]  /*f240*/  @P4 LDG.E.U16 R243, desc[UR6][R8.64] ;  /* 0x0000000608f34981 */ /* 0x000322000c1e1500 */
[----:B------:R-:W-:Y:S02]  /*f250*/  PRMT R167, RZ, 0x7610, R167 ;  /* 0x00007610ffa77816 */ /* 0x000fe400000000a7 */
[----:B-1----:R-:W-:-:S02]  /*f260*/  @P0 IMAD.MOV.U32 R8, RZ, RZ, R13 ;  /* 0x000000ffff080224 */ /* 0x002fc400078e000d */
        /* <DEDUP_REMOVED lines=9> */
[----:B------:R2:W3:Y:S01]  /*f300*/  @P1 LDG.E.U16 R167, desc[UR6][R8.64] ;  /* 0x0000000608a71981 */ /* 0x0004e2000c1e1500 */
[----:B------:R-:W-:Y:S02]  /*f310*/  ISETP.GT.AND P1, PT, R16, 0x5a, PT ;  /* 0x0000005a1000780c */ /* 0x000fe40003f24270 */
[----:B------:R-:W-:Y:S01]  /*f320*/  PRMT R183, RZ, 0x7610, R183 ;  /* 0x00007610ffb77816 */ /* 0x000fe200000000b7 */
[----:B--2---:R-:W-:Y:S02]  /*f330*/  @P0 IMAD.MOV.U32 R9, RZ, RZ, R10 ;  /* 0x000000ffff090224 */ /* 0x004fe400078e000a */
[----:B------:R-:W2:Y:S01]  /*f340*/  LDL R10, [R1+0x510] ;  /* 0x00051000010a7983 */ /* 0x000ea20000100800 */
[----:B----4-:R-:W-:-:S03]  /*f350*/  @P0 IMAD.MOV.U32 R8, RZ, RZ, R0 ;  /* 0x000000ffff080224 */ /* 0x010fc600078e0000 */
[----:B------:R-:W4:Y:S04]  /*f360*/  LDL R0, [R1+0x514] ;  /* 0x0005140001007983 */ /* 0x000f280000100800 */
[----:B------:R1:W4:Y:S02]  /*f370*/  @P0 LDG.E.U16 R183, desc[UR6][R8.64] ;  /* 0x0000000608b70981 */ /* 0x000324000c1e1500 */
[----:B-1----:R-:W-:Y:S02]  /*f380*/  @P1 IMAD.MOV.U32 R8, RZ, RZ, R3 ;  /* 0x000000ffff081224 */ /* 0x002fe400078e0003 */
[----:B------:R-:W4:Y:S01]  /*f390*/  LDL R3, [R1+0x50c] ;  /* 0x00050c0001037983 */ /* 0x000f220000100800 */
[----:B------:R-:W-:Y:S01]  /*f3a0*/  PRMT R208, RZ, 0x7610, R208 ;  /* 0x00007610ffd07816 */ /* 0x000fe200000000d0 */
[----:B------:R-:W-:Y:S01]  /*f3b0*/  @P1 IMAD.MOV.U32 R9, RZ, RZ, R15 ;  /* 0x000000ffff091224 */ /* 0x000fe200078e000f */
[C---:B------:R-:W-:Y:S01]  /*f3c0*/  ISETP.GT.AND P0, PT, R16.reuse, 0x5b, PT ;  /* 0x0000005b1000780c */ /* 0x040fe20003f04270 */
[----:B------:R-:W4:Y:S04]  /*f3d0*/  LDL R15, [R1+0x508] ;  /* 0x00050800010f7983 */ /* 0x000f280000100800 */
[----:B------:R1:W4:Y:S01]  /*f3e0*/  @P1 LDG.E.U16 R208, desc[UR6][R8.64] ;  /* 0x0000000608d01981 */ /* 0x000322000c1e1500 */
[----:B------:R-:W-:-:S02]  /*f3f0*/  ISETP.GT.AND P1, PT, R16, 0x5c, PT ;  /* 0x0000005c1000780c */ /* 0x000fc40003f24270 */
[----:B------:R-:W-:Y:S02]  /*f400*/  PRMT R233, RZ, 0x7610, R233 ;  /* 0x00007610ffe97816 */ /* 0x000fe400000000e9 */
[----:B------:R-:W-:-:S03]  /*f410*/  PRMT R238, RZ, 0x7610, R238 ;  /* 0x00007610ffee7816 */ /* 0x000fc600000000ee */
        /* <DEDUP_REMOVED lines=111> */
[----:B------:R-:W-:Y:S02]  /*fb10*/  PRMT R206, RZ, 0x7610, R206 ;  /* 0x00007610ffce7816 */ /* 0x000fe400000000ce */
[----:B------:R-:W-:Y:S01]  /*fb20*/  ISETP.GT.AND P1, PT, R16, 0x6b, PT ;  /* 0x0000006b1000780c */ /* 0x000fe20003f24270 */
[----:B-1----:R-:W-:-:S02]  /*fb30*/  @P2 IMAD.MOV.U32 R8, RZ, RZ, R13 ;  /* 0x000000ffff082224 */ /* 0x002fc400078e000d */
[----:B------:R-:W4:Y:S01]  /*fb40*/  LDL R13, [R1+0x494] ;  /* 0x00049400010d7983 */ /* 0x000f220000100800 */
[----:B------:R-:W-:-:S03]  /*fb50*/  @P2 IMAD.MOV.U32 R9, RZ, RZ, R14 ;  /* 0x000000ffff092224 */ /* 0x000fc600078e000e */
[----:B------:R-:W4:Y:S04]  /*fb60*/  LDL R14, [R1+0x490] ;  /* 0x00049000010e7983 */ /* 0x000f280000100800 */
[----:B------:R3:W4:Y:S02]  /*fb70*/  @P2 LDG.E.U16 R171, desc[UR6][R8.64] ;  /* 0x0000000608ab2981 */ /* 0x000724000c1e1500 */
        /* <DEDUP_REMOVED lines=28> */
[----:B---3--:R-:W-:Y:S01]  /*fd40*/  @P0 IMAD.MOV.U32 R8, RZ, RZ, R11 ;  /* 0x000000ffff080224 */ /* 0x008fe200078e000b */
[----:B------:R-:W-:Y:S01]  /*fd50*/  PRMT R215, RZ, 0x7610, R215 ;  /* 0x00007610ffd77816 */ /* 0x000fe200000000d7 */
[----:B------:R-:W3:Y:S01]  /*fd60*/  LDL R11, [R1+0x458] ;  /* 0x00045800010b7983 */ /* 0x000ee20000100800 */
[----:B------:R-:W-:-:S03]  /*fd70*/  @P0 IMAD.MOV.U32 R9, RZ, RZ, R12 ;  /* 0x000000ffff090224 */ /* 0x000fc600078e000c */
[----:B------:R-:W3:Y:S04]  /*fd80*/  LDL R12, [R1+0x464] ;  /* 0x00046400010c7983 */ /* 0x000ee80000100800 */
[----:B------:R2:W3:Y:S01]  /*fd90*/  @P0 LDG.E.U16 R216, desc[UR6][R8.64] ;  /* 0x0000000608d80981 */ /* 0x0004e2000c1e1500 */
[----:B------:R-:W-:Y:S01]  /*fda0*/  ISETP.GT.AND P0, PT, R16, 0x71, PT ;  /* 0x000000711000780c */ /* 0x000fe20003f04270 */
[----:B--2---:R-:W-:Y:S02]  /*fdb0*/  @P1 IMAD.MOV.U32 R9, RZ, RZ, R10 ;  /* 0x000000ffff091224 */ /* 0x004fe400078e000a */
[----:B------:R-:W2:Y:S01]  /*fdc0*/  LDL R10, [R1+0x45c] ;  /* 0x00045c00010a7983 */ /* 0x000ea20000100800 */
[----:B----4-:R-:W-:-:S03]  /*fdd0*/  @P1 IMAD.MOV.U32 R8, RZ, RZ, R0 ;  /* 0x000000ffff081224 */ /* 0x010fc600078e0000 */
[----:B------:R-:W4:Y:S04]  /*fde0*/  LDL R0, [R1+0x454] ;  /* 0x0004540001007983 */ /* 0x000f280000100800 */
[----:B------:R1:W4:Y:S02]  /*fdf0*/  @P1 LDG.E.U16 R215, desc[UR6][R8.64] ;  /* 0x0000000608d71981 */ /* 0x000324000c1e1500 */
[----:B-1----:R-:W-:Y:S02]  /*fe00*/  @P0 IMAD.MOV.U32 R8, RZ, RZ, R3 ;  /* 0x000000ffff080224 */ /* 0x002fe400078e0003 */
[----:B------:R-:W2:Y:S01]  /*fe10*/  LDL R3, [R1+0x450] ;  /* 0x0004500001037983 */ /* 0x000ea20000100800 */
        /* <DEDUP_REMOVED lines=14> */
[----:B-1----:R-:W-:Y:S02]  /*ff00*/  @P0 IMAD.MOV.U32 R9, RZ, RZ, R13 ;  /* 0x000000ffff090224 */ /* 0x002fe400078e000d */
[----:B------:R-:W4:Y:S01]  /*ff10*/  LDL R13, [R1+0x440] ;  /* 0x00044000010d7983 */ /* 0x000f220000100800 */
[----:B---3--:R-:W-:-:S03]  /*ff20*/  @P0 IMAD.MOV.U32 R8, RZ, RZ, R12 ;  /* 0x000000ffff080224 */ /* 0x008fc600078e000c */
[----:B------:R-:W3:Y:S04]  /*ff30*/  LDL R12, [R1+0x444] ;  /* 0x00044400010c7983 */ /* 0x000ee80000100800 */
[----:B------:R1:W3:Y:S01]  /*ff40*/  @P0 LDG.E.U16 R213, desc[UR6][R8.64] ;  /* 0x0000000608d50981 */ /* 0x0002e2000c1e1500 */
[----:B------:R-:W-:Y:S01]  /*ff50*/  ISETP.GT.AND P0, PT, R16, 0x75, PT ;  /* 0x000000751000780c */ /* 0x000fe20003f04270 */
[----:B-1----:R-:W-:-:S12]  /*ff60*/  @P1 IMAD.MOV.U32 R9, RZ, RZ, R11 ;  /* 0x000000ffff091224 */ /* 0x002fd800078e000b */
[----:B--2---:R-:W-:Y:S02]  /*ff70*/  @P0 IMAD.MOV.U32 R11, RZ, RZ, R3 ;  /* 0x000000ffff0b0224 */ /* 0x004fe400078e0003 */
[----:B------:R-:W2:Y:S01]  /*ff80*/  LDL R3, [R1+0x430] ;  /* 0x0004300001037983 */ /* 0x000ea20000100800 */
[----:B------:R-:W-:Y:S02]  /*ff90*/  @P1 IMAD.MOV.U32 R8, RZ, RZ, R10 ;  /* 0x000000ffff081224 */ /* 0x000fe400078e000a */
[----:B----4-:R-:W-:Y:S02]  /*ffa0*/  @P0 IMAD.MOV.U32 R10, RZ, RZ, R0 ;  /* 0x000000ffff0a0224 */ /* 0x010fe400078e0000 */
[----:B------:R-:W4:Y:S01]  /*ffb0*/  LDL R0, [R1+0x434] ;  /* 0x0004340001007983 */ /* 0x000f220000100800 */
[----:B------:R-:W-:-:S06]  /*ffc0*/  PRMT R212, RZ, 0x7610, R212 ;  /* 0x00007610ffd47816 */ /* 0x000fcc00000000d4 */
[----:B------:R1:W4:Y:S01]  /*ffd0*/  @P1 LDG.E.U16 R212, desc[UR6][R8.64] ;  /* 0x0000000608d41981 */ /* 0x000322000c1e1500 */
[----:B------:R-:W-:Y:S02]  /*ffe0*/  ISETP.GT.AND P1, PT, R16, 0x76, PT ;  /* 0x000000761000780c */ /* 0x000fe40003f24270 */
[----:B-1----:R-:W-:Y:S02]  /*fff0*/  PRMT R8, RZ, 0x7610, R8 ;  /* 0x00007610ff087816 */ /* 0x002fe40000000008 */
[----:B------:R-:W-:-:S04]  /*10000*/  PRMT R9, RZ, 0x7610, R9 ;  /* 0x00007610ff097816 */ /* 0x000fc80000000009 */
[----:B------:R1:W4:Y:S01]  /*10010*/  @P0 LDG.E.U16 R8, desc[UR6][R10.64] ;  /* 0x000000060a080981 */ /* 0x000322000c1e1500 */
[----:B------:R-:W-:-:S04]  /*10020*/  ISETP.GT.AND P0, PT, R16, 0x77, PT ;  /* 0x000000771000780c */ /* 0x000fc80003f04270 */
[----:B-1----:R-:W-:Y:S02]  /*10030*/  @P1 IMAD.MOV.U32 R10, RZ, RZ, R14 ;  /* 0x000000ffff0a1224 */ /* 0x002fe400078e000e */
[----:B------:R-:W-:Y:S01]  /*10040*/  @P1 IMAD.MOV.U32 R11, RZ, RZ, R15 ;  /* 0x000000ffff0b1224 */ /* 0x000fe200078e000f */
[----:B------:R-:W4:Y:S04]  /*10050*/  LDL R14, [R1+0x41c] ;  /* 0x00041c00010e7983 */ /* 0x000f280000100800 */
[----:B------:R1:W4:Y:S01]  /*10060*/  @P1 LDG.E.U16 R9, desc[UR6][R10.64] ;  /* 0x000000060a091981 */ /* 0x000322000c1e1500 */
[----:B------:R-:W-:-:S03]  /*10070*/  ISETP.GT.AND P1, PT, R16, 0x79, PT ;  /* 0x000000791000780c */ /* 0x000fc60003f24270 */
[----:B------:R-:W4:Y:S01]  /*10080*/  LDL R15, [R1+0x418] ;  /* 0x00041800010f7983 */ /* 0x000f220000100800 */
[----:B-1----:R-:W-:-:S06]  /*10090*/  PRMT R10, RZ, 0x7610, R10 ;  /* 0x00007610ff0a7816 */ /* 0x002fcc000000000a */
[----:B---3--:R2:W3:Y:S03]  /*100a0*/  @P0 LDG.E.U16 R10, desc[UR6][R12.64] ;  /* 0x000000060c0a0981 */ /* 0x0084e6000c1e1500 */
[----:B--2---:R-:W-:Y:S02]  /*100b0*/  @P1 IMAD.MOV.U32 R13, RZ, RZ, R3 ;  /* 0x000000ffff0d1224 */ /* 0x004fe400078e0003 */
[----:B------:R-:W2:Y:S01]  /*100c0*/  LDL R3, [R1+0x410] ;  /* 0x0004100001037983 */ /* 0x000ea20000100800 */
[----:B----4-:R-:W-:-:S03]  /*100d0*/  @P1 IMAD.MOV.U32 R12, RZ, RZ, R0 ;  /* 0x000000ffff0c1224 */ /* 0x010fc600078e0000 */
[----:B------:R-:W4:Y:S01]  /*100e0*/  LDL R0, [R1+0x414] ;  /* 0x0004140001007983 */ /* 0x000f220000100800 */
[----:B------:R-:W-:Y:S02]  /*100f0*/  PRMT R187, RZ, 0x7610, R187 ;  /* 0x00007610ffbb7816 */ /* 0x000fe400000000bb */
[----:B------:R-:W-:-:S04]  /*10100*/  ISETP.GT.AND P0, PT, R16, 0x7a, PT ;  /* 0x0000007a1000780c */ /* 0x000fc80003f04270 */
[----:B------:R1:W3:Y:S01]  /*10110*/  @P1 LDG.E.U16 R187, desc[UR6][R12.64] ;  /* 0x000000060cbb1981 */ /* 0x0002e2000c1e1500 */
[----:B------:R-:W-:Y:S02]  /*10120*/  ISETP.GT.AND P1, PT, R16, 0x7b, PT ;  /* 0x0000007b1000780c */ /* 0x000fe40003f24270 */
[----:B------:R-:W-:Y:S02]  /*10130*/  PRMT R204, RZ, 0x7610, R204 ;  /* 0x00007610ffcc7816 */ /* 0x000fe400000000cc */
[----:B------:R-:W-:-:S04]  /*10140*/  PRMT R11, RZ, 0x7610, R11 ;  /* 0x00007610ff0b7816 */ /* 0x000fc8000000000b */
[----:B-1----:R-:W-:Y:S02]  /*10150*/  @P0 IMAD.MOV.U32 R12, RZ, RZ, R19 ;  /* 0x000000ffff0c0224 */ /* 0x002fe400078e0013 */
[----:B------:R-:W-:Y:S01]  /*10160*/  @P0 IMAD.MOV.U32 R13, RZ, RZ, R20 ;  /* 0x000000ffff0d0224 */ /* 0x000fe200078e0014 */
[----:B------:R-:W3:Y:S04]  /*10170*/  LDL R19, [R1+0x404] ;  /* 0x0004040001137983 */ /* 0x000ee80000100800 */
[----:B------:R1:W3:Y:S01]  /*10180*/  @P0 LDG.E.U16 R204, desc[UR6][R12.64] ;  /* 0x000000060ccc0981 */ /* 0x0002e2000c1e1500 */
[----:B------:R-:W-:-:S03]  /*10190*/  ISETP.GT.AND P0, PT, R16, 0x7c, PT ;  /* 0x0000007c1000780c */ /* 0x000fc60003f04270 */
[----:B------:R-:W3:Y:S01]  /*101a0*/  LDL R20, [R1+0x408] ;  /* 0x0004080001147983 */ /* 0x000ee20000100800 */
[----:B-1----:R-:W-:Y:S02]  /*101b0*/  @P1 IMAD.MOV.U32 R12, RZ, RZ, R17 ;  /* 0x000000ffff0c1224 */ /* 0x002fe400078e0011 */
[----:B------:R-:W-:Y:S01]  /*101c0*/  @P1 IMAD.MOV.U32 R13, RZ, RZ, R18 ;  /* 0x000000ffff0d1224 */ /* 0x000fe200078e0012 */
[----:B------:R-:W3:Y:S04]  /*101d0*/  LDL R17, [R1+0x40c] ;  /* 0x00040c0001117983 */ /* 0x000ee80000100800 */
[----:B------:R1:W3:Y:S01]  /*101e0*/  @P1 LDG.E.U16 R11, desc[UR6][R12.64] ;  /* 0x000000060c0b1981 */ /* 0x0002e2000c1e1500 */
[----:B------:R-:W-:-:S03]  /*101f0*/  ISETP.GT.AND P1, PT, R16, 0x7d, PT ;  /* 0x0000007d1000780c */ /* 0x000fc60003f24270 */
[----:B------:R-:W3:Y:S01]  /*10200*/  LDL R18, [R1+0x808] ;  /* 0x0008080001127983 */ /* 0x000ee20000100800 */
[----:B-1----:R-:W-:-:S06]  /*10210*/  PRMT R12, RZ, 0x7610, R12 ;  /* 0x00007610ff0c7816 */ /* 0x002fcc000000000c */
[----:B------:R2:W3:Y:S03]  /*10220*/  @P0 LDG.E.U16 R12, desc[UR6][R14.64] ;  /* 0x000000060e0c0981 */ /* 0x0004e6000c1e1500 */
[----:B--2---:R-:W-:Y:S02]  /*10230*/  @P1 IMAD.MOV.U32 R15, RZ, RZ, R3 ;  /* 0x000000ffff0f1224 */ /* 0x004fe400078e0003 */
[----:B------:R-:W2:Y:S01]  /*10240*/  LDL R3, [R1+0x80c] ;  /* 0x00080c0001037983 */ /* 0x000ea20000100800 */
[----:B----4-:R-:W-:Y:S02]  /*10250*/  @P1 IMAD.MOV.U32 R14, RZ, RZ, R0 ;  /* 0x000000ffff0e1224 */ /* 0x010fe400078e0000 */
[----:B------:R-:W1:Y:S01]  /*10260*/  S2R R0, SR_TID.X ;  /* 0x0000000000007919 */ /* 0x000e620000002100 */
[----:B------:R-:W-:Y:S02]  /*10270*/  ISETP.GT.AND P2, PT, R16, 0x7e, PT ;  /* 0x0000007e1000780c */ /* 0x000fe40003f44270 */
[----:B------:R-:W-:-:S06]  /*10280*/  PRMT R13, RZ, 0x7610, R13 ;  /* 0x00007610ff0d7816 */ /* 0x000fcc000000000d */
[----:B------:R4:W2:Y:S01]  /*10290*/  @P1 LDG.E.U16 R13, desc[UR6][R14.64] ;  /* 0x000000060e0d1981 */ /* 0x0008a2000c1e1500 */
[----:B------:R-:W-:Y:S02]  /*102a0*/  ISETP.GT.AND P1, PT, R16, 0x7f, PT ;  /* 0x0000007f1000780c */ /* 0x000fe40003f24270 */
[----:B----4-:R-:W-:Y:S02]  /*102b0*/  PRMT R14, RZ, 0x7610, R14 ;  /* 0x00007610ff0e7816 */ /* 0x010fe4000000000e */
[----:B-1----:R-:W-:-:S04]  /*102c0*/  LOP3.LUT R0, R0, 0x7f, RZ, 0xc0, !PT ;  /* 0x0000007f00007812 */ /* 0x002fc800078ec0ff */
[----:B------:R-:W-:Y:S01]  /*102d0*/  ISETP.GE.AND P0, PT, R0, R16, PT ;  /* 0x000000100000720c */ /* 0x000fe20003f06270 */
[----:B---3--:R-:W-:Y:S01]  /*102e0*/  @P2 IMAD.MOV.U32 R16, RZ, RZ, R17 ;  /* 0x000000ffff102224 */ /* 0x008fe200078e0011 */
[----:B------:R-:W3:Y:S01]  /*102f0*/  LDL.LU R0, [R1+0x20] ;  /* 0x0000200001007983 */ /* 0x000ee20000300800 */
[----:B------:R-:W-:-:S03]  /*10300*/  @P2 IMAD.MOV.U32 R17, RZ, RZ, R20 ;  /* 0x000000ffff112224 */ /* 0x000fc600078e0014 */
[----:B------:R-:W4:Y:S04]  /*10310*/  LDL R21, [R1+0x384] ;  /* 0x0003840001157983 */ /* 0x000f280000100800 */
[----:B------:R-:W4:Y:S04]  /*10320*/  LDL R20, [R1+0x388] ;  /* 0x0003880001147983 */ /* 0x000f280000100800 */
[----:B------:R-:W3:Y:S04]  /*10330*/  LDL R155, [R1+0x344] ;  /* 0x00034400019b7983 */ /* 0x000ee80000100800 */
[----:B------:R-:W3:Y:S04]  /*10340*/  LDL R23, [R1+0x348] ;  /* 0x0003480001177983 */ /* 0x000ee80000100800 */
[----:B------:R1:W3:Y:S01]  /*10350*/  @P2 LDG.E.U16 R14, desc[UR6][R16.64] ;  /* 0x00000006100e2981 */ /* 0x0002e2000c1e1500 */
[----:B------:R-:W-:-:S03]  /*10360*/  PRMT R15, RZ, 0x7610, R15 ;  /* 0x00007610ff0f7816 */ /* 0x000fc6000000000f */
[----:B0-----:R-:W3:Y:S04]  /*10370*/  LDL R234, [R1+0x248] ;  /* 0x0002480001ea7983 */ /* 0x001ee80000100800 */
[----:B------:R-:W3:Y:S01]  /*10380*/  LDL R224, [R1+0x204] ;  /* 0x0002040001e07983 */ /* 0x000ee20000100800 */
[----:B-1----:R-:W-:Y:S02]  /*10390*/  @P1 IMAD.MOV.U32 R16, RZ, RZ, R19 ;  /* 0x000000ffff101224 */ /* 0x002fe400078e0013 */
[----:B------:R-:W-:Y:S01]  /*103a0*/  @P1 IMAD.MOV.U32 R17, RZ, RZ, R22 ;  /* 0x000000ffff111224 */ /* 0x000fe200078e0016 */
[----:B------:R-:W3:Y:S01]  /*103b0*/  LDL R217, [R1+0x1c4] ;  /* 0x0001c40001d97983 */ /* 0x000ee20000100800 */
[----:B------:R-:W-:-:S03]  /*103c0*/  @!P0 IMAD.MOV.U32 R19, RZ, RZ, R18 ;  /* 0x000000ffff138224 */ /* 0x000fc600078e0012 */
[----:B------:R-:W3:Y:S04]  /*103d0*/  LDL R22, [R1+0x304] ;  /* 0x0003040001167983 */ /* 0x000ee80000100800 */
[----:B------:R0:W3:Y:S01]  /*103e0*/  @P1 LDG.E.U16 R15, desc[UR6][R16.64] ;  /* 0x00000006100f1981 */ /* 0x0000e2000c1e1500 */
[----:B------:R-:W-:Y:S01]  /*103f0*/  BAR.SYNC.DEFER_BLOCKING 0x0 ;  /* 0x0000000000007b1d */ /* 0x000fe20000010000 */
[----:B--2---:R-:W-:-:S05]  /*10400*/  @!P0 IMAD.MOV.U32 R18, RZ, RZ, R3 ;  /* 0x000000ffff128224 */ /* 0x004fca00078e0003 */
[----:B------:R-:W2:Y:S01]  /*10410*/  LDL R3, [R1+0x308] ;  /* 0x0003080001037983 */ /* 0x000ea20000100800 */
[----:B0-----:R-:W-:Y:S02]  /*10420*/  PRMT R16, RZ, 0x7610, R16 ;  /* 0x00007610ff107816 */ /* 0x001fe40000000010 */
[----:B------:R-:W-:-:S04]  /*10430*/  PRMT R17, RZ, 0x7610, R17 ;  /* 0x00007610ff117816 */ /* 0x000fc80000000011 */
[----:B------:R0:W2:Y:S02]  /*10440*/  @!P0 LDG.E.U16 R16, desc[UR6][R18.64] ;  /* 0x0000000612108981 */ /* 0x0000a4000c1e1500 */
[----:B0-----:R-:W-:Y:S02]  /*10450*/  @!P0 IMAD.MOV.U32 R18, RZ, RZ, R152 ;  /* 0x000000ffff128224 */ /* 0x001fe400078e0098 */
[----:B------:R-:W-:Y:S01]  /*10460*/  @!P0 IMAD.MOV.U32 R19, RZ, RZ, R153 ;  /* 0x000000ffff138224 */ /* 0x000fe200078e0099 */
[----:B------:R-:W2:Y:S04]  /*10470*/  LDL R152, [R1+0x288] ;  /* 0x0002880001987983 */ /* 0x000ea80000100800 */
[----:B------:R0:W2:Y:S04]  /*10480*/  @!P0 LDG.E.U16 R17, desc[UR6][R18.64] ;  /* 0x0000000612118981 */ /* 0x0000a8000c1e1500 */
[----:B------:R-:W2:Y:S01]  /*10490*/  LDL R153, [R1+0x284] ;  /* 0x0002840001997983 */ /* 0x000ea20000100800 */
[----:B0-----:R-:W-:-:S02]  /*104a0*/  PRMT R18, RZ, 0x7610, R18 ;  /* 0x00007610ff127816 */ /* 0x001fc40000000012 */
[----:B------:R-:W-:-:S04]  /*104b0*/  PRMT R19, RZ, 0x7610, R19 ;  /* 0x00007610ff137816 */ /* 0x000fc80000000013 */
[----:B----4-:R3:W4:Y:S02]  /*104c0*/  @!P0 LDG.E.U16 R18, desc[UR6][R20.64] ;  /* 0x0000000614128981 */ /* 0x010724000c1e1500 */
[----:B---3--:R-:W-:Y:S02]  /*104d0*/  @!P0 IMAD.MOV.U32 R20, RZ, RZ, R23 ;  /* 0x000000ffff148224 */ /* 0x008fe400078e0017 */
[----:B------:R-:W-:Y:S02]  /*104e0*/  @!P0 IMAD.MOV.U32 R21, RZ, RZ, R155 ;  /* 0x000000ffff158224 */ /* 0x000fe400078e009b */
[----:B------:R-:W3:Y:S04]  /*104f0*/  LDL R155, [R1+0x208] ;  /* 0x00020800019b7983 */ /* 0x000ee80000100800 */
[----:B------:R0:W4:Y:S02]  /*10500*/  @!P0 LDG.E.U16 R19, desc[UR6][R20.64] ;  /* 0x0000000614138981 */ /* 0x000124000c1e1500 */
[----:B0-----:R-:W-:Y:S01]  /*10510*/  PRMT R20, RZ, 0x7610, R20 ;  /* 0x00007610ff147816 */ /* 0x001fe20000000014 */
[----:B------:R-:W-:-:S02]  /*10520*/  @!P0 IMAD.MOV.U32 R23, RZ, RZ, R22 ;  /* 0x000000ffff178224 */ /* 0x000fc400078e0016 */
[----:B--2---:R-:W-:Y:S01]  /*10530*/  @!P0 IMAD.MOV.U32 R22, RZ, RZ, R3 ;  /* 0x000000ffff168224 */ /* 0x004fe200078e0003 */
[----:B------:R-:W-:Y:S01]  /*10540*/  PRMT R21, RZ, 0x7610, R21 ;  /* 0x00007610ff157816 */ /* 0x000fe20000000015 */
[----:B------:R0:W-:Y:S04]  /*10550*/  STS.U16 [R6+UR4+0x400], R157 ;  /* 0x0004009d06007988 */ /* 0x0001e80008000404 */
[----:B------:R1:W2:Y:S04]  /*10560*/  @!P0 LDG.E.U16 R20, desc[UR6][R22.64] ;  /* 0x0000000616148981 */ /* 0x0002a8000c1e1500 */
[----:B------:R1:W-:Y:S04]  /*10570*/  STS.U16 [R6+UR4+0x800], R156 ;  /* 0x0008009c06007988 */ /* 0x0003e80008000404 */
[----:B0-----:R-:W3:Y:S04]  /*10580*/  LDL R157, [R1+0x188] ;  /* 0x00018800019d7983 */ /* 0x001ee80000100800 */
[----:B------:R-:W4:Y:S04]  /*10590*/  LDL R22, [R1+0x2c4] ;  /* 0x0002c40001167983 */ /* 0x000f280000100800 */
[----:B------:R-:W4:Y:S04]  /*105a0*/  LDL R23, [R1+0x2c8] ;  /* 0x0002c80001177983 */ /* 0x000f280000100800 */
[----:B-1----:R-:W3:Y:S04]  /*105b0*/  LDL R156, [R1+0x184] ;  /* 0x00018400019c7983 */ /* 0x002ee80000100800 */
[----:B------:R-:W2:Y:S01]  /*105c0*/  LDL R3, [R1+0x1c8] ;  /* 0x0001c80001037983 */ /* 0x000ea20000100800 */
[----:B----4-:R-:W-:-:S04]  /*105d0*/  @!P0 LOP3.LUT R23, R23, R22, RZ, 0x3c, !PT ;  /* 0x0000001617178212 */ /* 0x010fc800078e3cff */
[----:B------:R-:W-:-:S04]  /*105e0*/  @!P0 LOP3.LUT R22, R23, R22, RZ, 0x3c, !PT ;  /* 0x0000001617168212 */ /* 0x000fc800078e3cff */
[----:B------:R-:W-:-:S05]  /*105f0*/  @!P0 LOP3.LUT R23, R23, R22, RZ, 0x3c, !PT ;  /* 0x0000001617178212 */ /* 0x000fca00078e3cff */
[----:B------:R0:W4:Y:S02]  /*10600*/  @!P0 LDG.E.U16 R21, desc[UR6][R22.64] ;  /* 0x0000000616158981 */ /* 0x000124000c1e1500 */
[----:B0-----:R-:W-:-:S06]  /*10610*/  PRMT R22, RZ, 0x7610, R22 ;  /* 0x00007610ff167816 */ /* 0x001fcc0000000016 */
[----:B------:R0:W4:Y:S04]  /*10620*/  @!P0 LDG.E.U16 R22, desc[UR6][R152.64] ;  /* 0x0000000698168981 */ /* 0x000128000c1e1500 */
[----:B------:R-:W2:Y:S01]  /*10630*/  LDL R153, [R1+0x244] ;  /* 0x0002440001997983 */ /* 0x000ea20000100800 */
[----:B------:R-:W-:Y:S01]  /*10640*/  PRMT R23, RZ, 0x7610, R23 ;  /* 0x00007610ff177816 */ /* 0x000fe20000000017 */
[----:B0-----:R-:W-:Y:S02]  /*10650*/  @!P0 IMAD.MOV.U32 R152, RZ, RZ, R234 ;  /* 0x000000ffff988224 */ /* 0x001fe400078e00ea */
[----:B------:R0:W-:Y:S01]  /*10660*/  STS.U16 [R6+UR4], R154 ;  /* 0x0000009a06007988 */ /* 0x0001e20008000404 */
[----:B---3--:R-:W-:-:S03]  /*10670*/  @!P0 LOP3.LUT R157, R157, R156, RZ, 0x3c, !PT ;  /* 0x0000009c9d9d8212 */ /* 0x008fc600078e3cff */
[----:B------:R1:W-:Y:S04]  /*10680*/  STS.U16 [R6+UR4+0xc00], R159 ;  /* 0x000c009f06007988 */ /* 0x0003e80008000404 */
[----:B------:R3:W-:Y:S01]  /*10690*/  STS.U16 [R6+UR4+0x1000], R158 ;  /* 0x0010009e06007988 */ /* 0x0007e20008000404 */
[----:B0-----:R-:W-:Y:S02]  /*106a0*/  @!P0 IMAD.MOV.U32 R154, RZ, RZ, R155 ;  /* 0x000000ffff9a8224 */ /* 0x001fe400078e009b */
[----:B------:R-:W-:Y:S01]  /*106b0*/  @!P0 IMAD.MOV.U32 R155, RZ, RZ, R224 ;  /* 0x000000ffff9b8224 */ /* 0x000fe200078e00e0 */
[C---:B------:R-:W-:Y:S01]  /*106c0*/  @!P0 LOP3.LUT R156, R157.reuse, R156, RZ, 0x3c, !PT ;  /* 0x0000009c9d9c8212 */ /* 0x040fe200078e3cff */
[----:B-1----:R-:W4:Y:S03]  /*106d0*/  LDL R159, [R1+0x108] ;  /* 0x00010800019f7983 */ /* 0x002f260000100800 */
[----:B------:R-:W-:Y:S01]  /*106e0*/  @!P0 LOP3.LUT R157, R157, R156, RZ, 0x3c, !PT ;  /* 0x0000009c9d9d8212 */ /* 0x000fe200078e3cff */
[----:B---3--:R-:W4:Y:S04]  /*106f0*/  LDL R158, [R1+0x104] ;  /* 0x00010400019e7983 */ /* 0x008f280000100800 */
[----:B------:R-:W3:Y:S04]  /*10700*/  LDL R234, [R1+0xc4] ;  /* 0x0000c40001ea7983 */ /* 0x000ee80000100800 */
[----:B------:R-:W3:Y:S04]  /*10710*/  LDL R224, [R1+0xc8] ;  /* 0x0000c80001e07983 */ /* 0x000ee80000100800 */
[----:B--2---:R0:W2:Y:S02]  /*10720*/  @!P0 LDG.E.U16 R23, desc[UR6][R152.64] ;  /* 0x0000000698178981 */ /* 0x0040a4000c1e1500 */
[----:B0-----:R-:W-:-:S02]  /*10730*/  PRMT R152, RZ, 0x7610, R152 ;  /* 0x00007610ff987816 */ /* 0x001fc40000000098 */
[----:B------:R-:W-:-:S04]  /*10740*/  PRMT R153, RZ, 0x7610, R153 ;  /* 0x00007610ff997816 */ /* 0x000fc80000000099 */
[----:B------:R0:W2:Y:S02]  /*10750*/  @!P0 LDG.E.U16 R152, desc[UR6][R154.64] ;  /* 0x000000069a988981 */ /* 0x0000a4000c1e1500 */
[----:B0-----:R-:W-:Y:S02]  /*10760*/  @!P0 IMAD.MOV.U32 R154, RZ, RZ, R3 ;  /* 0x000000ffff9a8224 */ /* 0x001fe400078e0003 */
[----:B------:R-:W-:Y:S01]  /*10770*/  @!P0 IMAD.MOV.U32 R155, RZ, RZ, R217 ;  /* 0x000000ffff9b8224 */ /* 0x000fe200078e00d9 */
[----:B------:R-:W3:Y:S04]  /*10780*/  LDL R3, [R1+0x88] ;  /* 0x0000880001037983 */ /* 0x000ee80000100800 */
[----:B------:R0:W2:Y:S04]  /*10790*/  @!P0 LDG.E.U16 R153, desc[UR6][R154.64] ;  /* 0x000000069a998981 */ /* 0x0000a8000c1e1500 */
[----:B------:R-:W2:Y:S01]  /*107a0*/  LDL R217, [R1+0x84] ;  /* 0x0000840001d97983 */ /* 0x000ea20000100800 */
[----:B0-----:R-:W-:-:S06]  /*107b0*/  PRMT R154, RZ, 0x7610, R154 ;  /* 0x00007610ff9a7816 */ /* 0x001fcc000000009a */
[----:B------:R0:W2:Y:S04]  /*107c0*/  @!P0 LDG.E.U16 R154, desc[UR6][R156.64] ;  /* 0x000000069c9a8981 */ /* 0x0000a8000c1e1500 */
[----:B------:R-:W0:Y:S04]  /*107d0*/  LDL R156, [R1+0x144] ;  /* 0x00014400019c7983 */ /* 0x000e280000100800 */
[----:B------:R-:W0:Y:S01]  /*107e0*/  LDL R157, [R1+0x148] ;  /* 0x00014800019d7983 */ /* 0x000e220000100800 */
[----:B------:R-:W-:Y:S02]  /*107f0*/  PRMT R155, RZ, 0x7610, R155 ;  /* 0x00007610ff9b7816 */ /* 0x000fe4000000009b */
[----:B----4-:R-:W-:-:S04]  /*10800*/  @!P0 LOP3.LUT R159, R159, R158, RZ, 0x3c, !PT ;  /* 0x0000009e9f9f8212 */ /* 0x010fc800078e3cff */
[----:B------:R-:W-:-:S04]  /*10810*/  @!P0 LOP3.LUT R158, R159, R158, RZ, 0x3c, !PT ;  /* 0x0000009e9f9e8212 */ /* 0x000fc800078e3cff */
[----:B------:R-:W-:Y:S01]  /*10820*/  @!P0 LOP3.LUT R159, R159, R158, RZ, 0x3c, !PT ;  /* 0x0000009e9f9f8212 */ /* 0x000fe200078e3cff */
[----:B------:R-:W-:Y:S04]  /*10830*/  STS.U16 [R6+UR4+0x1400], R161 ;  /* 0x001400a106007988 */ /* 0x000fe80008000404 */
[----:B------:R-:W-:Y:S04]  /*10840*/  STS.U16 [R6+UR4+0x1800], R160 ;  /* 0x001800a006007988 */ /* 0x000fe80008000404 */
[----:B------:R1:W-:Y:S04]  /*10850*/  STS.U16 [R6+UR4+0x1c00], R163 ;  /* 0x001c00a306007988 */ /* 0x0003e80008000404 */
[----:B-1----:R-:W4:Y:S01]  /*10860*/  LDL R163, [R1+0x804] ;  /* 0x0008040001a37983 */ /* 0x002f220000100800 */
[----:B---3--:R-:W-:-:S03]  /*10870*/  @!P0 IMAD.MOV.U32 R160, RZ, RZ, R3 ;  /* 0x000000ffffa08224 */ /* 0x008fc600078e0003 */
[----:B------:R-:W3:Y:S01]  /*10880*/  LDL R3, [R1+0x3cc] ;  /* 0x0003cc0001037983 */ /* 0x000ee20000100800 */
[----:B0-----:R-:W-:-:S04]  /*10890*/  @!P0 LOP3.LUT R157, R157, R156, RZ, 0x3c, !PT ;  /* 0x0000009c9d9d8212 */ /* 0x001fc800078e3cff */
[----:B------:R-:W-:-:S04]  /*108a0*/  @!P0 LOP3.LUT R156, R157, R156, RZ, 0x3c, !PT ;  /* 0x0000009c9d9c8212 */ /* 0x000fc800078e3cff */
[----:B------:R-:W-:-:S05]  /*108b0*/  @!P0 LOP3.LUT R157, R157, R156, RZ, 0x3c, !PT ;  /* 0x0000009c9d9d8212 */ /* 0x000fca00078e3cff */
[----:B------:R0:W3:Y:S02]  /*108c0*/  @!P0 LDG.E.U16 R155, desc[UR6][R156.64] ;  /* 0x000000069c9b8981 */ /* 0x0000e4000c1e1500 */
[----:B0-----:R-:W-:Y:S02]  /*108d0*/  PRMT R156, RZ, 0x7610, R156 ;  /* 0x00007610ff9c7816 */ /* 0x001fe4000000009c */
[----:B------:R-:W-:-:S04]  /*108e0*/  PRMT R157, RZ, 0x7610, R157 ;  /* 0x00007610ff9d7816 */ /* 0x000fc8000000009d */
[----:B------:R0:W3:Y:S01]  /*108f0*/  @!P0 LDG.E.U16 R156, desc[UR6][R158.64] ;  /* 0x000000069e9c8981 */ /* 0x0000e2000c1e1500 */
[----:B--2---:R-:W-:-:S03]  /*10900*/  @!P0 IMAD.MOV.U32 R161, RZ, RZ, R217 ;  /* 0x000000ffffa18224 */ /* 0x004fc600078e00d9 */
[----:B------:R-:W2:Y:S01]  /*10910*/  LDL R217, [R1+0x380] ;  /* 0x0003800001d97983 */ /* 0x000ea20000100800 */
[----:B0-----:R-:W-:Y:S02]  /*10920*/  @!P0 IMAD.MOV.U32 R158, RZ, RZ, R224 ;  /* 0x000000ffff9e8224 */ /* 0x001fe400078e00e0 */
[----:B------:R-:W-:Y:S01]  /*10930*/  @!P0 IMAD.MOV.U32 R159, RZ, RZ, R234 ;  /* 0x000000ffff9f8224 */ /* 0x000fe200078e00ea */
[----:B------:R-:W3:Y:S04]  /*10940*/  LDL R224, [R1+0x3c8] ;  /* 0x0003c80001e07983 */ /* 0x000ee80000100800 */
[----:B------:R0:W3:Y:S04]  /*10950*/  @!P0 LDG.E.U16 R157, desc[UR6][R158.64] ;  /* 0x000000069e9d8981 */ /* 0x0000e8000c1e1500 */
[----:B------:R-:W3:Y:S01]  /*10960*/  LDL R234, [R1+0x37c] ;  /* 0x00037c0001ea7983 */ /* 0x000ee20000100800 */
[----:B0-----:R-:W-:-:S03]  /*10970*/  PRMT R158, RZ, 0x7610, R158 ;  /* 0x00007610ff9e7816 */ /* 0x001fc6000000009e */
[----:B------:R0:W-:Y:S04]  /*10980*/  STL [R1+0x854], R252 ;  /* 0x000854fc01007387 */ /* 0x0001e80000100800 */
[----:B------:R1:W3:Y:S02]  /*10990*/  @!P0 LDG.E.U16 R158, desc[UR6][R160.64] ;  /* 0x00000006a09e8981 */ /* 0x0002e4000c1e1500 */
[----:B-1----:R-:W-:Y:S02]  /*109a0*/  @!P0 IMAD.MOV.U32 R160, RZ, RZ, R252 ;  /* 0x000000ffffa08224 */ /* 0x002fe400078e00fc */
[----:B0-----:R-:W3:Y:S01]  /*109b0*/  LDL R252, [R1+0x3fc] ;  /* 0x0003fc0001fc7983 */ /* 0x001ee20000100800 */
[----:B------:R-:W-:Y:S01]  /*109c0*/  PRMT R159, RZ, 0x7610, R159 ;  /* 0x00007610ff9f7816 */ /* 0x000fe2000000009f */
[----:B------:R-:W-:-:S02]  /*109d0*/  @!P0 IMAD.MOV.U32 R161, RZ, RZ, R250 ;  /* 0x000000ffffa18224 */ /* 0x000fc400078e00fa */
[----:B------:R4:W-:Y:S04]  /*109e0*/  STS.U16 [R6+UR4+0x2000], R162 ;  /* 0x002000a206007988 */ /* 0x0009e80008000404 */
[----:B------:R0:W3:Y:S01]  /*109f0*/  @!P0 LDG.E.U16 R159, desc[UR6][R160.64] ;  /* 0x00000006a09f8981 */ /* 0x0000e2000c1e1500 */
[----:B----4-:R-:W-:Y:S01]  /*10a00*/  @!P0 IMAD.MOV.U32 R162, RZ, RZ, R163 ;  /* 0x000000ffffa28224 */ /* 0x010fe200078e00a3 */
[----:B0-----:R-:W-:Y:S02]  /*10a10*/  PRMT R160, RZ, 0x7610, R160 ;  /* 0x00007610ffa07816 */ /* 0x001fe400000000a0 */
[----:B------:R-:W-:Y:S01]  /*10a20*/  PRMT R161, RZ, 0x7610, R161 ;  /* 0x00007610ffa17816 */ /* 0x000fe200000000a1 */
[----:B------:R-:W-:Y:S04]  /*10a30*/  STS.U16 [R6+UR4+0x2400], R165 ;  /* 0x002400a506007988 */ /* 0x000fe80008000404 */
[----:B------:R-:W-:Y:S04]  /*10a40*/  STS.U16 [R6+UR4+0x2800], R164 ;  /* 0x002800a406007988 */ /* 0x000fe80008000404 */
[----:B------:R0:W-:Y:S04]  /*10a50*/  STL [R1+0x850], R250 ;  /* 0x000850fa01007387 */ /* 0x0001e80000100800 */
[----:B0-----:R-:W4:Y:S04]  /*10a60*/  LDL.LU R250, [R1+0x74] ;  /* 0x0000740001fa7983 */ /* 0x001f280000300800 */
[----:B------:R0:W-:Y:S04]  /*10a70*/  STS.U16 [R6+UR4+0x2c00], R167 ;  /* 0x002c00a706007988 */ /* 0x0001e80008000404 */
[----:B0-----:R-:W4:Y:S01]  /*10a80*/  LDL R167, [R1+0x2fc] ;  /* 0x0002fc0001a77983 */ /* 0x001f220000100800 */
[----:B--2---:R-:W-:-:S03]  /*10a90*/  @!P0 IMAD.MOV.U32 R164, RZ, RZ, R217 ;  /* 0x000000ffffa48224 */ /* 0x004fc600078e00d9 */
[----:B------:R-:W2:Y:S01]  /*10aa0*/  LDL R217, [R1+0x280] ;  /* 0x0002800001d97983 */ /* 0x000ea20000100800 */
[----:B---3--:R-:W-:-:S03]  /*10ab0*/  @!P0 IMAD.MOV.U32 R165, RZ, RZ, R234 ;  /* 0x000000ffffa58224 */ /* 0x008fc600078e00ea */
[----:B------:R-:W3:Y:S01]  /*10ac0*/  LDL R234, [R1+0x27c] ;  /* 0x00027c0001ea7983 */ /* 0x000ee20000100800 */
[----:B------:R-:W-:-:S03]  /*10ad0*/  @!P0 IMAD.MOV.U32 R163, RZ, RZ, R252 ;  /* 0x000000ffffa38224 */ /* 0x000fc600078e00fc */
[----:B------:R-:W4:Y:S04]  /*10ae0*/  LDL R252, [R1+0x300] ;  /* 0x0003000001fc7983 */ /* 0x000f280000100800 */
[----:B------:R0:W4:Y:S02]  /*10af0*/  @!P0 LDG.E.U16 R160, desc[UR6][R162.64] ;  /* 0x00000006a2a08981 */ /* 0x000124000c1e1500 */
[----:B0-----:R-:W-:Y:S02]  /*10b00*/  @!P0 IMAD.MOV.U32 R162, RZ, RZ, R3 ;  /* 0x000000ffffa28224 */ /* 0x001fe400078e0003 */
[----:B------:R-:W-:Y:S01]  /*10b10*/  @!P0 IMAD.MOV.U32 R163, RZ, RZ, R224 ;  /* 0x000000ffffa38224 */ /* 0x000fe200078e00e0 */
[----:B------:R-:W4:Y:S04]  /*10b20*/  LDL R3, [R1+0x2c0] ;  /* 0x0002c00001037983 */ /* 0x000f280000100800 */
[----:B------:R0:W4:Y:S04]  /*10b30*/  @!P0 LDG.E.U16 R161, desc[UR6][R162.64] ;  /* 0x00000006a2a18981 */ /* 0x000128000c1e1500 */
[----:B------:R-:W4:Y:S01]  /*10b40*/  LDL R224, [R1+0x2bc] ;  /* 0x0002bc0001e07983 */ /* 0x000f220000100800 */
[----:B0-----:R-:W-:-:S06]  /*10b50*/  PRMT R162, RZ, 0x7610, R162 ;  /* 0x00007610ffa27816 */ /* 0x001fcc00000000a2 */
[----:B------:R0:W4:Y:S04]  /*10b60*/  @!P0 LDG.E.U16 R162, desc[UR6][R164.64] ;  /* 0x00000006a4a28981 */ /* 0x000128000c1e1500 */
[----:B------:R-:W0:Y:S04]  /*10b70*/  LDL R164, [R1+0x33c] ;  /* 0x00033c0001a47983 */ /* 0x000e280000100800 */
[----:B------:R-:W0:Y:S01]  /*10b80*/  LDL R165, [R1+0x340] ;  /* 0x0003400001a57983 */ /* 0x000e220000100800 */
[----:B------:R-:W-:-:S03]  /*10b90*/  PRMT R163, RZ, 0x7610, R163 ;  /* 0x00007610ffa37816 */ /* 0x000fc600000000a3 */
[----:B------:R-:W-:Y:S04]  /*10ba0*/  STS.U16 [R6+UR4+0x3000], R166 ;  /* 0x003000a606007988 */ /* 0x000fe80008000404 */
[----:B------:R-:W-:Y:S04]  /*10bb0*/  STS.U16 [R6+UR4+0x3400], R169 ;  /* 0x003400a906007988 */ /* 0x000fe80008000404 */
[----:B------:R-:W-:Y:S04]  /*10bc0*/  STS.U16 [R6+UR4+0x3800], R168 ;  /* 0x003800a806007988 */ /* 0x000fe80008000404 */
[----:B------:R1:W-:Y:S04]  /*10bd0*/  STS.U16 [R6+UR4+0x3c00], R171 ;  /* 0x003c00ab06007988 */ /* 0x0003e80008000404 */
[----:B-1----:R-:W4:Y:S01]  /*10be0*/  LDL R171, [R1+0x200] ;  /* 0x0002000001ab7983 */ /* 0x002f220000100800 */
[----:B--2---:R-:W-:Y:S01]  /*10bf0*/  @!P0 IMAD.MOV.U32 R168, RZ, RZ, R217 ;  /* 0x000000ffffa88224 */ /* 0x004fe200078e00d9 */
[----:B------:R-:W-:Y:S01]  /*10c00*/  LOP3.LUT R217, R6, 0x10, RZ, 0x3c, !PT ;  /* 0x0000001006d97812 */ /* 0x000fe200078e3cff */
[----:B---3--:R-:W-:-:S02]  /*10c10*/  @!P0 IMAD.MOV.U32 R169, RZ, RZ, R234 ;  /* 0x000000ffffa98224 */ /* 0x008fc400078e00ea */
[----:B----4-:R-:W-:Y:S02]  /*10c20*/  @!P0 IMAD.MOV.U32 R166, RZ, RZ, R252 ;  /* 0x000000ffffa68224 */ /* 0x010fe400078e00fc */
[----:B------:R1:W-:Y:S04]  /*10c30*/  STS.U16 [R217+UR4+0x80], R170 ;  /* 0x000080aad9007988 */ /* 0x0003e80008000404 */
[----:B------:R-:W2:Y:S04]  /*10c40*/  LDL R252, [R1+0x17c] ;  /* 0x00017c0001fc7983 */ /* 0x000ea80000100800 */
[----:B------:R-:W3:Y:S04]  /*10c50*/  LDL R234, [R1+0x180] ;  /* 0x0001800001ea7983 */ /* 0x000ee80000100800 */
[----:B-1----:R-:W4:Y:S01]  /*10c60*/  LDL R170, [R1+0x1fc] ;  /* 0x0001fc0001aa7983 */ /* 0x002f220000100800 */
[----:B0-----:R-:W-:-:S04]  /*10c70*/  @!P0 LOP3.LUT R165, R165, R164, RZ, 0x3c, !PT ;  /* 0x000000a4a5a58212 */ /* 0x001fc800078e3cff */
[----:B------:R-:W-:-:S04]  /*10c80*/  @!P0 LOP3.LUT R164, R165, R164, RZ, 0x3c, !PT ;  /* 0x000000a4a5a48212 */ /* 0x000fc800078e3cff */
[----:B------:R-:W-:-:S05]  /*10c90*/  @!P0 LOP3.LUT R165, R165, R164, RZ, 0x3c, !PT ;  /* 0x000000a4a5a58212 */ /* 0x000fca00078e3cff */
[----:B------:R0:W2:Y:S02]  /*10ca0*/  @!P0 LDG.E.U16 R163, desc[UR6][R164.64] ;  /* 0x00000006a4a38981 */ /* 0x0000a4000c1e1500 */
        /* <DEDUP_REMOVED lines=8> */
[----:B0-----:R-:W-:-:S06]  /*10d30*/  PRMT R166, RZ, 0x7610, R166 ;  /* 0x00007610ffa67816 */ /* 0x001fcc00000000a6 */
[----:B------:R0:W2:Y:S04]  /*10d40*/  @!P0 LDG.E.U16 R166, desc[UR6][R168.64] ;  /* 0x00000006a8a68981 */ /* 0x0000a8000c1e1500 */
[----:B------:R-:W0:Y:S04]  /*10d50*/  LDL R168, [R1+0x23c] ;  /* 0x00023c0001a87983 */ /* 0x000e280000100800 */
[----:B------:R-:W0:Y:S01]  /*10d60*/  LDL R169, [R1+0x240] ;  /* 0x0002400001a97983 */ /* 0x000e220000100800 */
[----:B------:R-:W-:-:S03]  /*10d70*/  PRMT R167, RZ, 0x7610, R167 ;  /* 0x00007610ffa77816 */ /* 0x000fc600000000a7 */
[----:B------:R-:W-:Y:S04]  /*10d80*/  STS.U16 [R217+UR4+0x480], R173 ;  /* 0x000480add9007988 */ /* 0x000fe80008000404 */
[----:B------:R-:W-:Y:S04]  /*10d90*/  STS.U16 [R217+UR4+0x880], R172 ;  /* 0x000880acd9007988 */ /* 0x000fe80008000404 */
[----:B------:R1:W-:Y:S04]  /*10da0*/  STS.U16 [R217+UR4+0xc80], R175 ;  /* 0x000c80afd9007988 */ /* 0x0003e80008000404 */
[----:B------:R1:W-:Y:S04]  /*10db0*/  STS.U16 [R217+UR4+0x1080], R174 ;  /* 0x001080aed9007988 */ /* 0x0003e80008000404 */
[----:B-1----:R-:W2:Y:S04]  /*10dc0*/  LDL R175, [R1+0x100] ;  /* 0x0001000001af7983 */ /* 0x002ea80000100800 */
[----:B------:R-:W2:Y:S01]  /*10dd0*/  LDL R174, [R1+0xfc] ;  /* 0x0000fc0001ae7983 */ /* 0x000ea20000100800 */
[----:B----4-:R-:W-:-:S04]  /*10de0*/  @!P0 LOP3.LUT R171, R171, R170, RZ, 0x3c, !PT ;  /* 0x000000aaabab8212 */ /* 0x010fc800078e3cff */
[----:B------:R-:W-:-:S04]  /*10df0*/  @!P0 LOP3.LUT R170, R171, R170, RZ, 0x3c, !PT ;  /* 0x000000aaabaa8212 */ /* 0x000fc800078e3cff */
[----:B------:R-:W-:Y:S01]  /*10e00*/  @!P0 LOP3.LUT R171, R171, R170, RZ, 0x3c, !PT ;  /* 0x000000aaabab8212 */ /* 0x000fe200078e3cff */
[----:B---3--:R-:W-:Y:S02]  /*10e10*/  @!P0 IMAD.MOV.U32 R172, RZ, RZ, R234 ;  /* 0x000000ffffac8224 */ /* 0x008fe400078e00ea */
[----:B--2---:R-:W-:Y:S01]  /*10e20*/  @!P0 IMAD.MOV.U32 R173, RZ, RZ, R252 ;  /* 0x000000ffffad8224 */ /* 0x004fe200078e00fc */
[----:B------:R-:W2:Y:S04]  /*10e30*/  LDL R234, [R1+0x80] ;  /* 0x0000800001ea7983 */ /* 0x000ea80000100800 */
[----:B------:R-:W3:Y:S01]  /*10e40*/  LDL R252, [R1+0x7c] ;  /* 0x00007c0001fc7983 */ /* 0x000ee20000100800 */
[----:B0-----:R-:W-:-:S04]  /*10e50*/  @!P0 LOP3.LUT R169, R169, R168, RZ, 0x3c, !PT ;  /* 0x000000a8a9a98212 */ /* 0x001fc800078e3cff */
[----:B------:R-:W-:-:S04]  /*10e60*/  @!P0 LOP3.LUT R168, R169, R168, RZ, 0x3c, !PT ;  /* 0x000000a8a9a88212 */ /* 0x000fc800078e3cff */
[----:B------:R-:W-:-:S05]  /*10e70*/  @!P0 LOP3.LUT R169, R169, R168, RZ, 0x3c, !PT ;  /* 0x000000a8a9a98212 */ /* 0x000fca00078e3cff */
[----:B------:R0:W4:Y:S02]  /*10e80*/  @!P0 LDG.E.U16 R167, desc[UR6][R168.64] ;  /* 0x00000006a8a78981 */ /* 0x000124000c1e1500 */
[----:B0-----:R-:W-:Y:S02]  /*10e90*/  PRMT R168, RZ, 0x7610, R168 ;  /* 0x00007610ffa87816 */ /* 0x001fe400000000a8 */
[----:B------:R-:W-:-:S04]  /*10ea0*/  PRMT R169, RZ, 0x7610, R169 ;  /* 0x00007610ffa97816 */ /* 0x000fc800000000a9 */
[----:B------:R0:W4:Y:S02]  /*10eb0*/  @!P0 LDG.E.U16 R168, desc[UR6][R170.64] ;  /* 0x00000006aaa88981 */ /* 0x000124000c1e1500 */
[----:B0-----:R-:W-:Y:S02]  /*10ec0*/  @!P0 IMAD.MOV.U32 R170, RZ, RZ, R3 ;  /* 0x000000ffffaa8224 */ /* 0x001fe400078e0003 */
[----:B------:R-:W-:Y:S01]  /*10ed0*/  @!P0 IMAD.MOV.U32 R171, RZ, RZ, R224 ;  /* 0x000000ffffab8224 */ /* 0x000fe200078e00e0 */
[----:B------:R-:W2:Y:S04]  /*10ee0*/  LDL R3, [R1+0xc0] ;  /* 0x0000c00001037983 */ /* 0x000ea80000100800 */
[----:B------:R0:W4:Y:S04]  /*10ef0*/  @!P0 LDG.E.U16 R169, desc[UR6][R170.64] ;  /* 0x00000006aaa98981 */ /* 0x000128000c1e1500 */
[----:B------:R-:W3:Y:S01]  /*10f00*/  LDL R224, [R1+0xbc] ;  /* 0x0000bc0001e07983 */ /* 0x000ee20000100800 */
[----:B0-----:R-:W-:-:S06]  /*10f10*/  PRMT R170, RZ, 0x7610, R170 ;  /* 0x00007610ffaa7816 */ /* 0x001fcc00000000aa */
[----:B------:R0:W4:Y:S04]  /*10f20*/  @!P0 LDG.E.U16 R170, desc[UR6][R172.64] ;  /* 0x00000006acaa8981 */ /* 0x000128000c1e1500 */
[----:B------:R-:W0:Y:S04]  /*10f30*/  LDL R172, [R1+0x13c] ;  /* 0x00013c0001ac7983 */ /* 0x000e280000100800 */
[----:B------:R-:W0:Y:S01]  /*10f40*/  LDL R173, [R1+0x140] ;  /* 0x0001400001ad7983 */ /* 0x000e220000100800 */
[----:B------:R-:W-:Y:S02]  /*10f50*/  PRMT R171, RZ, 0x7610, R171 ;  /* 0x00007610ffab7816 */ /* 0x000fe400000000ab */
[----:B------:R-:W-:-:S04]  /*10f60*/  @!P0 LOP3.LUT R175, R175, R174, RZ, 0x3c, !PT ;  /* 0x000000aeafaf8212 */ /* 0x000fc800078e3cff */
[----:B------:R-:W-:-:S04]  /*10f70*/  @!P0 LOP3.LUT R174, R175, R174, RZ, 0x3c, !PT ;  /* 0x000000aeafae8212 */ /* 0x000fc800078e3cff */
[----:B------:R-:W-:Y:S02]  /*10f80*/  @!P0 LOP3.LUT R175, R175, R174, RZ, 0x3c, !PT ;  /* 0x000000aeafaf8212 */ /* 0x000fe400078e3cff */
[----:B0-----:R-:W-:-:S04]  /*10f90*/  @!P0 LOP3.LUT R173, R173, R172, RZ, 0x3c, !PT ;  /* 0x000000acadad8212 */ /* 0x001fc800078e3cff */
[----:B------:R-:W-:-:S04]  /*10fa0*/  @!P0 LOP3.LUT R172, R173, R172, RZ, 0x3c, !PT ;  /* 0x000000acadac8212 */ /* 0x000fc800078e3cff */
[----:B------:R-:W-:-:S05]  /*10fb0*/  @!P0 LOP3.LUT R173, R173, R172, RZ, 0x3c, !PT ;  /* 0x000000acadad8212 */ /* 0x000fca00078e3cff */
[----:B------:R0:W4:Y:S02]  /*10fc0*/  @!P0 LDG.E.U16 R171, desc[UR6][R172.64] ;  /* 0x00000006acab8981 */ /* 0x000124000c1e1500 */
[----:B0-----:R-:W-:-:S06]  /*10fd0*/  PRMT R172, RZ, 0x7610, R172 ;  /* 0x00007610ffac7816 */ /* 0x001fcc00000000ac */
[----:B------:R2:W4:Y:S02]  /*10fe0*/  @!P0 LDG.E.U16 R172, desc[UR6][R174.64] ;  /* 0x00000006aeac8981 */ /* 0x000524000c1e1500 */
[----:B--2---:R-:W-:Y:S02]  /*10ff0*/  @!P0 IMAD.MOV.U32 R174, RZ, RZ, R3 ;  /* 0x000000ffffae8224 */ /* 0x004fe400078e0003 */
[----:B---3--:R-:W-:Y:S01]  /*11000*/  @!P0 IMAD.MOV.U32 R175, RZ, RZ, R224 ;  /* 0x000000ffffaf8224 */ /* 0x008fe200078e00e0 */
[----:B------:R-:W2:Y:S04]  /*11010*/  LDL R3, [R1+0x800] ;  /* 0x0008000001037983 */ /* 0x000ea80000100800 */
[----:B------:R-:W3:Y:S01]  /*11020*/  LDL R224, [R1+0x7fc] ;  /* 0x0007fc0001e07983 */ /* 0x000ee20000100800 */
[----:B------:R-:W-:-:S03]  /*11030*/  PRMT R173, RZ, 0x7610, R173 ;  /* 0x00007610ffad7816 */ /* 0x000fc600000000ad */
[----:B------:R0:W-:Y:S04]  /*11040*/  STS.U16 [R217+UR4+0x1480], R177 ;  /* 0x001480b1d9007988 */ /* 0x0001e80008000404 */
[----:B------:R1:W4:Y:S04]  /*11050*/  @!P0 LDG.E.U16 R173, desc[UR6][R174.64] ;  /* 0x00000006aead8981 */ /* 0x000328000c1e1500 */
[----:B------:R1:W-:Y:S01]  /*11060*/  STS.U16 [R217+UR4+0x1880], R176 ;  /* 0x001880b0d9007988 */ /* 0x0003e20008000404 */
[----:B0-----:R-:W-:Y:S01]  /*11070*/  @!P0 IMAD.MOV.U32 R177, RZ, RZ, R252 ;  /* 0x000000ffffb18224 */ /* 0x001fe200078e00fc */
[----:B-1----:R-:W-:Y:S01]  /*11080*/  PRMT R174, RZ, 0x7610, R174 ;  /* 0x00007610ffae7816 */ /* 0x002fe200000000ae */
[----:B------:R-:W-:Y:S01]  /*11090*/  @!P0 IMAD.MOV.U32 R176, RZ, RZ, R234 ;  /* 0x000000ffffb08224 */ /* 0x000fe200078e00ea */
[----:B------:R-:W-:Y:S01]  /*110a0*/  PRMT R175, RZ, 0x7610, R175 ;  /* 0x00007610ffaf7816 */ /* 0x000fe200000000af */
[----:B------:R-:W-:Y:S04]  /*110b0*/  STS.U16 [R217+UR4+0x1c80], R179 ;  /* 0x001c80b3d9007988 */ /* 0x000fe80008000404 */
[----:B------:R0:W4:Y:S04]  /*110c0*/  @!P0 LDG.E.U16 R174, desc[UR6][R176.64] ;  /* 0x00000006b0ae8981 */ /* 0x000128000c1e1500 */
[----:B------:R-:W-:Y:S04]  /*110d0*/  STS.U16 [R217+UR4+0x2080], R178 ;  /* 0x002080b2d9007988 */ /* 0x000fe80008000404 */
[----:B------:R-:W4:Y:S01]  /*110e0*/  LDL R234, [R1+0x338] ;  /* 0x0003380001ea7983 */ /* 0x000f220000100800 */
[----:B0-----:R-:W-:-:S02]  /*110f0*/  @!P0 IMAD.MOV.U32 R176, RZ, RZ, R248 ;  /* 0x000000ffffb08224 */ /* 0x001fc400078e00f8 */
[----:B------:R-:W-:Y:S01]  /*11100*/  @!P0 IMAD.MOV.U32 R177, RZ, RZ, R247 ;  /* 0x000000ffffb18224 */ /* 0x000fe200078e00f7 */
[----:B------:R-:W4:Y:S04]  /*11110*/  LDL.LU R252, [R1+0x24] ;  /* 0x0000240001fc7983 */ /* 0x000f280000300800 */
[----:B------:R0:W4:Y:S04]  /*11120*/  @!P0 LDG.E.U16 R175, desc[UR6][R176.64] ;  /* 0x00000006b0af8981 */ /* 0x000128000c1e1500 */
[----:B------:R1:W-:Y:S01]  /*11130*/  STL [R1+0x85c], R248 ;  /* 0x00085cf801007387 */ /* 0x0003e20000100800 */
[----:B0-----:R-:W-:-:S03]  /*11140*/  PRMT R176, RZ, 0x7610, R176 ;  /* 0x00007610ffb07816 */ /* 0x001fc600000000b0 */
[----:B-1----:R-:W4:Y:S04]  /*11150*/  LDL.LU R248, [R1+0xac] ;  /* 0x0000ac0001f87983 */ /* 0x002f280000300800 */
[----:B------:R0:W-:Y:S04]  /*11160*/  STL [R1+0x858], R247 ;  /* 0x000858f701007387 */ /* 0x0001e80000100800 */
[----:B------:R1:W-:Y:S04]  /*11170*/  STS.U16 [R217+UR4+0x2480], R181 ;  /* 0x002480b5d9007988 */ /* 0x0003e80008000404 */
[----:B0-----:R-:W4:Y:S04]  /*11180*/  LDL.LU R247, [R1+0x78] ;  /* 0x0000780001f77983 */ /* 0x001f280000300800 */
[----:B------:R0:W-:Y:S04]  /*11190*/  STS.U16 [R217+UR4+0x2880], R180 ;  /* 0x002880b4d9007988 */ /* 0x0001e80008000404 */
[----:B-1----:R-:W4:Y:S04]  /*111a0*/  LDL R181, [R1+0x378] ;  /* 0x0003780001b57983 */ /* 0x002f280000100800 */
[----:B0-----:R-:W4:Y:S01]  /*111b0*/  LDL R180, [R1+0x374] ;  /* 0x0003740001b47983 */ /* 0x001f220000100800 */
[----:B--2---:R-:W-:-:S02]  /*111c0*/  @!P0 IMAD.MOV.U32 R178, RZ, RZ, R3 ;  /* 0x000000ffffb28224 */ /* 0x004fc400078e0003 */
[----:B---3--:R-:W-:Y:S01]  /*111d0*/  @!P0 IMAD.MOV.U32 R179, RZ, RZ, R224 ;  /* 0x000000ffffb38224 */ /* 0x008fe200078e00e0 */
[----:B------:R-:W-:Y:S01]  /*111e0*/  PRMT R177, RZ, 0x7610, R177 ;  /* 0x00007610ffb17816 */ /* 0x000fe200000000b1 */
[----:B------:R-:W2:Y:S04]  /*111f0*/  LDL R224, [R1+0x2f4] ;  /* 0x0002f40001e07983 */ /* 0x000ea80000100800 */
[----:B------:R0:W3:Y:S04]  /*11200*/  @!P0 LDG.E.U16 R176, desc[UR6][R178.64] ;  /* 0x00000006b2b08981 */ /* 0x0000e8000c1e1500 */
[----:B------:R-:W3:Y:S04]  /*11210*/  LDL R3, [R1+0x2f8] ;  /* 0x0002f80001037983 */ /* 0x000ee80000100800 */
[----:B------:R-:W0:Y:S04]  /*11220*/  LDL R178, [R1+0x3c0] ;  /* 0x0003c00001b27983 */ /* 0x000e280000100800 */
[----:B------:R-:W0:Y:S01]  /*11230*/  LDL R179, [R1+0x3c4] ;  /* 0x0003c40001b37983 */ /* 0x000e220000100800 */
[----:B----4-:R-:W-:-:S04]  /*11240*/  @!P0 LOP3.LUT R181, R181, R180, RZ, 0x3c, !PT ;  /* 0x000000b4b5b58212 */ /* 0x010fc800078e3cff */
[----:B------:R-:W-:-:S04]  /*11250*/  @!P0 LOP3.LUT R180, R181, R180, RZ, 0x3c, !PT ;  /* 0x000000b4b5b48212 */ /* 0x000fc800078e3cff */
[----:B------:R-:W-:Y:S02]  /*11260*/  @!P0 LOP3.LUT R181, R181, R180, RZ, 0x3c, !PT ;  /* 0x000000b4b5b58212 */ /* 0x000fe400078e3cff */
[----:B0-----:R-:W-:-:S04]  /*11270*/  @!P0 LOP3.LUT R179, R179, R178, RZ, 0x3c, !PT ;  /* 0x000000b2b3b38212 */ /* 0x001fc800078e3cff */
[----:B------:R-:W-:-:S04]  /*11280*/  @!P0 LOP3.LUT R178, R179, R178, RZ, 0x3c, !PT ;  /* 0x000000b2b3b28212 */ /* 0x000fc800078e3cff */
[----:B------:R-:W-:-:S05]  /*11290*/  @!P0 LOP3.LUT R179, R179, R178, RZ, 0x3c, !PT ;  /* 0x000000b2b3b38212 */ /* 0x000fca00078e3cff */
[----:B------:R0:W4:Y:S02]  /*112a0*/  @!P0 LDG.E.U16 R177, desc[UR6][R178.64] ;  /* 0x00000006b2b18981 */ /* 0x000124000c1e1500 */
[----:B0-----:R-:W-:-:S06]  /*112b0*/  PRMT R178, RZ, 0x7610, R178 ;  /* 0x00007610ffb27816 */ /* 0x001fcc00000000b2 */
[----:B------:R0:W4:Y:S04]  /*112c0*/  @!P0 LDG.E.U16 R178, desc[UR6][R180.64] ;  /* 0x00000006b4b28981 */ /* 0x000128000c1e1500 */
[----:B------:R-:W4:Y:S01]  /*112d0*/  LDL R181, [R1+0x334] ;  /* 0x0003340001b57983 */ /* 0x000f220000100800 */
[----:B------:R-:W-:Y:S01]  /*112e0*/  PRMT R179, RZ, 0x7610, R179 ;  /* 0x00007610ffb37816 */ /* 0x000fe200000000b3 */
[----:B0-----:R-:W-:Y:S02]  /*112f0*/  @!P0 IMAD.MOV.U32 R180, RZ, RZ, R234 ;  /* 0x000000ffffb48224 */ /* 0x001fe400078e00ea */
[----:B------:R2:W-:Y:S04]  /*11300*/  STS.U16 [R217+UR4+0x2c80], R183 ;  /* 0x002c80b7d9007988 */ /* 0x0005e80008000404 */
[----:B------:R3:W-:Y:S04]  /*11310*/  STS.U16 [R217+UR4+0x3080], R182 ;  /* 0x003080b6d9007988 */ /* 0x0007e80008000404 */
[----:B------:R-:W4:Y:S01]  /*11320*/  LDL R234, [R1+0x238] ;  /* 0x0002380001ea7983 */ /* 0x000f220000100800 */
[----:B--2---:R-:W-:-:S02]  /*11330*/  @!P0 IMAD.MOV.U32 R183, RZ, RZ, R224 ;  /* 0x000000ffffb78224 */ /* 0x004fc400078e00e0 */
[----:B---3--:R-:W-:Y:S01]  /*11340*/  @!P0 IMAD.MOV.U32 R182, RZ, RZ, R3 ;  /* 0x000000ffffb68224 */ /* 0x008fe200078e0003 */
[----:B------:R0:W-:Y:S04]  /*11350*/  STS.U16 [R217+UR4+0x3480], R185 ;  /* 0x003480b9d9007988 */ /* 0x0001e80008000404 */
[----:B------:R1:W-:Y:S04]  /*11360*/  STS.U16 [R217+UR4+0x3880], R184 ;  /* 0x003880b8d9007988 */ /* 0x0003e80008000404 */
[----:B------:R-:W2:Y:S04]  /*11370*/  LDL R224, [R1+0x1f4] ;  /* 0x0001f40001e07983 */ /* 0x000ea80000100800 */
[----:B0-----:R-:W3:Y:S04]  /*11380*/  LDL R185, [R1+0x278] ;  /* 0x0002780001b97983 */ /* 0x001ee80000100800 */
[----:B-1----:R-:W3:Y:S04]  /*11390*/  LDL R184, [R1+0x274] ;  /* 0x0002740001b87983 */ /* 0x002ee80000100800 */
[----:B------:R-:W2:Y:S04]  /*113a0*/  LDL R3, [R1+0x1f8] ;  /* 0x0001f80001037983 */ /* 0x000ea80000100800 */
[----:B----4-:R0:W4:Y:S02]  /*113b0*/  @!P0 LDG.E.U16 R179, desc[UR6][R180.64] ;  /* 0x00000006b4b38981 */ /* 0x010124000c1e1500 */
[----:B0-----:R-:W-:-:S06]  /*113c0*/  PRMT R180, RZ, 0x7610, R180 ;  /* 0x00007610ffb47816 */ /* 0x001fcc00000000b4 */
[----:B------:R0:W4:Y:S04]  /*113d0*/  @!P0 LDG.E.U16 R180, desc[UR6][R182.64] ;  /* 0x00000006b6b48981 */ /* 0x000128000c1e1500 */
[----:B------:R-:W0:Y:S04]  /*113e0*/  LDL R182, [R1+0x2b4] ;  /* 0x0002b40001b67983 */ /* 0x000e280000100800 */
[----:B------:R-:W0:Y:S01]  /*113f0*/  LDL R183, [R1+0x2b8] ;  /* 0x0002b80001b77983 */ /* 0x000e220000100800 */
[----:B------:R-:W-:Y:S02]  /*11400*/  PRMT R181, RZ, 0x7610, R181 ;  /* 0x00007610ffb57816 */ /* 0x000fe400000000b5 */
[----:B---3--:R-:W-:-:S04]  /*11410*/  @!P0 LOP3.LUT R185, R185, R184, RZ, 0x3c, !PT ;  /* 0x000000b8b9b98212 */ /* 0x008fc800078e3cff */
[----:B------:R-:W-:-:S04]  /*11420*/  @!P0 LOP3.LUT R184, R185, R184, RZ, 0x3c, !PT ;  /* 0x000000b8b9b88212 */ /* 0x000fc800078e3cff */
[----:B------:R-:W-:Y:S02]  /*11430*/  @!P0 LOP3.LUT R185, R185, R184, RZ, 0x3c, !PT ;  /* 0x000000b8b9b98212 */ /* 0x000fe400078e3cff */
[----:B0-----:R-:W-:-:S04]  /*11440*/  @!P0 LOP3.LUT R183, R183, R182, RZ, 0x3c, !PT ;  /* 0x000000b6b7b78212 */ /* 0x001fc800078e3cff */
[----:B------:R-:W-:-:S04]  /*11450*/  @!P0 LOP3.LUT R182, R183, R182, RZ, 0x3c, !PT ;  /* 0x000000b6b7b68212 */ /* 0x000fc800078e3cff */
[----:B------:R-:W-:-:S05]  /*11460*/  @!P0 LOP3.LUT R183, R183, R182, RZ, 0x3c, !PT ;  /* 0x000000b6b7b78212 */ /* 0x000fca00078e3cff */
[----:B------:R0:W3:Y:S02]  /*11470*/  @!P0 LDG.E.U16 R181, desc[UR6][R182.64] ;  /* 0x00000006b6b58981 */ /* 0x0000e4000c1e1500 */
[----:B0-----:R-:W-:-:S06]  /*11480*/  PRMT R182, RZ, 0x7610, R182 ;  /* 0x00007610ffb67816 */ /* 0x001fcc00000000b6 */
[----:B------:R0:W3:Y:S04]  /*11490*/  @!P0 LDG.E.U16 R182, desc[UR6][R184.64] ;  /* 0x00000006b8b68981 */ /* 0x0000e8000c1e1500 */
[----:B------:R-:W4:Y:S01]  /*114a0*/  LDL R185, [R1+0x234] ;  /* 0x0002340001b97983 */ /* 0x000f220000100800 */
[----:B------:R-:W-:Y:S01]  /*114b0*/  PRMT R183, RZ, 0x7610, R183 ;  /* 0x00007610ffb77816 */ /* 0x000fe200000000b7 */
[----:B0-----:R-:W-:Y:S02]  /*114c0*/  @!P0 IMAD.MOV.U32 R184, RZ, RZ, R234 ;  /* 0x000000ffffb88224 */ /* 0x001fe400078e00ea */
[----:B------:R0:W-:Y:S04]  /*114d0*/  STS.U16 [R217+UR4+0x3c80], R187 ;  /* 0x003c80bbd9007988 */ /* 0x0001e80008000404 */
[----:B------:R-:W3:Y:S01]  /*114e0*/  LDL R234, [R1+0xf8] ;  /* 0x0000f80001ea7983 */ /* 0x000ee20000100800 */
[----:B0-----:R-:W-:Y:S01]  /*114f0*/  LOP3.LUT R217, R6, 0x20, RZ, 0x3c, !PT ;  /* 0x0000002006d97812 */ /* 0x001fe200078e3cff */
[----:B--2---:R-:W-:-:S02]  /*11500*/  @!P0 IMAD.MOV.U32 R187, RZ, RZ, R224 ;  /* 0x000000ffffbb8224 */ /* 0x004fc400078e00e0 */
[----:B------:R-:W2:Y:S04]  /*11510*/  LDL R224, [R1+0xb4] ;  /* 0x0000b40001e07983 */ /* 0x000ea80000100800 */
[----:B------:R0:W-:Y:S02]  /*11520*/  STS.U16 [R217+UR4+0x100], R186 ;  /* 0x000100bad9007988 */ /* 0x0001e40008000404 */
[----:B0-----:R-:W-:Y:S02]  /*11530*/  @!P0 IMAD.MOV.U32 R186, RZ, RZ, R3 ;  /* 0x000000ffffba8224 */ /* 0x001fe400078e0003 */
[----:B------:R0:W-:Y:S04]  /*11540*/  STS.U16 [R217+UR4+0x500], R189 ;  /* 0x000500bdd9007988 */ /* 0x0001e80008000404 */
[----:B------:R1:W-:Y:S04]  /*11550*/  STS.U16 [R217+UR4+0x900], R188 ;  /* 0x000900bcd9007988 */ /* 0x0003e80008000404 */
[----:B------:R-:W2:Y:S04]  /*11560*/  LDL R3, [R1+0xb8] ;  /* 0x0000b80001037983 */ /* 0x000ea80000100800 */
[----:B0-----:R-:W3:Y:S04]  /*11570*/  LDL R189, [R1+0x178] ;  /* 0x0001780001bd7983 */ /* 0x001ee80000100800 */
[----:B-1----:R-:W3:Y:S04]  /*11580*/  LDL R188, [R1+0x174] ;  /* 0x0001740001bc7983 */ /* 0x002ee80000100800 */
        /* <DEDUP_REMOVED lines=8> */
[----:B------:R-:W-:Y:S01]  /*11610*/  @!P0 LOP3.LUT R189, R189, R188, RZ, 0x3c, !PT ;  /* 0x000000bcbdbd8212 */ /* 0x000fe200078e3cff */
[----:B------:R1:W-:Y:S04]  /*11620*/  STS.U16 [R217+UR4+0xd00], R191 ;  /* 0x000d00bfd9007988 */ /* 0x0003e80008000404 */
[----:B-1----:R-:W3:Y:S01]  /*11630*/  LDL R191, [R1+0xf4] ;  /* 0x0000f40001bf7983 */ /* 0x002ee20000100800 */
[----:B0-----:R-:W-:-:S04]  /*11640*/  @!P0 LOP3.LUT R187, R187, R186, RZ, 0x3c, !PT ;  /* 0x000000babbbb8212 */ /* 0x001fc800078e3cff */
[----:B------:R-:W-:-:S04]  /*11650*/  @!P0 LOP3.LUT R186, R187, R186, RZ, 0x3c, !PT ;  /* 0x000000babbba8212 */ /* 0x000fc800078e3cff */
[----:B------:R-:W-:-:S05]  /*11660*/  @!P0 LOP3.LUT R187, R187, R186, RZ, 0x3c, !PT ;  /* 0x000000babbbb8212 */ /* 0x000fca00078e3cff */
[----:B------:R0:W4:Y:S02]  /*11670*/  @!P0 LDG.E.U16 R185, desc[UR6][R186.64] ;  /* 0x00000006bab98981 */ /* 0x000124000c1e1500 */
[----:B0-----:R-:W-:-:S06]  /*11680*/  PRMT R186, RZ, 0x7610, R186 ;  /* 0x00007610ffba7816 */ /* 0x001fcc00000000ba */
[----:B------:R0:W4:Y:S04]  /*11690*/  @!P0 LDG.E.U16 R186, desc[UR6][R188.64] ;  /* 0x00000006bcba8981 */ /* 0x000128000c1e1500 */
[----:B------:R-:W0:Y:S04]  /*116a0*/  LDL R188, [R1+0x134] ;  /* 0x0001340001bc7983 */ /* 0x000e280000100800 */
[----:B------:R-:W0:Y:S01]  /*116b0*/  LDL R189, [R1+0x138] ;  /* 0x0001380001bd7983 */ /* 0x000e220000100800 */
[----:B------:R-:W-:-:S03]  /*116c0*/  PRMT R187, RZ, 0x7610, R187 ;  /* 0x00007610ffbb7816 */ /* 0x000fc600000000bb */
[----:B------:R1:W-:Y:S02]  /*116d0*/  STS.U16 [R217+UR4+0x1100], R190 ;  /* 0x001100bed9007988 */ /* 0x0003e40008000404 */
[----:B-1----:R-:W-:Y:S02]  /*116e0*/  @!P0 IMAD.MOV.U32 R190, RZ, RZ, R234 ;  /* 0x000000ffffbe8224 */ /* 0x002fe400078e00ea */
[----:B------:R-:W-:Y:S04]  /*116f0*/  STS.U16 [R217+UR4+0x1500], R211 ;  /* 0x001500d3d9007988 */ /* 0x000fe80008000404 */
[----:B------:R1:W-:Y:S04]  /*11700*/  STS.U16 [R217+UR4+0x1900], R192 ;  /* 0x001900c0d9007988 */ /* 0x0003e80008000404 */
[----:B------:R-:W4:Y:S01]  /*11710*/  LDL R234, [R1+0x7f8] ;  /* 0x0007f80001ea7983 */ /* 0x000f220000100800 */
[----:B-1----:R-:W-:-:S03]  /*11720*/  PRMT R192, RZ, 0x7610, R192 ;  /* 0x00007610ffc07816 */ /* 0x002fc600000000c0 */
[----:B------:R1:W-:Y:S02]  /*11730*/  STS.U16 [R217+UR4+0x1d00], R193 ;  /* 0x001d00c1d9007988 */ /* 0x0003e40008000404 */
[----:B-1----:R-:W-:Y:S02]  /*11740*/  PRMT R193, RZ, 0x7610, R193 ;  /* 0x00007610ffc17816 */ /* 0x002fe400000000c1 */
[----:B0-----:R-:W-:-:S04]  /*11750*/  @!P0 LOP3.LUT R189, R189, R188, RZ, 0x3c, !PT ;  /* 0x000000bcbdbd8212 */ /* 0x001fc800078e3cff */
[----:B------:R-:W-:-:S04]  /*11760*/  @!P0 LOP3.LUT R188, R189, R188, RZ, 0x3c, !PT ;  /* 0x000000bcbdbc8212 */ /* 0x000fc800078e3cff */
[----:B------:R-:W-:-:S05]  /*11770*/  @!P0 LOP3.LUT R189, R189, R188, RZ, 0x3c, !PT ;  /* 0x000000bcbdbd8212 */ /* 0x000fca00078e3cff */
[----:B------:R0:W4:Y:S02]  /*11780*/  @!P0 LDG.E.U16 R187, desc[UR6][R188.64] ;  /* 0x00000006bcbb8981 */ /* 0x000124000c1e1500 */
[----:B0-----:R-:W-:Y:S02]  /*11790*/  PRMT R188, RZ, 0x7610, R188 ;  /* 0x00007610ffbc7816 */ /* 0x001fe400000000bc */
[----:B------:R-:W-:-:S04]  /*117a0*/  PRMT R189, RZ, 0x7610, R189 ;  /* 0x00007610ffbd7816 */ /* 0x000fc800000000bd */
[----:B---3--:R2:W3:Y:S02]  /*117b0*/  @!P0 LDG.E.U16 R188, desc[UR6][R190.64] ;  /* 0x00000006bebc8981 */ /* 0x0084e4000c1e1500 */
[----:B--2---:R-:W-:Y:S02]  /*117c0*/  @!P0 IMAD.MOV.U32 R190, RZ, RZ, R3 ;  /* 0x000000ffffbe8224 */ /* 0x004fe400078e0003 */
[----:B------:R-:W-:Y:S01]  /*117d0*/  @!P0 IMAD.MOV.U32 R191, RZ, RZ, R224 ;  /* 0x000000ffffbf8224 */ /* 0x000fe200078e00e0 */
[----:B------:R-:W2:Y:S04]  /*117e0*/  LDL R3, [R1+0x3b0] ;  /* 0x0003b00001037983 */ /* 0x000ea80000100800 */
[----:B------:R0:W3:Y:S04]  /*117f0*/  @!P0 LDG.E.U16 R189, desc[UR6][R190.64] ;  /* 0x00000006bebd8981 */ /* 0x0000e8000c1e1500 */
[----:B------:R-:W3:Y:S01]  /*11800*/  LDL R224, [R1+0x3ac] ;  /* 0x0003ac0001e07983 */ /* 0x000ee20000100800 */
[----:B0-----:R-:W-:-:S02]  /*11810*/  @!P0 IMAD.MOV.U32 R190, RZ, RZ, R247 ;  /* 0x000000ffffbe8224 */ /* 0x001fc400078e00f7 */
[----:B------:R-:W-:Y:S01]  /*11820*/  @!P0 IMAD.MOV.U32 R191, RZ, RZ, R250 ;  /* 0x000000ffffbf8224 */ /* 0x000fe200078e00fa */
[----:B------:R0:W-:Y:S04]  /*11830*/  STL [R1+0x864], R247 ;  /* 0x000864f701007387 */ /* 0x0001e80000100800 */
[----:B------:R1:W3:Y:S04]  /*11840*/  @!P0 LDG.E.U16 R192, desc[UR6][R190.64] ;  /* 0x00000006bec08981 */ /* 0x0002e8000c1e1500 */
[----:B0-----:R-:W3:Y:S04]  /*11850*/  LDL.LU R247, [R1+0xec] ;  /* 0x0000ec0001f77983 */ /* 0x001ee80000300800 */
[----:B------:R0:W-:Y:S01]  /*11860*/  STL [R1+0x860], R250 ;  /* 0x000860fa01007387 */ /* 0x0001e20000100800 */
[----:B-1----:R-:W-:-:S02]  /*11870*/  @!P0 IMAD.MOV.U32 R190, RZ, RZ, R244 ;  /* 0x000000ffffbe8224 */ /* 0x002fc400078e00f4 */
[----:B------:R-:W-:-:S05]  /*11880*/  @!P0 IMAD.MOV.U32 R191, RZ, RZ, R242 ;  /* 0x000000ffffbf8224 */ /* 0x000fca00078e00f2 */
[----:B------:R4:W3:Y:S04]  /*11890*/  @!P0 LDG.E.U16 R193, desc[UR6][R190.64] ;  /* 0x00000006bec18981 */ /* 0x0008e8000c1e1500 */
[----:B0-----:R-:W3:Y:S04]  /*118a0*/  LDL.LU R250, [R1+0xb0] ;  /* 0x0000b00001fa7983 */ /* 0x001ee80000300800 */
[----:B------:R0:W-:Y:S04]  /*118b0*/  STL [R1+0x86c], R244 ;  /* 0x00086cf401007387 */ /* 0x0001e80000100800 */
[----:B0-----:R-:W3:Y:S04]  /*118c0*/  LDL.LU R244, [R1+0x12c] ;  /* 0x00012c0001f47983 */ /* 0x001ee80000300800 */
[----:B------:R0:W-:Y:S04]  /*118d0*/  STL [R1+0x868], R242 ;  /* 0x000868f201007387 */ /* 0x0001e80000100800 */
[----:B0-----:R-:W3:Y:S04]  /*118e0*/  LDL.LU R242, [R1+0xf0] ;  /* 0x0000f00001f27983 */ /* 0x001ee80000300800 */
[----:B------:R-:W2:Y:S01]  /*118f0*/  LDL R191, [R1+0x3f8] ;  /* 0x0003f80001bf7983 */ /* 0x000ea20000100800 */
[----:B----4-:R-:W-:-:S03]  /*11900*/  @!P0 IMAD.MOV.U32 R190, RZ, RZ, R234 ;  /* 0x000000ffffbe8224 */ /* 0x010fc600078e00ea */
[----:B------:R0:W-:Y:S04]  /*11910*/  STS.U16 [R217+UR4+0x2100], R194 ;  /* 0x002100c2d9007988 */ /* 0x0001e80008000404 */
[----:B------:R1:W-:Y:S04]  /*11920*/  STS.U16 [R217+UR4+0x2500], R210 ;  /* 0x002500d2d9007988 */ /* 0x0003e80008000404 */
[----:B------:R-:W4:Y:S01]  /*11930*/  LDL R234, [R1+0x2b0] ;  /* 0x0002b00001ea7983 */ /* 0x000f220000100800 */
[----:B0-----:R-:W-:Y:S02]  /*11940*/  PRMT R194, RZ, 0x7610, R194 ;  /* 0x00007610ffc27816 */ /* 0x001fe400000000c2 */
[----:B-1----:R-:W-:-:S04]  /*11950*/  PRMT R210, RZ, 0x7610, R210 ;  /* 0x00007610ffd27816 */ /* 0x002fc800000000d2 */
[----:B--2---:R0:W2:Y:S02]  /*11960*/  @!P0 LDG.E.U16 R194, desc[UR6][R190.64] ;  /* 0x00000006bec28981 */ /* 0x0040a4000c1e1500 */
[----:B0-----:R-:W-:Y:S02]  /*11970*/  @!P0 IMAD.MOV.U32 R190, RZ, RZ, R3 ;  /* 0x000000ffffbe8224 */ /* 0x001fe400078e0003 */
[----:B---3--:R-:W-:Y:S01]  /*11980*/  @!P0 IMAD.MOV.U32 R191, RZ, RZ, R224 ;  /* 0x000000ffffbf8224 */ /* 0x008fe200078e00e0 */
[----:B------:R0:W-:Y:S04]  /*11990*/  STS.U16 [R217+UR4+0x2900], R209 ;  /* 0x002900d1d9007988 */ /* 0x0001e80008000404 */
[----:B------:R1:W3:Y:S04]  /*119a0*/  @!P0 LDG.E.U16 R210, desc[UR6][R190.64] ;  /* 0x00000006bed28981 */ /* 0x0002e8000c1e1500 */
[----:B------:R-:W2:Y:S04]  /*119b0*/  LDL R224, [R1+0x26c] ;  /* 0x00026c0001e07983 */ /* 0x000ea80000100800 */
[----:B------:R-:W3:Y:S04]  /*119c0*/  LDL R3, [R1+0x270] ;  /* 0x0002700001037983 */ /* 0x000ee80000100800 */
[----:B------:R-:W1:Y:S04]  /*119d0*/  LDL R190, [R1+0x36c] ;  /* 0x00036c0001be7983 */ /* 0x000e680000100800 */
[----:B------:R-:W1:Y:S01]  /*119e0*/  LDL R191, [R1+0x370] ;  /* 0x0003700001bf7983 */ /* 0x000e620000100800 */
[----:B0-----:R-:W-:-:S02]  /*119f0*/  PRMT R209, RZ, 0x7610, R209 ;  /* 0x00007610ffd17816 */ /* 0x001fc400000000d1 */
[----:B-1----:R-:W-:-:S04]  /*11a00*/  @!P0 LOP3.LUT R191, R191, R190, RZ, 0x3c, !PT ;  /* 0x000000bebfbf8212 */ /* 0x002fc800078e3cff */
[----:B------:R-:W-:-:S04]  /*11a10*/  @!P0 LOP3.LUT R190, R191, R190, RZ, 0x3c, !PT ;  /* 0x000000bebfbe8212 */ /* 0x000fc800078e3cff */
[----:B------:R-:W-:-:S05]  /*11a20*/  @!P0 LOP3.LUT R191, R191, R190, RZ, 0x3c, !PT ;  /* 0x000000bebfbf8212 */ /* 0x000fca00078e3cff */
[----:B------:R0:W2:Y:S04]  /*11a30*/  @!P0 LDG.E.U16 R209, desc[UR6][R190.64] ;  /* 0x00000006bed18981 */ /* 0x0000a8000c1e1500 */
[----:B------:R-:W0:Y:S04]  /*11a40*/  LDL R190, [R1+0x32c] ;  /* 0x00032c0001be7983 */ /* 0x000e280000100800 */
[----:B------:R-:W0:Y:S04]  /*11a50*/  LDL R191, [R1+0x330] ;  /* 0x0003300001bf7983 */ /* 0x000e280000100800 */
[----:B------:R1:W-:Y:S02]  /*11a60*/  STS.U16 [R217+UR4+0x2d00], R208 ;  /* 0x002d00d0d9007988 */ /* 0x0003e40008000404 */
[----:B-1----:R-:W-:-:S02]  /*11a70*/  PRMT R208, RZ, 0x7610, R208 ;  /* 0x00007610ffd07816 */ /* 0x002fc400000000d0 */
[----:B0-----:R-:W-:-:S04]  /*11a80*/  @!P0 LOP3.LUT R191, R191, R190, RZ, 0x3c, !PT ;  /* 0x000000bebfbf8212 */ /* 0x001fc800078e3cff */
        /* <DEDUP_REMOVED lines=11> */
[----:B------:R-:W3:Y:S01]  /*11b40*/  LDL R191, [R1+0x2ac] ;  /* 0x0002ac0001bf7983 */ /* 0x000ee20000100800 */
[----:B----4-:R-:W-:-:S03]  /*11b50*/  @!P0 IMAD.MOV.U32 R190, RZ, RZ, R234 ;  /* 0x000000ffffbe8224 */ /* 0x010fc600078e00ea */
[----:B------:R0:W-:Y:S04]  /*11b60*/  STS.U16 [R217+UR4+0x3500], R206 ;  /* 0x003500ced9007988 */ /* 0x0001e80008000404 */
[----:B------:R1:W-:Y:S04]  /*11b70*/  STS.U16 [R217+UR4+0x3900], R205 ;  /* 0x003900cdd9007988 */ /* 0x0003e80008000404 */
[----:B------:R-:W4:Y:S01]  /*11b80*/  LDL R234, [R1+0x170] ;  /* 0x0001700001ea7983 */ /* 0x000f220000100800 */
[----:B0-----:R-:W-:Y:S02]  /*11b90*/  PRMT R206, RZ, 0x7610, R206 ;  /* 0x00007610ffce7816 */ /* 0x001fe400000000ce */
[----:B-1----:R-:W-:-:S04]  /*11ba0*/  PRMT R205, RZ, 0x7610, R205 ;  /* 0x00007610ffcd7816 */ /* 0x002fc800000000cd */
[----:B---3--:R0:W3:Y:S02]  /*11bb0*/  @!P0 LDG.E.U16 R206, desc[UR6][R190.64] ;  /* 0x00000006bece8981 */ /* 0x0080e4000c1e1500 */
[----:B0-----:R-:W-:Y:S02]  /*11bc0*/  @!P0 IMAD.MOV.U32 R190, RZ, RZ, R3 ;  /* 0x000000ffffbe8224 */ /* 0x001fe400078e0003 */
[----:B--2---:R-:W-:Y:S01]  /*11bd0*/  @!P0 IMAD.MOV.U32 R191, RZ, RZ, R224 ;  /* 0x000000ffffbf8224 */ /* 0x004fe200078e00e0 */
[----:B------:R0:W-:Y:S04]  /*11be0*/  STS.U16 [R217+UR4+0x3d00], R204 ;  /* 0x003d00ccd9007988 */ /* 0x0001e80008000404 */
[----:B------:R1:W2:Y:S04]  /*11bf0*/  @!P0 LDG.E.U16 R205, desc[UR6][R190.64] ;  /* 0x00000006becd8981 */ /* 0x0002a8000c1e1500 */
        /* <DEDUP_REMOVED lines=9> */
[----:B------:R-:W0:Y:S01]  /*11c90*/  LDL R191, [R1+0x1f0] ;  /* 0x0001f00001bf7983 */ /* 0x000e220000100800 */
[----:B------:R-:W-:-:S05]  /*11ca0*/  LOP3.LUT R224, R6, 0x30, RZ, 0x3c, !PT ;  /* 0x0000003006e07812 */ /* 0x000fca00078e3cff */
[----:B------:R1:W-:Y:S02]  /*11cb0*/  STS.U16 [R224+UR4+0x180], R203 ;  /* 0x000180cbe0007988 */ /* 0x0003e40008000404 */
[----:B-1----:R-:W-:Y:S02]  /*11cc0*/  PRMT R203, RZ, 0x7610, R203 ;  /* 0x00007610ffcb7816 */ /* 0x002fe400000000cb */
        /* <DEDUP_REMOVED lines=15> */
[----:B------:R-:W4:Y:S01]  /*11dc0*/  LDL R234, [R1+0x3f4] ;  /* 0x0003f40001ea7983 */ /* 0x000f220000100800 */
[----:B0-----:R-:W-:-:S03]  /*11dd0*/  PRMT R201, RZ, 0x7610, R201 ;  /* 0x00007610ffc97816 */ /* 0x001fc600000000c9 */
[----:B------:R0:W-:Y:S04]  /*11de0*/  STS.U16 [R224+UR4+0xd80], R200 ;  /* 0x000d80c8e0007988 */ /* 0x0001e80008000404 */
[----:B0-----:R-:W2:Y:S01]  /*11df0*/  LDL R224, [R1+0x3a4] ;  /* 0x0003a40001e07983 */ /* 0x001ea20000100800 */
[----:B------:R-:W-:-:S03]  /*11e00*/  PRMT R200, RZ, 0x7610, R200 ;  /* 0x00007610ffc87816 */ /* 0x000fc600000000c8 */
[----:B---3--:R0:W3:Y:S02]  /*11e10*/  @!P0 LDG.E.U16 R201, desc[UR6][R190.64] ;  /* 0x00000006bec98981 */ /* 0x0080e4000c1e1500 */
[----:B0-----:R-:W-:Y:S02]  /*11e20*/  @!P0 IMAD.MOV.U32 R190, RZ, RZ, R3 ;  /* 0x000000ffffbe8224 */ /* 0x001fe400078e0003 */
[----:B------:R-:W2:Y:S01]  /*11e30*/  LDL R3, [R1+0x3a8] ;  /* 0x0003a80001037983 */ /* 0x000ea20000100800 */
[----:B------:R-:W-:-:S03]  /*11e40*/  @!P0 IMAD.MOV.U32 R191, RZ, RZ, R244 ;  /* 0x000000ffffbf8224 */ /* 0x000fc600078e00f4 */
[----:B------:R0:W-:Y:S04]  /*11e50*/  STL [R1+0x870], R244 ;  /* 0x000870f401007387 */ /* 0x0001e80000100800 */
[----:B------:R1:W3:Y:S01]  /*11e60*/  @!P0 LDG.E.U16 R200, desc[UR6][R190.64] ;  /* 0x00000006bec88981 */ /* 0x0002e2000c1e1500 */
[----:B0-----:R-:W-:-:S05]  /*11e70*/  LOP3.LUT R244, R6, 0x30, RZ, 0x3c, !PT ;  /* 0x0000003006f47812 */ /* 0x001fca00078e3cff */
[----:B------:R0:W-:Y:S01]  /*11e80*/  STS.U16 [R244+UR4+0x1180], R199 ;  /* 0x001180c7f4007988 */ /* 0x0001e20008000404 */
[----:B-1----:R-:W-:Y:S02]  /*11e90*/  @!P0 IMAD.MOV.U32 R190, RZ, RZ, R242 ;  /* 0x000000ffffbe8224 */ /* 0x002fe400078e00f2 */
[----:B------:R-:W-:Y:S01]  /*11ea0*/  @!P0 IMAD.MOV.U32 R191, RZ, RZ, R247 ;  /* 0x000000ffffbf8224 */ /* 0x000fe200078e00f7 */
[----:B------:R1:W-:Y:S01]  /*11eb0*/  STS.U16 [R244+UR4+0x1580], R198 ;  /* 0x001580c6f4007988 */ /* 0x0003e20008000404 */
[----:B0-----:R-:W-:-:S03]  /*11ec0*/  PRMT R199, RZ, 0x7610, R199 ;  /* 0x00007610ffc77816 */ /* 0x001fc600000000c7 */
[----:B------:R0:W-:Y:S01]  /*11ed0*/  STL [R1+0x878], R242 ;  /* 0x000878f201007387 */ /* 0x0001e20000100800 */
[----:B-1----:R-:W-:-:S03]  /*11ee0*/  PRMT R198, RZ, 0x7610, R198 ;  /* 0x00007610ffc67816 */ /* 0x002fc600000000c6 */
[----:B------:R1:W3:Y:S04]  /*11ef0*/  @!P0 LDG.E.U16 R199, desc[UR6][R190.64] ;  /* 0x00000006bec78981 */ /* 0x0002e8000c1e1500 */
[----:B0-----:R-:W2:Y:S01]  /*11f00*/  LDL R242, [R1+0x3f0] ;  /* 0x0003f00001f27983 */ /* 0x001ea20000100800 */
[----:B-1----:R-:W-:Y:S02]  /*11f10*/  @!P0 IMAD.MOV.U32 R190, RZ, RZ, R250 ;  /* 0x000000ffffbe8224 */ /* 0x002fe400078e00fa */
[----:B------:R-:W-:Y:S01]  /*11f20*/  @!P0 IMAD.MOV.U32 R191, RZ, RZ, R248 ;  /* 0x000000ffffbf8224 */ /* 0x000fe200078e00f8 */
[----:B------:R0:W-:Y:S04]  /*11f30*/  STS.U16 [R244+UR4+0x1980], R197 ;  /* 0x001980c5f4007988 */ /* 0x0001e80008000404 */
[----:B------:R1:W3:Y:S04]  /*11f40*/  @!P0 LDG.E.U16 R198, desc[UR6][R190.64] ;  /* 0x00000006bec68981 */ /* 0x0002e8000c1e1500 */
[----:B------:R-:W-:Y:S01]  /*11f50*/  STL [R1+0x874], R247 ;  /* 0x000874f701007387 */ /* 0x000fe20000100800 */
[----:B0-----:R-:W-:-:S03]  /*11f60*/  PRMT R197, RZ, 0x7610, R197 ;  /* 0x00007610ffc57816 */ /* 0x001fc600000000c5 */
[----:B------:R-:W-:Y:S01]  /*11f70*/  STL [R1+0x880], R250 ;  /* 0x000880fa01007387 */ /* 0x000fe20000100800 */
[----:B-1----:R-:W-:Y:S02]  /*11f80*/  @!P0 IMAD.MOV.U32 R190, RZ, RZ, R252 ;  /* 0x000000ffffbe8224 */ /* 0x002fe400078e00fc */
[----:B------:R-:W-:Y:S01]  /*11f90*/  @!P0 IMAD.MOV.U32 R191, RZ, RZ, R0 ;  /* 0x000000ffffbf8224 */ /* 0x000fe200078e0000 */
[----:B------:R-:W-:Y:S04]  /*11fa0*/  STL [R1+0x87c], R248 ;  /* 0x00087cf801007387 */ /* 0x000fe80000100800 */
[----:B------:R-:W-:Y:S04]  /*11fb0*/  STL [R1+0x888], R252 ;  /* 0x000888fc01007387 */ /* 0x000fe80000100800 */
[----:B------:R-:W-:Y:S04]  /*11fc0*/  STL [R1+0x884], R0 ;  /* 0x0008840001007387 */ /* 0x000fe80000100800 */
[----:B------:R0:W3:Y:S04]  /*11fd0*/  @!P0 LDG.E.U16 R197, desc[UR6][R190.64] ;  /* 0x00000006bec58981 */ /* 0x0000e8000c1e1500 */
[----:B------:R1:W-:Y:S04]  /*11fe0*/  STL [R1+0x890], R239 ;  /* 0x000890ef01007387 */ /* 0x0003e80000100800 */
[----:B------:R4:W-:Y:S01]  /*11ff0*/  STL [R1+0x88c], R236 ;  /* 0x00088cec01007387 */ /* 0x0009e20000100800 */
[----:B0-----:R-:W-:-:S02]  /*12000*/  @!P0 IMAD.MOV.U32 R190, RZ, RZ, R239 ;  /* 0x000000ffffbe8224 */ /* 0x001fc400078e00ef */
[----:B------:R-:W-:Y:S01]  /*12010*/  @!P0 IMAD.MOV.U32 R191, RZ, RZ, R236 ;  /* 0x000000ffffbf8224 */ /* 0x000fe200078e00ec */
[----:B-1----:R-:W3:Y:S04]  /*12020*/  LDL R239, [R1+0x364] ;  /* 0x0003640001ef7983 */ /* 0x002ee80000100800 */
[----:B----4-:R-:W4:Y:S04]  /*12030*/  LDL R236, [R1+0x368] ;  /* 0x0003680001ec7983 */ /* 0x010f280000100800 */
[----:B------:R0:W-:Y:S04]  /*12040*/  STS.U16 [R244+UR4+0x1d80], R196 ;  /* 0x001d80c4f4007988 */ /* 0x0001e80008000404 */
[----:B------:R1:W-:Y:S01]  /*12050*/  STS.U16 [R244+UR4+0x2180], R195 ;  /* 0x002180c3f4007988 */ /* 0x0003e20008000404 */
[----:B0-----:R-:W-:-:S02]  /*12060*/  PRMT R196, RZ, 0x7610, R196 ;  /* 0x00007610ffc47816 */ /* 0x001fc400000000c4 */
[----:B-1----:R-:W-:-:S04]  /*12070*/  PRMT R195, RZ, 0x7610, R195 ;  /* 0x00007610ffc37816 */ /* 0x002fc800000000c3 */
[----:B------:R0:W4:Y:S01]  /*12080*/  @!P0 LDG.E.U16 R196, desc[UR6][R190.64] ;  /* 0x00000006bec48981 */ /* 0x000122000c1e1500 */
[----:B------:R-:W-:Y:S01]  /*12090*/  PRMT R211, RZ, 0x7610, R211 ;  /* 0x00007610ffd37816 */ /* 0x000fe200000000d3 */
[----:B0-----:R-:W-:Y:S02]  /*120a0*/  @!P0 IMAD.MOV.U32 R190, RZ, RZ, R234 ;  /* 0x000000ffffbe8224 */ /* 0x001fe400078e00ea */
[----:B------:R0:W-:Y:S02]  /*120b0*/  STS.U16 [R244+UR4+0x2580], R214 ;  /* 0x002580d6f4007988 */ /* 0x0001e40008000404 */
[----:B0-----:R-:W-:Y:S01]  /*120c0*/  PRMT R214, RZ, 0x7610, R214 ;  /* 0x00007610ffd67816 */ /* 0x001fe200000000d6 */
[----:B--2---:R-:W-:Y:S02]  /*120d0*/  @!P0 IMAD.MOV.U32 R191, RZ, RZ, R242 ;  /* 0x000000ffffbf8224 */ /* 0x004fe400078e00f2 */
[----:B------:R-:W2:Y:S04]  /*120e0*/  LDL R242, [R1+0x2a4] ;  /* 0x0002a40001f27983 */ /* 0x000ea80000100800 */
[----:B------:R0:W2:Y:S02]  /*120f0*/  @!P0 LDG.E.U16 R195, desc[UR6][R190.64] ;  /* 0x00000006bec38981 */ /* 0x0000a4000c1e1500 */
[----:B0-----:R-:W-:-:S02]  /*12100*/  @!P0 IMAD.MOV.U32 R190, RZ, RZ, R3 ;  /* 0x000000ffffbe8224 */ /* 0x001fc400078e0003 */
[----:B------:R-:W-:Y:S01]  /*12110*/  @!P0 IMAD.MOV.U32 R191, RZ, RZ, R224 ;  /* 0x000000ffffbf8224 */ /* 0x000fe200078e00e0 */
[----:B------:R-:W2:Y:S04]  /*12120*/  LDL R3, [R1+0x2a8] ;  /* 0x0002a80001037983 */ /* 0x000ea80000100800 */
[----:B------:R-:W2:Y:S04]  /*12130*/  LDL.LU R234, [R1+0x70] ;  /* 0x0000700001ea7983 */ /* 0x000ea80000300800 */
[----:B------:R3:W2:Y:S04]  /*12140*/  @!P0 LDG.E.U16 R211, desc[UR6][R190.64] ;  /* 0x00000006bed38981 */ /* 0x0006a8000c1e1500 */
[----:B------:R-:W2:Y:S04]  /*12150*/  LDL.LU R224, [R1+0x60] ;  /* 0x0000600001e07983 */ /* 0x000ea80000300800 */
[----:B------:R-:W2:Y:S04]  /*12160*/  LDL.LU R0, [R1+0x54] ;  /* 0x0000540001007983 */ /* 0x000ea80000300800 */
[----:B------:R-:W2:Y:S04]  /*12170*/  LDL.LU R252, [R1+0x48] ;  /* 0x0000480001fc7983 */ /* 0x000ea80000300800 */
[----:B------:R-:W2:Y:S04]  /*12180*/  LDL.LU R248, [R1+0x3c] ;  /* 0x00003c0001f87983 */ /* 0x000ea80000300800 */
[----:B------:R-:W2:Y:S01]  /*12190*/  LDL.LU R250, [R1+0x30] ;  /* 0x0000300001fa7983 */ /* 0x000ea20000300800 */
[----:B---3--:R-:W-:-:S03]  /*121a0*/  @!P0 IMAD.MOV.U32 R191, RZ, RZ, R239 ;  /* 0x000000ffffbf8224 */ /* 0x008fc600078e00ef */
[----:B------:R-:W3:Y:S01]  /*121b0*/  LDL.LU R247, [R1+0x28] ;  /* 0x0000280001f77983 */ /* 0x000ee20000300800 */
[----:B----4-:R-:W-:-:S03]  /*121c0*/  @!P0 IMAD.MOV.U32 R190, RZ, RZ, R236 ;  /* 0x000000ffffbe8224 */ /* 0x010fc600078e00ec */
[----:B------:R0:W-:Y:S04]  /*121d0*/  STS.U16 [R244+UR4+0x2980], R241 ;  /* 0x002980f1f4007988 */ /* 0x0001e80008000404 */
[----:B------:R1:W4:Y:S04]  /*121e0*/  @!P0 LDG.E.U16 R214, desc[UR6][R190.64] ;  /* 0x00000006bed68981 */ /* 0x000328000c1e1500 */
[----:B------:R-:W3:Y:S04]  /*121f0*/  LDL R236, [R1+0x268] ;  /* 0x0002680001ec7983 */ /* 0x000ee80000100800 */
[----:B0-----:R-:W2:Y:S04]  /*12200*/  LDL R241, [R1+0x2e8] ;  /* 0x0002e80001f17983 */ /* 0x001ea80000100800 */
[----:B------:R-:W1:Y:S04]  /*12210*/  LDL R190, [R1+0x324] ;  /* 0x0003240001be7983 */ /* 0x000e680000100800 */
[----:B------:R-:W1:Y:S04]  /*12220*/  LDL R191, [R1+0x328] ;  /* 0x0003280001bf7983 */ /* 0x000e680000100800 */
[----:B------:R0:W-:Y:S04]  /*12230*/  STS.U16 [R244+UR4+0x2d80], R233 ;  /* 0x002d80e9f4007988 */ /* 0x0001e80008000404 */
[----:B------:R-:W4:Y:S01]  /*12240*/  LDL R239, [R1+0x264] ;  /* 0x0002640001ef7983 */ /* 0x000f220000100800 */
[----:B0-----:R-:W-:-:S02]  /*12250*/  PRMT R233, RZ, 0x7610, R233 ;  /* 0x00007610ffe97816 */ /* 0x001fc400000000e9 */
[----:B-1----:R-:W-:-:S04]  /*12260*/  @!P0 LOP3.LUT R191, R191, R190, RZ, 0x3c, !PT ;  /* 0x000000bebfbf8212 */ /* 0x002fc800078e3cff */
[----:B------:R-:W-:-:S04]  /*12270*/  @!P0 LOP3.LUT R190, R191, R190, RZ, 0x3c, !PT ;  /* 0x000000bebfbe8212 */ /* 0x000fc800078e3cff */
[----:B------:R-:W-:-:S05]  /*12280*/  @!P0 LOP3.LUT R191, R191, R190, RZ, 0x3c, !PT ;  /* 0x000000bebfbf8212 */ /* 0x000fca00078e3cff */
[----:B------:R2:W4:Y:S04]  /*12290*/  @!P0 LDG.E.U16 R233, desc[UR6][R190.64] ;  /* 0x00000006bee98981 */ /* 0x000528000c1e1500 */
[----:B------:R-:W3:Y:S01]  /*122a0*/  LDL R191, [R1+0x2e4] ;  /* 0x0002e40001bf7983 */ /* 0x000ee20000100800 */
[----:B--2---:R-:W-:-:S03]  /*122b0*/  @!P0 IMAD.MOV.U32 R190, RZ, RZ, R241 ;  /* 0x000000ffffbe8224 */ /* 0x004fc600078e00f1 */
[----:B------:R0:W-:Y:S04]  /*122c0*/  STS.U16 [R244+UR4+0x3180], R226 ;  /* 0x003180e2f4007988 */ /* 0x0001e80008000404 */
[----:B------:R1:W-:Y:S04]  /*122d0*/  STS.U16 [R244+UR4+0x3580], R219 ;  /* 0x003580dbf4007988 */ /* 0x0003e80008000404 */
[----:B------:R-:W2:Y:S01]  /*122e0*/  LDL.LU R241, [R1+0x50] ;  /* 0x0000500001f17983 */ /* 0x000ea20000300800 */
[----:B0-----:R-:W-:Y:S02]  /*122f0*/  PRMT R226, RZ, 0x7610, R226 ;  /* 0x00007610ffe27816 */ /* 0x001fe400000000e2 */
[----:B-1----:R-:W-:Y:S01]  /*12300*/  PRMT R219, RZ, 0x7610, R219 ;  /* 0x00007610ffdb7816 */ /* 0x002fe200000000db */
[----:B------:R-:W-:Y:S04]  /*12310*/  STS.U16 [R244+UR4+0x3980], R213 ;  /* 0x003980d5f4007988 */ /* 0x000fe80008000404 */
[----:B------:R-:W-:Y:S04]  /*12320*/  STS.U16 [R244+UR4+0x3d80], R11 ;  /* 0x003d800bf4007988 */ /* 0x000fe80008000404 */
[----:B---3--:R0:W3:Y:S02]  /*12330*/  @!P0 LDG.E.U16 R226, desc[UR6][R190.64] ;  /* 0x00000006bee28981 */ /* 0x0080e4000c1e1500 */
[----:B0-----:R-:W-:-:S02]  /*12340*/  @!P0 IMAD.MOV.U32 R190, RZ, RZ, R3 ;  /* 0x000000ffffbe8224 */ /* 0x001fc400078e0003 */
[----:B------:R-:W-:Y:S01]  /*12350*/  @!P0 IMAD.MOV.U32 R191, RZ, RZ, R242 ;  /* 0x000000ffffbf8224 */ /* 0x000fe200078e00f2 */
[----:B------:R-:W-:Y:S01]  /*12360*/  LOP3.LUT R3, R6, 0x40, RZ, 0x3c, !PT ;  /* 0x0000004006037812 */ /* 0x000fe200078e3cff */
[----:B------:R-:W3:Y:S04]  /*12370*/  LDL.LU R242, [R1+0x44] ;  /* 0x0000440001f27983 */ /* 0x000ee80000300800 */
[----:B------:R0:W3:Y:S04]  /*12380*/  @!P0 LDG.E.U16 R219, desc[UR6][R190.64] ;  /* 0x00000006bedb8981 */ /* 0x0000e8000c1e1500 */
[----:B------:R1:W-:Y:S01]  /*12390*/  STS.U16 [R3+UR4+0x200], R234 ;  /* 0x000200ea03007988 */ /* 0x0003e20008000404 */
[----:B0-----:R-:W-:-:S02]  /*123a0*/  @!P0 IMAD.MOV.U32 R190, RZ, RZ, R236 ;  /* 0x000000ffffbe8224 */ /* 0x001fc400078e00ec */
[----:B----4-:R-:W-:Y:S01]  /*123b0*/  @!P0 IMAD.MOV.U32 R191, RZ, RZ, R239 ;  /* 0x000000ffffbf8224 */ /* 0x010fe200078e00ef */
[----:B------:R-:W4:Y:S04]  /*123c0*/  LDL.LU R236, [R1+0x38] ;  /* 0x0000380001ec7983 */ /* 0x000f280000300800 */
[----:B------:R-:W4:Y:S04]  /*123d0*/  LDL.LU R239, [R1+0x2c] ;  /* 0x00002c0001ef7983 */ /* 0x000f280000300800 */
[----:B-1----:R-:W2:Y:S04]  /*123e0*/  LDL.LU R234, [R1+0x8fc] ;  /* 0x0008fc0001ea7983 */ /* 0x002ea80000300800 */
[----:B------:R0:W-:Y:S04]  /*123f0*/  STS.U16 [R3+UR4+0x600], R224 ;  /* 0x000600e003007988 */ /* 0x0001e80008000404 */
[----:B------:R-:W-:Y:S04]  /*12400*/  STS.U16 [R3+UR4+0xa00], R0 ;  /* 0x000a000003007988 */ /* 0x000fe80008000404 */
[----:B------:R-:W-:Y:S04]  /*12410*/  STS.U16 [R3+UR4+0xe00], R252 ;  /* 0x000e00fc03007988 */ /* 0x000fe80008000404 */
[----:B------:R-:W-:Y:S04]  /*12420*/  STS.U16 [R3+UR4+0x1200], R248 ;  /* 0x001200f803007988 */ /* 0x000fe80008000404 */
[----:B------:R-:W-:Y:S04]  /*12430*/  STS.U16 [R3+UR4+0x1600], R250 ;  /* 0x001600fa03007988 */ /* 0x000fe80008000404 */
[----:B------:R-:W-:Y:S04]  /*12440*/  STS.U16 [R3+UR4+0x1a00], R247 ;  /* 0x001a00f703007988 */ /* 0x000fe80008000404 */
[----:B0-----:R-:W4:Y:S04]  /*12450*/  LDL.LU R224, [R1+0x8f8] ;  /* 0x0008f80001e07983 */ /* 0x001f280000300800 */
[----:B--2---:R0:W-:Y:S04]  /*12460*/  STS.U16 [R3+UR4+0x1e00], R234 ;  /* 0x001e00ea03007988 */ /* 0x0041e80008000404 */
[----:B------:R1:W-:Y:S04]  /*12470*/  STS.U16 [R3+UR4+0x2200], R227 ;  /* 0x002200e303007988 */ /* 0x0003e80008000404 */
[----:B0-----:R-:W2:Y:S04]  /*12480*/  LDL.LU R234, [R1+0x8f4] ;  /* 0x0008f40001ea7983 */ /* 0x001ea80000300800 */
[----:B-1----:R-:W2:Y:S04]  /*12490*/  LDL.LU R227, [R1+0x8f0] ;  /* 0x0008f00001e37983 */ /* 0x002ea80000300800 */
[----:B------:R-:W2:Y:S04]  /*124a0*/  LDL.LU R0, [R1+0x68] ;  /* 0x0000680001007983 */ /* 0x000ea80000300800 */
[----:B------:R-:W2:Y:S04]  /*124b0*/  LDL.LU R252, [R1+0x58] ;  /* 0x0000580001fc7983 */ /* 0x000ea80000300800 */
[----:B------:R-:W2:Y:S04]  /*124c0*/  LDL.LU R248, [R1+0x4c] ;  /* 0x00004c0001f87983 */ /* 0x000ea80000300800 */
[----:B------:R-:W2:Y:S04]  /*124d0*/  LDL.LU R250, [R1+0x40] ;  /* 0x0000400001fa7983 */ /* 0x000ea80000300800 */
[----:B------:R-:W-:Y:S04]  /*124e0*/  STS.U16 [R3+UR4+0x2600], R7 ;  /* 0x0026000703007988 */ /* 0x000fe80008000404 */
[----:B------:R-:W2:Y:S04]  /*124f0*/  LDL.LU R247, [R1+0x34] ;  /* 0x0000340001f77983 */ /* 0x000ea80000300800 */
[----:B------:R0:W-:Y:S04]  /*12500*/  STS.U16 [R3+UR4+0x2a00], R246 ;  /* 0x002a00f603007988 */ /* 0x0001e80008000404 */
[----:B------:R1:W-:Y:S04]  /*12510*/  STS.U16 [R3+UR4+0x2e00], R238 ;  /* 0x002e00ee03007988 */ /* 0x0003e80008000404 */
[----:B0-----:R-:W3:Y:S04]  /*12520*/  LDL.LU R246, [R1+0x5c] ;  /* 0x00005c0001f67983 */ /* 0x001ee80000300800 */
[----:B-1----:R-:W4:Y:S01]  /*12530*/  LDL.LU R238, [R1+0x6c] ;  /* 0x00006c0001ee7983 */ /* 0x002f220000300800 */
[----:B------:R-:W-:-:S03]  /*12540*/  LOP3.LUT R7, R6, 0x50, RZ, 0x3c, !PT ;  /* 0x0000005006077812 */ /* 0x000fc600078e3cff */
[----:B------:R-:W-:Y:S04]  /*12550*/  STS.U16 [R3+UR4+0x3200], R230 ;  /* 0x003200e603007988 */ /* 0x000fe80008000404 */
[----:B------:R-:W-:Y:S04]  /*12560*/  STS.U16 [R3+UR4+0x3600], R221 ;  /* 0x003600dd03007988 */ /* 0x000fe80008000404 */
[----:B------:R-:W-:Y:S04]  /*12570*/  STS.U16 [R3+UR4+0x3a00], R212 ;  /* 0x003a00d403007988 */ /* 0x000fe80008000404 */
[----:B------:R-:W-:Y:S04]  /*12580*/  STS.U16 [R3+UR4+0x3e00], R12 ;  /* 0x003e000c03007988 */ /* 0x000fe80008000404 */
[----:B----4-:R-:W-:Y:S04]  /*12590*/  STS.U16 [R7+UR4+0x280], R238 ;  /* 0x000280ee07007988 */ /* 0x010fe80008000404 */
[----:B---3--:R-:W-:Y:S04]  /*125a0*/  STS.U16 [R7+UR4+0x680], R246 ;  /* 0x000680f607007988 */ /* 0x008fe80008000404 */
[----:B------:R-:W-:Y:S04]  /*125b0*/  STS.U16 [R7+UR4+0xa80], R241 ;  /* 0x000a80f107007988 */ /* 0x000fe80008000404 */
[----:B------:R0:W-:Y:S04]  /*125c0*/  STS.U16 [R7+UR4+0xe80], R242 ;  /* 0x000e80f207007988 */ /* 0x0001e80008000404 */
[----:B------:R-:W-:Y:S04]  /*125d0*/  STS.U16 [R7+UR4+0x1280], R236 ;  /* 0x001280ec07007988 */ /* 0x000fe80008000404 */
[----:B------:R-:W-:Y:S04]  /*125e0*/  STS.U16 [R7+UR4+0x1680], R239 ;  /* 0x001680ef07007988 */ /* 0x000fe80008000404 */
[----:B0-----:R-:W3:Y:S04]  /*125f0*/  LDL.LU R242, [R1+0x64] ;  /* 0x0000640001f27983 */ /* 0x001ee80000300800 */
[----:B--2---:R0:W-:Y:S04]  /*12600*/  STS.U16 [R7+UR4+0x1a80], R227 ;  /* 0x001a80e307007988 */ /* 0x0041e80008000404 */
[----:B------:R1:W-:Y:S04]  /*12610*/  STS.U16 [R7+UR4+0x1e80], R231 ;  /* 0x001e80e707007988 */ /* 0x0003e80008000404 */
[----:B0-----:R-:W2:Y:S04]  /*12620*/  LDL.LU R227, [R1+0x8ec] ;  /* 0x0008ec0001e37983 */ /* 0x001ea80000300800 */
[----:B-1----:R-:W4:Y:S04]  /*12630*/  LDL.LU R231, [R1+0x8e8] ;  /* 0x0008e80001e77983 */ /* 0x002f280000300800 */
[----:B------:R-:W-:Y:S04]  /*12640*/  STS.U16 [R7+UR4+0x2280], R229 ;  /* 0x002280e507007988 */ /* 0x000fe80008000404 */
[----:B------:R0:W-:Y:S04]  /*12650*/  STS.U16 [R7+UR4+0x2680], R2 ;  /* 0x0026800207007988 */ /* 0x0001e80008000404 */
[----:B------:R-:W-:Y:S04]  /*12660*/  STS.U16 [R7+UR4+0x2a80], R245 ;  /* 0x002a80f507007988 */ /* 0x000fe80008000404 */
[----:B------:R-:W-:Y:S01]  /*12670*/  STS.U16 [R7+UR4+0x2e80], R237 ;  /* 0x002e80ed07007988 */ /* 0x000fe20008000404 */
[----:B0-----:R-:W-:-:S03]  /*12680*/  LOP3.LUT R2, R6, 0x60, RZ, 0x3c, !PT ;  /* 0x0000006006027812 */ /* 0x001fc600078e3cff */
[----:B------:R-:W-:Y:S04]  /*12690*/  STS.U16 [R7+UR4+0x3280], R228 ;  /* 0x003280e407007988 */ /* 0x000fe80008000404 */
        /* <DEDUP_REMOVED lines=8> */
[----:B------:R-:W2:Y:S04]  /*12720*/  LDL.LU R229, [R1+0x8e4] ;  /* 0x0008e40001e57983 */ /* 0x000ea80000300800 */
[----:B----4-:R0:W-:Y:S04]  /*12730*/  STS.U16 [R2+UR4+0x1700], R231 ;  /* 0x001700e702007988 */ /* 0x0101e80008000404 */
[----:B------:R1:W-:Y:S04]  /*12740*/  STS.U16 [R2+UR4+0x1b00], R234 ;  /* 0x001b00ea02007988 */ /* 0x0003e80008000404 */
[----:B------:R4:W-:Y:S04]  /*12750*/  STS.U16 [R2+UR4+0x1f00], R4 ;  /* 0x001f000402007988 */ /* 0x0009e80008000404 */
[----:B0-----:R-:W2:Y:S04]  /*12760*/  LDL.LU R231, [R1+0x8e0] ;  /* 0x0008e00001e77983 */ /* 0x001ea80000300800 */
[----:B-1----:R-:W2:Y:S04]  /*12770*/  LDL.LU R234, [R1+0x8dc] ;  /* 0x0008dc0001ea7983 */ /* 0x002ea80000300800 */
[----:B----4-:R-:W4:Y:S04]  /*12780*/  LDL.LU R4, [R1+0x8d8] ;  /* 0x0008d80001047983 */ /* 0x010f280000300800 */
        /* <DEDUP_REMOVED lines=9> */
[----:B---3--:R0:W-:Y:S02]  /*12820*/  STS.U16 [R5+UR4+0x380], R242 ;  /* 0x000380f205007988 */ /* 0x0081e40008000404 */
[----:B0-----:R-:W-:-:S02]  /*12830*/  LOP3.LUT R242, R6, 0x10, RZ, 0x3c, !PT ;  /* 0x0000001006f27812 */ /* 0x001fc400078e3cff */
[----:B------:R-:W-:-:S06]  /*12840*/  PRMT R213, RZ, 0x7610, R213 ;  /* 0x00007610ffd57816 */ /* 0x000fcc00000000d5 */
[----:B------:R-:W3:Y:S04]  /*12850*/  @!P0 LDG.E.U16 R213, desc[UR6][R190.64] ;  /* 0x00000006bed58981 */ /* 0x000ee8000c1e1500 */
[----:B----4-:R0:W-:Y:S04]  /*12860*/  STS.U16 [R5+UR4+0x780], R4 ;  /* 0x0007800405007988 */ /* 0x0101e80008000404 */
[----:B--2---:R1:W-:Y:S04]  /*12870*/  STS.U16 [R5+UR4+0xb80], R234 ;  /* 0x000b80ea05007988 */ /* 0x0043e80008000404 */
[----:B------:R2:W-:Y:S04]  /*12880*/  STS.U16 [R5+UR4+0xf80], R231 ;  /* 0x000f80e705007988 */ /* 0x0005e80008000404 */
[----:B------:R4:W-:Y:S04]  /*12890*/  STS.U16 [R5+UR4+0x1380], R229 ;  /* 0x001380e505007988 */ /* 0x0009e80008000404 */
[----:B------:R4:W-:Y:S04]  /*128a0*/  STS.U16 [R5+UR4+0x1780], R227 ;  /* 0x001780e305007988 */ /* 0x0009e80008000404 */
[----:B------:R4:W-:Y:S04]  /*128b0*/  STS.U16 [R5+UR4+0x1b80], R224 ;  /* 0x001b80e005007988 */ /* 0x0009e80008000404 */
[----:B------:R3:W-:Y:S04]  /*128c0*/  STS.U16 [R5+UR4+0x1f80], R222 ;  /* 0x001f80de05007988 */ /* 0x0007e80008000404 */
[----:B------:R3:W-:Y:S04]  /*128d0*/  STS.U16 [R5+UR4+0x2380], R220 ;  /* 0x002380dc05007988 */ /* 0x0007e80008000404 */
        /* <DEDUP_REMOVED lines=46> */
[----:B0-----:R-:W3:Y:S04]  /*12bc0*/  LDL.LU R4, [R1+0x8d4] ;  /* 0x0008d40001047983 */ /* 0x001ee80000300800 */
[----:B------:R-:W-:Y:S04]  /*12bd0*/  STS.U16 [R217+UR4+0x9d00], R183 ;  /* 0x009d00b7d9007988 */ /* 0x000fe80008000404 */
[----:B-1----:R-:W3:Y:S04]  /*12be0*/  LDL.LU R234, [R1+0x8d0] ;  /* 0x0008d00001ea7983 */ /* 0x002ee80000300800 */
[----:B------:R-:W-:Y:S04]  /*12bf0*/  STS.U16 [R217+UR4+0xa100], R184 ;  /* 0x00a100b8d9007988 */ /* 0x000fe80008000404 */
[----:B--2---:R-:W2:Y:S04]  /*12c00*/  LDL.LU R231, [R1+0x8cc] ;  /* 0x0008cc0001e77983 */ /* 0x004ea80000300800 */
[----:B------:R-:W-:Y:S04]  /*12c10*/  STS.U16 [R217+UR4+0xa500], R185 ;  /* 0x00a500b9d9007988 */ /* 0x000fe80008000404 */
[----:B----4-:R-:W4:Y:S04]  /*12c20*/  LDL.LU R229, [R1+0x8c8] ;  /* 0x0008c80001e57983 */ /* 0x010f280000300800 */
[----:B------:R-:W-:Y:S04]  /*12c30*/  STS.U16 [R217+UR4+0xa900], R186 ;  /* 0x00a900bad9007988 */ /* 0x000fe80008000404 */
[----:B------:R-:W4:Y:S04]  /*12c40*/  LDL.LU R227, [R1+0x8c4] ;  /* 0x0008c40001e37983 */ /* 0x000f280000300800 */
[----:B------:R-:W-:Y:S04]  /*12c50*/  STS.U16 [R217+UR4+0xad00], R187 ;  /* 0x00ad00bbd9007988 */ /* 0x000fe80008000404 */
[----:B------:R-:W4:Y:S04]  /*12c60*/  LDL.LU R224, [R1+0x8c0] ;  /* 0x0008c00001e07983 */ /* 0x000f280000300800 */
[----:B------:R-:W-:Y:S04]  /*12c70*/  STS.U16 [R217+UR4+0xb100], R188 ;  /* 0x00b100bcd9007988 */ /* 0x000fe80008000404 */
[----:B---3--:R-:W3:Y:S04]  /*12c80*/  LDL.LU R222, [R1+0x8bc] ;  /* 0x0008bc0001de7983 */ /* 0x008ee80000300800 */
[----:B------:R-:W-:Y:S04]  /*12c90*/  STS.U16 [R217+UR4+0xb500], R189 ;  /* 0x00b500bdd9007988 */ /* 0x000fe80008000404 */
[----:B------:R-:W3:Y:S04]  /*12ca0*/  LDL.LU R220, [R1+0x8b8] ;  /* 0x0008b80001dc7983 */ /* 0x000ee80000300800 */
[----:B------:R-:W-:Y:S04]  /*12cb0*/  STS.U16 [R217+UR4+0xb900], R192 ;  /* 0x00b900c0d9007988 */ /* 0x000fe80008000404 */
[----:B------:R-:W-:Y:S04]  /*12cc0*/  STL [R1+0x894], R6 ;  /* 0x0008940601007387 */ /* 0x000fe80000100800 */
[----:B------:R0:W-:Y:S04]  /*12cd0*/  STS.U16 [R217+UR4+0xbd00], R193 ;  /* 0x00bd00c1d9007988 */ /* 0x0001e80008000404 */
[----:B0-----:R-:W3:Y:S04]  /*12ce0*/  LDL.LU R217, [R1+0x8b4] ;  /* 0x0008b40001d97983 */ /* 0x001ee80000300800 */
[----:B------:R-:W2:Y:S04]  /*12cf0*/  LDL R13, [R1+0x3e8] ;  /* 0x0003e800010d7983 */ /* 0x000ea80000100800 */
[----:B------:R-:W2:Y:S04]  /*12d00*/  LDL R12, [R1+0x3ec] ;  /* 0x0003ec00010c7983 */ /* 0x000ea80000100800 */
[----:B------:R-:W4:Y:S04]  /*12d10*/  LDL R23, [R1+0x3e0] ;  /* 0x0003e00001177983 */ /* 0x000f280000100800 */
[----:B------:R-:W3:Y:S04]  /*12d20*/  LDL R22, [R1+0x3e4] ;  /* 0x0003e40001167983 */ /* 0x000ee80000100800 */
[----:B------:R-:W-:Y:S04]  /*12d30*/  STS.U16 [R244+UR4+0x8180], R194 ;  /* 0x008180c2f4007988 */ /* 0x000fe80008000404 */
[----:B------:R-:W-:Y:S04]  /*12d40*/  STS.U16 [R244+UR4+0x8580], R210 ;  /* 0x008580d2f4007988 */ /* 0x000fe80008000404 */
[----:B------:R-:W4:Y:S04]  /*12d50*/  LDL R21, [R1+0x3d8] ;  /* 0x0003d80001157983 */ /* 0x000f280000100800 */
[----:B------:R-:W4:Y:S04]  /*12d60*/  LDL R20, [R1+0x3dc] ;  /* 0x0003dc0001147983 */ /* 0x000f280000100800 */
[----:B------:R-:W4:Y:S04]  /*12d70*/  LDL R15, [R1+0x39c] ;  /* 0x00039c00010f7983 */ /* 0x000f280000100800 */
[----:B------:R-:W4:Y:S04]  /*12d80*/  LDL R14, [R1+0x3a0] ;  /* 0x0003a000010e7983 */ /* 0x000f280000100800 */
[----:B------:R-:W4:Y:S04]  /*12d90*/  LDL R19, [R1+0x394] ;  /* 0x0003940001137983 */ /* 0x000f280000100800 */
[----:B------:R-:W4:Y:S04]  /*12da0*/  LDL R18, [R1+0x398] ;  /* 0x0003980001127983 */ /* 0x000f280000100800 */
[----:B------:R-:W-:Y:S04]  /*12db0*/  STS.U16 [R244+UR4+0x8980], R209 ;  /* 0x008980d1f4007988 */ /* 0x000fe80008000404 */
[----:B------:R-:W4:Y:S04]  /*12dc0*/  LDL.LU R246, [R1+0x1d8] ;  /* 0x0001d80001f67983 */ /* 0x000f280000300800 */
        /* <DEDUP_REMOVED lines=24> */
[----:B------:R0:W-:Y:S04]  /*12f50*/  STS.U16 [R244+UR4+0xbd80], R196 ;  /* 0x00bd80c4f4007988 */ /* 0x0001e80008000404 */
[----:B------:R-:W4:Y:S04]  /*12f60*/  LDL.LU R247, [R1+0x150] ;  /* 0x0001500001f77983 */ /* 0x000f280000300800 */
[----:B0-----:R-:W4:Y:S04]  /*12f70*/  LDL.LU R244, [R1+0x164] ;  /* 0x0001640001f47983 */ /* 0x001f280000300800 */
[----:B------:R-:W4:Y:S04]  /*12f80*/  LDL.LU R241, [R1+0x154] ;  /* 0x0001540001f17983 */ /* 0x000f280000300800 */
        /* <DEDUP_REMOVED lines=25> */
[----:B------:R-:W4:Y:S01]  /*13120*/  LDL.LU R200, [R1+0x18] ;  /* 0x0000180001c87983 */ /* 0x000f220000300800 */
[----:B------:R-:W-:-:S03]  /*13130*/  PRMT R8, RZ, 0x7610, R8 ;  /* 0x00007610ff087816 */ /* 0x000fc60000000008 */
[----:B------:R-:W4:Y:S04]  /*13140*/  LDL.LU R199, [R1+0x10] ;  /* 0x0000100001c77983 */ /* 0x000f280000300800 */
[----:B------:R-:W4:Y:S04]  /*13150*/  LDL.LU R198, [R1+0x8] ;  /* 0x0000080001c67983 */ /* 0x000f280000300800 */
[----:B------:R-:W4:Y:S04]  /*13160*/  LDL.LU R197, [R1] ;  /* 0x0000000001c57983 */ /* 0x000f280000300800 */
[----:B------:R0:W-:Y:S04]  /*13170*/  STS.U16 [R3+UR4+0x8200], R195 ;  /* 0x008200c303007988 */ /* 0x0001e80008000404 */
[----:B------:R1:W-:Y:S04]  /*13180*/  STS.U16 [R3+UR4+0x8600], R211 ;  /* 0x008600d303007988 */ /* 0x0003e80008000404 */
[----:B------:R2:W-:Y:S04]  /*13190*/  STS.U16 [R3+UR4+0x8a00], R214 ;  /* 0x008a00d603007988 */ /* 0x0005e80008000404 */
[----:B0-----:R-:W4:Y:S04]  /*131a0*/  LDL.LU R195, [R1+0xe8] ;  /* 0x0000e80001c37983 */ /* 0x001f280000300800 */
[----:B-1----:R-:W4:Y:S04]  /*131b0*/  LDL.LU R211, [R1+0x114] ;  /* 0x0001140001d37983 */ /* 0x002f280000300800 */
[----:B--2---:R-:W2:Y:S04]  /*131c0*/  LDL.LU R214, [R1+0x168] ;  /* 0x0001680001d67983 */ /* 0x004ea80000300800 */
[----:B------:R0:W-:Y:S04]  /*131d0*/  STS.U16 [R3+UR4+0x8e00], R233 ;  /* 0x008e00e903007988 */ /* 0x0001e80008000404 */
[----:B------:R1:W-:Y:S04]  /*131e0*/  STS.U16 [R3+UR4+0x9200], R226 ;  /* 0x009200e203007988 */ /* 0x0003e80008000404 */
[----:B------:R3:W-:Y:S04]  /*131f0*/  STS.U16 [R3+UR4+0x9600], R219 ;  /* 0x009600db03007988 */ /* 0x0007e80008000404 */
[----:B0-----:R-:W2:Y:S04]  /*13200*/  LDL.LU R233, [R1+0x110] ;  /* 0x0001100001e97983 */ /* 0x001ea80000300800 */
[----:B-1----:R-:W2:Y:S04]  /*13210*/  LDL.LU R226, [R1+0x194] ;  /* 0x0001940001e27983 */ /* 0x002ea80000300800 */
[----:B---3--:R-:W3:Y:S04]  /*13220*/  LDL.LU R219, [R1+0x128] ;  /* 0x0001280001db7983 */ /* 0x008ee80000300800 */
[----:B------:R0:W-:Y:S04]  /*13230*/  STS.U16 [R3+UR4+0x9a00], R213 ;  /* 0x009a00d503007988 */ /* 0x0001e80008000404 */
[----:B------:R1:W3:Y:S04]  /*13240*/  @!P0 LDG.E.U16 R8, desc[UR6][R12.64] ;  /* 0x000000060c088981 */ /* 0x0002e8000c1e1500 */
[----:B0-----:R-:W3:Y:S04]  /*13250*/  LDL.LU R213, [R1+0x15c] ;  /* 0x00015c0001d57983 */ /* 0x001ee80000300800 */
[----:B------:R-:W2:Y:S01]  /*13260*/  LDL R17, [R1+0x38c] ;  /* 0x00038c0001117983 */ /* 0x000ea20000100800 */
[----:B-1----:R-:W-:-:S02]  /*13270*/  @!P0 IMAD.MOV.U32 R12, RZ, RZ, R22 ;  /* 0x000000ffff0c8224 */ /* 0x002fc400078e0016 */
[----:B----4-:R-:W-:Y:S01]  /*13280*/  @!P0 IMAD.MOV.U32 R13, RZ, RZ, R23 ;  /* 0x000000ffff0d8224 */ /* 0x010fe200078e0017 */
[----:B------:R-:W2:Y:S04]  /*13290*/  LDL R16, [R1+0x390] ;  /* 0x0003900001107983 */ /* 0x000ea80000100800 */
[----:B------:R-:W4:Y:S04]  /*132a0*/  LDL R23, [R1+0x35c] ;  /* 0x00035c0001177983 */ /* 0x000f280000100800 */
[----:B------:R-:W3:Y:S01]  /*132b0*/  LDL R22, [R1+0x360] ;  /* 0x0003600001167983 */ /* 0x000ee20000100800 */
[----:B------:R-:W-:-:S02]  /*132c0*/  PRMT R9, RZ, 0x7610, R9 ;  /* 0x00007610ff097816 */ /* 0x000fc40000000009 */
[----:B------:R-:W-:Y:S01]  /*132d0*/  PRMT R11, RZ, 0x7610, R11 ;  /* 0x00007610ff0b7816 */ /* 0x000fe2000000000b */
[----:B------:R-:W4:Y:S01]  /*132e0*/  LDL R153, [R1+0x34c] ;  /* 0x00034c0001997983 */ /* 0x000f220000100800 */
[----:B------:R-:W-:-:S03]  /*132f0*/  PRMT R10, RZ, 0x7610, R10 ;  /* 0x00007610ff0a7816 */ /* 0x000fc6000000000a */
[----:B------:R0:W4:Y:S04]  /*13300*/  @!P0 LDG.E.U16 R9, desc[UR6][R12.64] ;  /* 0x000000060c098981 */ /* 0x000128000c1e1500 */
[----:B------:R1:W4:Y:S04]  /*13310*/  @!P0 LDG.E.U16 R11, desc[UR6][R14.64] ;  /* 0x000000060e0b8981 */ /* 0x000328000c1e1500 */
[----:B------:R-:W4:Y:S01]  /*13320*/  LDL R152, [R1+0x350] ;  /* 0x0003500001987983 */ /* 0x000f220000100800 */
[----:B0-----:R-:W-:Y:S02]  /*13330*/  @!P0 IMAD.MOV.U32 R12, RZ, RZ, R20 ;  /* 0x000000ffff0c8224 */ /* 0x001fe400078e0014 */
[----:B------:R-:W-:Y:S01]  /*13340*/  @!P0 IMAD.MOV.U32 R13, RZ, RZ, R21 ;  /* 0x000000ffff0d8224 */ /* 0x000fe200078e0015 */
[----:B------:R-:W4:Y:S01]  /*13350*/  LDL R155, [R1+0x2dc] ;  /* 0x0002dc00019b7983 */ /* 0x000f220000100800 */
[----:B-1----:R-:W-:-:S02]  /*13360*/  @!P0 IMAD.MOV.U32 R14, RZ, RZ, R18 ;  /* 0x000000ffff0e8224 */ /* 0x002fc400078e0012 */
[----:B------:R-:W-:Y:S01]  /*13370*/  @!P0 IMAD.MOV.U32 R15, RZ, RZ, R19 ;  /* 0x000000ffff0f8224 */ /* 0x000fe200078e0013 */
[----:B------:R-:W4:Y:S04]  /*13380*/  LDL R18, [R1+0x358] ;  /* 0x0003580001127983 */ /* 0x000f280000100800 */
[----:B------:R-:W4:Y:S04]  /*13390*/  LDL R19, [R1+0x354] ;  /* 0x0003540001137983 */ /* 0x000f280000100800 */
[----:B------:R0:W4:Y:S04]  /*133a0*/  @!P0 LDG.E.U16 R10, desc[UR6][R12.64] ;  /* 0x000000060c0a8981 */ /* 0x000128000c1e1500 */
[----:B------:R-:W4:Y:S04]  /*133b0*/  LDL R154, [R1+0x2e0] ;  /* 0x0002e000019a7983 */ /* 0x000f280000100800 */
[----:B------:R-:W4:Y:S01]  /*133c0*/  LDL R21, [R1+0x31c] ;  /* 0x00031c0001157983 */ /* 0x000f220000100800 */
[----:B0-----:R-:W-:-:S03]  /*133d0*/  PRMT R13, RZ, 0x7610, R13 ;  /* 0x00007610ff0d7816 */ /* 0x001fc6000000000d */
[----:B------:R-:W4:Y:S04]  /*133e0*/  LDL R20, [R1+0x320] ;  /* 0x0003200001147983 */ /* 0x000f280000100800 */
        /* <DEDUP_REMOVED lines=10> */
[----:B--2---:R3:W2:Y:S02]  /*13490*/  @!P0 LDG.E.U16 R13, desc[UR6][R16.64] ;  /* 0x00000006100d8981 */ /* 0x0046a4000c1e1500 */
[----:B---3--:R-:W-:-:S02]  /*134a0*/  @!P0 IMAD.MOV.U32 R16, RZ, RZ, R22 ;  /* 0x000000ffff108224 */ /* 0x008fc400078e0016 */
[----:B----4-:R-:W-:Y:S01]  /*134b0*/  @!P0 IMAD.MOV.U32 R17, RZ, RZ, R23 ;  /* 0x000000ffff118224 */ /* 0x010fe200078e0017 */
[----:B------:R-:W3:Y:S04]  /*134c0*/  LDL R22, [R1+0x310] ;  /* 0x0003100001167983 */ /* 0x000ee80000100800 */
[----:B------:R-:W3:Y:S01]  /*134d0*/  LDL R23, [R1+0x30c] ;  /* 0x00030c0001177983 */ /* 0x000ee20000100800 */
[----:B------:R-:W-:-:S06]  /*134e0*/  PRMT R12, RZ, 0x7610, R12 ;  /* 0x00007610ff0c7816 */ /* 0x000fcc000000000c */
[----:B------:R0:W4:Y:S02]  /*134f0*/  @!P0 LDG.E.U16 R12, desc[UR6][R14.64] ;  /* 0x000000060e0c8981 */ /* 0x000124000c1e1500 */
[----:B0-----:R-:W-:Y:S02]  /*13500*/  PRMT R14, RZ, 0x7610, R14 ;  /* 0x00007610ff0e7816 */ /* 0x001fe4000000000e */
[----:B------:R-:W-:-:S04]  /*13510*/  PRMT R15, RZ, 0x7610, R15 ;  /* 0x00007610ff0f7816 */ /* 0x000fc8000000000f */
[----:B------:R0:W2:Y:S04]  /*13520*/  @!P0 LDG.E.U16 R14, desc[UR6][R16.64] ;  /* 0x00000006100e8981 */ /* 0x0000a8000c1e1500 */
[----:B------:R1:W4:Y:S01]  /*13530*/  @!P0 LDG.E.U16 R15, desc[UR6][R18.64] ;  /* 0x00000006120f8981 */ /* 0x000322000c1e1500 */
[----:B0-----:R-:W-:Y:S01]  /*13540*/  PRMT R16, RZ, 0x7610, R16 ;  /* 0x00007610ff107816 */ /* 0x001fe20000000010 */
[----:B-1----:R-:W-:Y:S02]  /*13550*/  @!P0 IMAD.MOV.U32 R18, RZ, RZ, R152 ;  /* 0x000000ffff128224 */ /* 0x002fe400078e0098 */
[----:B------:R-:W-:Y:S01]  /*13560*/  @!P0 IMAD.MOV.U32 R19, RZ, RZ, R153 ;  /* 0x000000ffff138224 */ /* 0x000fe200078e0099 */
[----:B------:R-:W2:Y:S04]  /*13570*/  LDL R152, [R1+0x2d8] ;  /* 0x0002d80001987983 */ /* 0x000ea80000100800 */
[----:B------:R0:W4:Y:S04]  /*13580*/  @!P0 LDG.E.U16 R16, desc[UR6][R18.64] ;  /* 0x0000000612108981 */ /* 0x000128000c1e1500 */
[----:B------:R-:W2:Y:S01]  /*13590*/  LDL R153, [R1+0x2d4] ;  /* 0x0002d40001997983 */ /* 0x000ea20000100800 */
[----:B0-----:R-:W-:-:S06]  /*135a0*/  PRMT R19, RZ, 0x7610, R19 ;  /* 0x00007610ff137816 */ /* 0x001fcc0000000013 */
[----:B---3--:R0:W3:Y:S02]  /*135b0*/  @!P0 LDG.E.U16 R19, desc[UR6][R22.64] ;  /* 0x0000000616138981 */ /* 0x0080e4000c1e1500 */
[----:B0-----:R-:W-:Y:S02]  /*135c0*/  @!P0 IMAD.MOV.U32 R22, RZ, RZ, R154 ;  /* 0x000000ffff168224 */ /* 0x001fe400078e009a */
[----:B------:R-:W-:Y:S01]  /*135d0*/  @!P0 IMAD.MOV.U32 R23, RZ, RZ, R155 ;  /* 0x000000ffff178224 */ /* 0x000fe200078e009b */
[----:B------:R-:W4:Y:S04]  /*135e0*/  LDL R154, [R1+0x2a0] ;  /* 0x0002a000019a7983 */ /* 0x000f280000100800 */
[----:B------:R-:W4:Y:S01]  /*135f0*/  LDL R155, [R1+0x29c] ;  /* 0x00029c00019b7983 */ /* 0x000f220000100800 */
[----:B------:R-:W-:-:S02]  /*13600*/  PRMT R17, RZ, 0x7610, R17 ;  /* 0x00007610ff117816 */ /* 0x000fc40000000011 */
[----:B------:R-:W-:-:S04]  /*13610*/  PRMT R18, RZ, 0x7610, R18 ;  /* 0x00007610ff127816 */ /* 0x000fc80000000012 */
[----:B------:R0:W3:Y:S02]  /*13620*/  @!P0 LDG.E.U16 R17, desc[UR6][R20.64] ;  /* 0x0000000614118981 */ /* 0x0000e4000c1e1500 */
[----:B0-----:R-:W-:Y:S02]  /*13630*/  @!P0 IMAD.MOV.U32 R20, RZ, RZ, R156 ;  /* 0x000000ffff148224 */ /* 0x001fe400078e009c */
[----:B------:R-:W-:Y:S01]  /*13640*/  @!P0 IMAD.MOV.U32 R21, RZ, RZ, R157 ;  /* 0x000000ffff158224 */ /* 0x000fe200078e009d */
[----:B------:R-:W3:Y:S04]  /*13650*/  LDL R156, [R1+0x290] ;  /* 0x00029000019c7983 */ /* 0x000ee80000100800 */
[----:B------:R0:W3:Y:S04]  /*13660*/  @!P0 LDG.E.U16 R18, desc[UR6][R20.64] ;  /* 0x0000000614128981 */ /* 0x0000e8000c1e1500 */
[----:B------:R-:W3:Y:S01]  /*13670*/  LDL R157, [R1+0x28c] ;  /* 0x00028c00019d7983 */ /* 0x000ee20000100800 */
[----:B0-----:R-:W-:-:S02]  /*13680*/  PRMT R20, RZ, 0x7610, R20 ;  /* 0x00007610ff147816 */ /* 0x001fc40000000014 */
[----:B------:R-:W-:-:S04]  /*13690*/  PRMT R21, RZ, 0x7610, R21 ;  /* 0x00007610ff157816 */ /* 0x000fc80000000015 */
[----:B------:R0:W3:Y:S04]  /*136a0*/  @!P0 LDG.E.U16 R20, desc[UR6][R22.64] ;  /* 0x0000000616148981 */ /* 0x0000e8000c1e1500 */
[----:B--2---:R1:W2:Y:S01]  /*136b0*/  @!P0 LDG.E.U16 R21, desc[UR6][R152.64] ;  /* 0x0000000698158981 */ /* 0x0042a2000c1e1500 */
[----:B0-----:R-:W-:Y:S01]  /*136c0*/  PRMT R23, RZ, 0x7610, R23 ;  /* 0x00007610ff177816 */ /* 0x001fe20000000017 */
[----:B-1----:R-:W-:Y:S02]  /*136d0*/  @!P0 IMAD.MOV.U32 R152, RZ, RZ, R158 ;  /* 0x000000ffff988224 */ /* 0x002fe400078e009e */
[----:B------:R-:W-:Y:S01]  /*136e0*/  @!P0 IMAD.MOV.U32 R153, RZ, RZ, R159 ;  /* 0x000000ffff998224 */ /* 0x000fe200078e009f */
[----:B------:R-:W2:Y:S04]  /*136f0*/  LDL R158, [R1+0x258] ;  /* 0x00025800019e7983 */ /* 0x000ea80000100800 */
[----:B------:R-:W2:Y:S04]  /*13700*/  LDL R159, [R1+0x254] ;  /* 0x00025400019f7983 */ /* 0x000ea80000100800 */
[----:B----4-:R0:W4:Y:S02]  /*13710*/  @!P0 LDG.E.U16 R23, desc[UR6][R154.64] ;  /* 0x000000069a178981 */ /* 0x010124000c1e1500 */
[----:B0-----:R-:W-:-:S02]  /*13720*/  @!P0 IMAD.MOV.U32 R154, RZ, RZ, R160 ;  /* 0x000000ffff9a8224 */ /* 0x001fc400078e00a0 */
[----:B------:R-:W-:Y:S01]  /*13730*/  @!P0 IMAD.MOV.U32 R155, RZ, RZ, R161 ;  /* 0x000000ffff9b8224 */ /* 0x000fe200078e00a1 */
[----:B------:R-:W4:Y:S04]  /*13740*/  LDL R160, [R1+0x228] ;  /* 0x0002280001a07983 */ /* 0x000f280000100800 */
[----:B------:R-:W4:Y:S01]  /*13750*/  LDL R161, [R1+0x224] ;  /* 0x0002240001a17983 */ /* 0x000f220000100800 */
[----:B------:R-:W-:-:S06]  /*13760*/  PRMT R22, RZ, 0x7610, R22 ;  /* 0x00007610ff167816 */ /* 0x000fcc0000000016 */
[----:B------:R0:W4:Y:S02]  /*13770*/  @!P0 LDG.E.U16 R22, desc[UR6][R152.64] ;  /* 0x0000000698168981 */ /* 0x000124000c1e1500 */
[----:B0-----:R-:W-:Y:S02]  /*13780*/  PRMT R152, RZ, 0x7610, R152 ;  /* 0x00007610ff987816 */ /* 0x001fe40000000098 */
[----:B------:R-:W-:-:S04]  /*13790*/  PRMT R153, RZ, 0x7610, R153 ;  /* 0x00007610ff997816 */ /* 0x000fc80000000099 */
[----:B------:R0:W4:Y:S04]  /*137a0*/  @!P0 LDG.E.U16 R152, desc[UR6][R154.64] ;  /* 0x000000069a988981 */ /* 0x000128000c1e1500 */
[----:B---3--:R1:W3:Y:S01]  /*137b0*/  @!P0 LDG.E.U16 R153, desc[UR6][R156.64] ;  /* 0x000000069c998981 */ /* 0x0082e2000c1e1500 */
[----:B0-----:R-:W-:Y:S02]  /*137c0*/  PRMT R154, RZ, 0x7610, R154 ;  /* 0x00007610ff9a7816 */ /* 0x001fe4000000009a */
[----:B------:R-:W-:Y:S01]  /*137d0*/  PRMT R155, RZ, 0x7610, R155 ;  /* 0x00007610ff9b7816 */ /* 0x000fe2000000009b */
[----:B-1----:R-:W-:Y:S02]  /*137e0*/  @!P0 IMAD.MOV.U32 R156, RZ, RZ, R162 ;  /* 0x000000ffff9c8224 */ /* 0x002fe400078e00a2 */
[----:B------:R-:W-:Y:S01]  /*137f0*/  @!P0 IMAD.MOV.U32 R157, RZ, RZ, R163 ;  /* 0x000000ffff9d8224 */ /* 0x000fe200078e00a3 */
[----:B------:R-:W3:Y:S04]  /*13800*/  LDL R162, [R1+0x218] ;  /* 0x0002180001a27983 */ /* 0x000ee80000100800 */
[----:B------:R0:W3:Y:S04]  /*13810*/  @!P0 LDG.E.U16 R154, desc[UR6][R156.64] ;  /* 0x000000069c9a8981 */ /* 0x0000e8000c1e1500 */
[----:B--2---:R1:W2:Y:S04]  /*13820*/  @!P0 LDG.E.U16 R155, desc[UR6][R158.64] ;  /* 0x000000069e9b8981 */ /* 0x0042a8000c1e1500 */
[----:B------:R-:W3:Y:S01]  /*13830*/  LDL R163, [R1+0x214] ;  /* 0x0002140001a37983 */ /* 0x000ee20000100800 */
[----:B0-----:R-:W-:-:S03]  /*13840*/  PRMT R157, RZ, 0x7610, R157 ;  /* 0x00007610ff9d7816 */ /* 0x001fc6000000009d */
[----:B------:R-:W1:Y:S04]  /*13850*/  LDL R158, [R1+0x24c] ;  /* 0x00024c00019e7983 */ /* 0x000e680000100800 */
[----:B------:R-:W1:Y:S04]  /*13860*/  LDL R159, [R1+0x250] ;  /* 0x00025000019f7983 */ /* 0x000e680000100800 */
[----:B----4-:R-:W4:Y:S04]  /*13870*/  @!P0 LDG.E.U16 R157, desc[UR6][R160.64] ;  /* 0x00000006a09d8981 */ /* 0x010f28000c1e1500 */
[----:B------:R-:W2:Y:S04]  /*13880*/  LDL R160, [R1+0x21c] ;  /* 0x00021c0001a07983 */ /* 0x000ea80000100800 */
[----:B------:R-:W2:Y:S01]  /*13890*/  LDL R161, [R1+0x220] ;  /* 0x0002200001a17983 */ /* 0x000ea20000100800 */
[----:B------:R-:W-:-:S02]  /*138a0*/  PRMT R156, RZ, 0x7610, R156 ;  /* 0x00007610ff9c7816 */ /* 0x000fc4000000009c */
[----:B-1----:R-:W-:-:S04]  /*138b0*/  @!P0 LOP3.LUT R159, R159, R158, RZ, 0x3c, !PT ;  /* 0x0000009e9f9f8212 */ /* 0x002fc800078e3cff */
[----:B------:R-:W-:-:S04]  /*138c0*/  @!P0 LOP3.LUT R158, R159, R158, RZ, 0x3c, !PT ;  /* 0x0000009e9f9e8212 */ /* 0x000fc800078e3cff */
[----:B------:R-:W-:-:S05]  /*138d0*/  @!P0 LOP3.LUT R159, R159, R158, RZ, 0x3c, !PT ;  /* 0x0000009e9f9f8212 */ /* 0x000fca00078e3cff */
[----:B------:R0:W4:Y:S02]  /*138e0*/  @!P0 LDG.E.U16 R156, desc[UR6][R158.64] ;  /* 0x000000069e9c8981 */ /* 0x000124000c1e1500 */
[----:B0-----:R-:W-:Y:S02]  /*138f0*/  PRMT R158, RZ, 0x7610, R158 ;  /* 0x00007610ff9e7816 */ /* 0x001fe4000000009e */
[----:B--2---:R-:W-:-:S04]  /*13900*/  @!P0 LOP3.LUT R161, R161, R160, RZ, 0x3c, !PT ;  /* 0x000000a0a1a18212 */ /* 0x004fc800078e3cff */
[----:B------:R-:W-:-:S04]  /*13910*/  @!P0 LOP3.LUT R160, R161, R160, RZ, 0x3c, !PT ;  /* 0x000000a0a1a08212 */ /* 0x000fc800078e3cff */
[----:B------:R-:W-:-:S05]  /*13920*/  @!P0 LOP3.LUT R161, R161, R160, RZ, 0x3c, !PT ;  /* 0x000000a0a1a18212 */ /* 0x000fca00078e3cff */
[----:B------:R0:W2:Y:S02]  /*13930*/  @!P0 LDG.E.U16 R158, desc[UR6][R160.64] ;  /* 0x00000006a09e8981 */ /* 0x0000a4000c1e1500 */
[----:B0-----:R-:W-:-:S06]  /*13940*/  PRMT R161, RZ, 0x7610, R161 ;  /* 0x00007610ffa17816 */ /* 0x001fcc00000000a1 */
[----:B------:R0:W2:Y:S04]  /*13950*/  @!P0 LDG.E.U16 R161, desc[UR6][R164.64] ;  /* 0x00000006a4a18981 */ /* 0x0000a8000c1e1500 */
[----:B------:R-:W0:Y:S01]  /*13960*/  LDL R165, [R1+0x1e0] ;  /* 0x0001e00001a57983 */ /* 0x000e220000100800 */
[----:B------:R-:W-:-:S06]  /*13970*/  PRMT R159, RZ, 0x7610, R159 ;  /* 0x00007610ff9f7816 */ /* 0x000fcc000000009f */
[----:B---3--:R1:W3:Y:S04]  /*13980*/  @!P0 LDG.E.U16 R159, desc[UR6][R162.64] ;  /* 0x00000006a29f8981 */ /* 0x0082e8000c1e1500 */
[----:B------:R-:W1:Y:S04]  /*13990*/  LDL R162, [R1+0x20c] ;  /* 0x00020c0001a27983 */ /* 0x000e680000100800 */
[----:B------:R-:W1:Y:S04]  /*139a0*/  LDL R163, [R1+0x210] ;  /* 0x0002100001a37983 */ /* 0x000e680000100800 */
[----:B------:R4:W-:Y:S01]  /*139b0*/  STL [R1+0x898], R6 ;  /* 0x0008980601007387 */ /* 0x0009e20000100800 */
[----:B0-----:R-:W-:-:S02]  /*139c0*/  @!P0 IMAD.MOV.U32 R164, RZ, RZ, R165 ;  /* 0x000000ffffa48224 */ /* 0x001fc400078e00a5 */
[----:B------:R-:W-:Y:S02]  /*139d0*/  @!P0 IMAD.MOV.U32 R165, RZ, RZ, R6 ;  /* 0x000000ffffa58224 */ /* 0x000fe400078e0006 */
[----:B----4-:R-:W4:Y:S01]  /*139e0*/  LDL.LU R6, [R1+0x1d0] ;  /* 0x0001d00001067983 */ /* 0x010f220000300800 */
[----:B------:R-:W-:Y:S02]  /*139f0*/  PRMT R160, RZ, 0x7610, R160 ;  /* 0x00007610ffa07816 */ /* 0x000fe400000000a0 */
[----:B-1----:R-:W-:-:S04]  /*13a00*/  @!P0 LOP3.LUT R163, R163, R162, RZ, 0x3c, !PT ;  /* 0x000000a2a3a38212 */ /* 0x002fc800078e3cff */
[----:B------:R-:W-:-:S04]  /*13a10*/  @!P0 LOP3.LUT R162, R163, R162, RZ, 0x3c, !PT ;  /* 0x000000a2a3a28212 */ /* 0x000fc800078e3cff */
[----:B------:R-:W-:-:S05]  /*13a20*/  @!P0 LOP3.LUT R163, R163, R162, RZ, 0x3c, !PT ;  /* 0x000000a2a3a38212 */ /* 0x000fca00078e3cff */
[----:B------:R0:W3:Y:S02]  /*13a30*/  @!P0 LDG.E.U16 R160, desc[UR6][R162.64] ;  /* 0x00000006a2a08981 */ /* 0x0000e4000c1e1500 */
[----:B0-----:R-:W-:Y:S02]  /*13a40*/  PRMT R162, RZ, 0x7610, R162 ;  /* 0x00007610ffa27816 */ /* 0x001fe400000000a2 */
[----:B------:R-:W-:-:S04]  /*13a50*/  PRMT R163, RZ, 0x7610, R163 ;  /* 0x00007610ffa37816 */ /* 0x000fc800000000a3 */
[----:B------:R0:W3:Y:S01]  /*13a60*/  @!P0 LDG.E.U16 R162, desc[UR6][R164.64] ;  /* 0x00000006a4a28981 */ /* 0x0000e2000c1e1500 */
[----:B------:R-:W-:Y:S01]  /*13a70*/  PRMT R166, RZ, 0x7610, R166 ;  /* 0x00007610ffa67816 */ /* 0x000fe200000000a6 */
[----:B0-----:R-:W-:Y:S02]  /*13a80*/  @!P0 IMAD.MOV.U32 R164, RZ, RZ, R246 ;  /* 0x000000ffffa48224 */ /* 0x001fe400078e00f6 */
[----:B------:R-:W-:-:S05]  /*13a90*/  @!P0 IMAD.MOV.U32 R165, RZ, RZ, R239 ;  /* 0x000000ffffa58224 */ /* 0x000fca00078e00ef */
[----:B------:R0:W3:Y:S01]  /*13aa0*/  @!P0 LDG.E.U16 R163, desc[UR6][R164.64] ;  /* 0x00000006a4a38981 */ /* 0x0000e2000c1e1500 */
[----:B------:R-:W-:Y:S01]  /*13ab0*/  PRMT R167, RZ, 0x7610, R167 ;  /* 0x00007610ffa77816 */ /* 0x000fe200000000a7 */
[----:B0-----:R-:W-:Y:S01]  /*13ac0*/  @!P0 IMAD.MOV.U32 R165, RZ, RZ, R252 ;  /* 0x000000ffffa58224 */ /* 0x001fe200078e00fc */
[----:B------:R-:W-:Y:S02]  /*13ad0*/  PRMT R168, RZ, 0x7610, R168 ;  /* 0x00007610ffa87816 */ /* 0x000fe400000000a8 */
[----:B------:R-:W-:Y:S02]  /*13ae0*/  PRMT R169, RZ, 0x7610, R169 ;  /* 0x00007610ffa97816 */ /* 0x000fe400000000a9 */
[----:B------:R-:W-:Y:S02]  /*13af0*/  PRMT R170, RZ, 0x7610, R170 ;  /* 0x00007610ffaa7816 */ /* 0x000fe400000000aa */
[----:B------:R-:W-:Y:S02]  /*13b00*/  PRMT R171, RZ, 0x7610, R171 ;  /* 0x00007610ffab7816 */ /* 0x000fe400000000ab */
[----:B------:R-:W-:-:S02]  /*13b10*/  PRMT R172, RZ, 0x7610, R172 ;  /* 0x00007610ffac7816 */ /* 0x000fc400000000ac */
[----:B------:R-:W-:Y:S02]  /*13b20*/  PRMT R173, RZ, 0x7610, R173 ;  /* 0x00007610ffad7816 */ /* 0x000fe400000000ad */
        /* <DEDUP_REMOVED lines=20> */
[----:B------:R-:W-:Y:S01]  /*13c70*/  PRMT R194, RZ, 0x7610, R194 ;  /* 0x00007610ffc27816 */ /* 0x000fe200000000c2 */
[----:B----4-:R-:W-:-:S05]  /*13c80*/  @!P0 IMAD.MOV.U32 R164, RZ, RZ, R6 ;  /* 0x000000ffffa48224 */ /* 0x010fca00078e0006 */
[----:B------:R0:W4:Y:S02]  /*13c90*/  @!P0 LDG.E.U16 R166, desc[UR6][R164.64] ;  /* 0x00000006a4a68981 */ /* 0x000124000c1e1500 */
[----:B0-----:R-:W-:Y:S02]  /*13ca0*/  @!P0 IMAD.MOV.U32 R164, RZ, RZ, R236 ;  /* 0x000000ffffa48224 */ /* 0x001fe400078e00ec */
[----:B------:R-:W-:-:S05]  /*13cb0*/  @!P0 IMAD.MOV.U32 R165, RZ, RZ, R248 ;  /* 0x000000ffffa58224 */ /* 0x000fca00078e00f8 */
[----:B------:R0:W3:Y:S02]  /*13cc0*/  @!P0 LDG.E.U16 R167, desc[UR6][R164.64] ;  /* 0x00000006a4a78981 */ /* 0x0000e4000c1e1500 */
[----:B0-----:R-:W-:Y:S02]  /*13cd0*/  @!P0 IMAD.MOV.U32 R164, RZ, RZ, R230 ;  /* 0x000000ffffa48224 */ /* 0x001fe400078e00e6 */
[----:B------:R-:W-:-:S05]  /*13ce0*/  @!P0 IMAD.MOV.U32 R165, RZ, RZ, R251 ;  /* 0x000000ffffa58224 */ /* 0x000fca00078e00fb */
[----:B------:R0:W4:Y:S02]  /*13cf0*/  @!P0 LDG.E.U16 R168, desc[UR6][R164.64] ;  /* 0x00000006a4a88981 */ /* 0x000124000c1e1500 */
        /* <DEDUP_REMOVED lines=77> */
[----:B------:R-:W4:Y:S04]  /*141d0*/  @!P0 LDG.E.U16 R194, desc[UR6][R164.64] ;  /* 0x00000006a4c28981 */ /* 0x000f28000c1e1500 */
[----:B------:R-:W-:Y:S04]  /*141e0*/  STS.U16 [R3+UR4+0x9e00], R157 ;  /* 0x009e009d03007988 */ /* 0x000fe80008000404 */
[----:B--2---:R-:W-:Y:S04]  /*141f0*/  STS.U16 [R3+UR4+0xa200], R161 ;  /* 0x00a200a103007988 */ /* 0x004fe80008000404 */
[----:B---3--:R-:W-:Y:S04]  /*14200*/  STS.U16 [R3+UR4+0xa600], R167 ;  /* 0x00a600a703007988 */ /* 0x008fe80008000404 */
[----:B----4-:R-:W-:Y:S04]  /*14210*/  STS.U16 [R3+UR4+0xaa00], R171 ;  /* 0x00aa00ab03007988 */ /* 0x010fe80008000404 */
[----:B------:R-:W-:Y:S04]  /*14220*/  STS.U16 [R3+UR4+0xae00], R173 ;  /* 0x00ae00ad03007988 */ /* 0x000fe80008000404 */
[----:B------:R-:W-:Y:S04]  /*14230*/  STS.U16 [R3+UR4+0xb200], R174 ;  /* 0x00b200ae03007988 */ /* 0x000fe80008000404 */
[----:B------:R-:W-:Y:S04]  /*14240*/  STS.U16 [R3+UR4+0xb600], R175 ;  /* 0x00b600af03007988 */ /* 0x000fe80008000404 */
[----:B------:R-:W-:Y:S04]  /*14250*/  STS.U16 [R3+UR4+0xba00], R176 ;  /* 0x00ba00b003007988 */ /* 0x000fe80008000404 */
        /* <DEDUP_REMOVED lines=15> */
[----:B------:R-:W-:Y:S01]  /*14350*/  STS.U16 [R7+UR4+0xba80], R182 ;  /* 0x00ba80b607007988 */ /* 0x000fe20008000404 */
[----:B------:R-:W-:-:S03]  /*14360*/  UMOV UR37, 0x40000040 ;  /* 0x4000004000257882 */ /* 0x000fc60000000000 */
[----:B0-----:R-:W2:Y:S04]  /*14370*/  LDL.LU R3, [R1+0x8b0] ;  /* 0x0008b00001037983 */ /* 0x001ea80000300800 */
        /* <DEDUP_REMOVED lines=31> */
[----:B0-----:R-:W4:Y:S04]  /*14570*/  LDL.LU R2, [R1+0x8a8] ;  /* 0x0008a80001027983 */ /* 0x001f280000300800 */
[----:B------:R-:W2:Y:S04]  /*14580*/  LDL.LU R167, [R1+0x824] ;  /* 0x0008240001a77983 */ /* 0x000ea80000300800 */
[----:B------:R-:W3:Y:S04]  /*14590*/  LDL.LU R161, [R1+0x820] ;  /* 0x0008200001a17983 */ /* 0x000ee80000300800 */
[----:B------:R-:W-:Y:S04]  /*145a0*/  STS.U16 [R5+UR4+0xb780], R192 ;  /* 0x00b780c005007988 */ /* 0x000fe80008000404 */
[----:B------:R-:W4:Y:S04]  /*145b0*/  LDL.LU R157, [R1+0x81c] ;  /* 0x00081c00019d7983 */ /* 0x000f280000300800 */
[----:B------:R-:W2:Y:S04]  /*145c0*/  LDL.LU R164, [R1+0x818] ;  /* 0x0008180001a47983 */ /* 0x000ea80000300800 */
[----:B------:R-:W3:Y:S04]  /*145d0*/  LDL.LU R165, [R1+0x814] ;  /* 0x0008140001a57983 */ /* 0x000ee80000300800 */
[----:B------:R-:W-:Y:S04]  /*145e0*/  STS.U16 [R5+UR4+0xbb80], R193 ;  /* 0x00bb80c105007988 */ /* 0x000fe80008000404 */
[----:B------:R0:W-:Y:S01]  /*145f0*/  STS.U16 [R5+UR4+0xbf80], R194 ;  /* 0x00bf80c205007988 */ /* 0x0001e20008000404 */
[----:B------:R1:W-:Y:S06]  /*14600*/  MEMBAR.ALL.CTA ;  /* 0x0000000000007992 */ /* 0x0003ec0000008000 */
[----:B-1----:R-:W1:Y:S04]  /*14610*/  FENCE.VIEW.ASYNC.S ;  /* 0x00000000000073c6 */ /* 0x002e680000000000 */
[----:B0-----:R-:W3:Y:S04]  /*14620*/  LDL.LU R5, [R1+0x8a4] ;  /* 0x0008a40001057983 */ /* 0x001ee80000300800 */
[----:B------:R-:W3:Y:S04]  /*14630*/  LDL R9, [R1+0x844] ;  /* 0x0008440001097983 */ /* 0x000ee80000100800 */
[----:B------:R-:W3:Y:S01]  /*14640*/  LDL.LU R171, [R1+0x7f4] ;  /* 0x0007f40001ab7983 */ /* 0x000ee20000300800 */
[----:B-1----:R-:W-:Y:S06]  /*14650*/  BAR.SYNC.DEFER_BLOCKING 0x0 ;  /* 0x0000000000007b1d */ /* 0x002fec0000010000 */
[----:B------:R-:W-:-:S06]  /*14660*/  WARPGROUP.ARRIVE ;  /* 0x00000000000079c5 */ /* 0x000fcc0000000000 */
[----:B------:R-:W-:-:S12]  /*14670*/  HGMMA.64x128x16.F32.BF16 R88, gdesc[UR36].tnspA, R88 ;  /* 0x21e00000245879f0 */ /* 0x000fd80008701858 */
[----:B------:R-:W-:-:S12]  /*14680*/  HGMMA.64x128x16.F32.BF16 R88, gdesc[UR8].tnspA, R88 ;  /* 0x21e00000085879f0 */ /* 0x000fd80008701858 */
[----:B------:R-:W-:-:S12]  /*14690*/  HGMMA.64x128x16.F32.BF16 R88, gdesc[UR12].tnspA, R88 ;  /* 0x21e000000c5879f0 */ /* 0x000fd80008701858 */
[----:B------:R-:W-:-:S12]  /*146a0*/  HGMMA.64x128x16.F32.BF16 R88, gdesc[UR16].tnspA, R88 ;  /* 0x21e00000105879f0 */ /* 0x000fd80008701858 */
[----:B------:R-:W-:-:S12]  /*146b0*/  HGMMA.64x128x16.F32.BF16 R88, gdesc[UR20].tnspA, R88 ;  /* 0x21e00000145879f0 */ /* 0x000fd80008701858 */
[----:B------:R-:W-:Y:S01]  /*146c0*/  HGMMA.64x128x16.F32.BF16 R88, gdesc[UR24].tnspA, R88 ;  /* 0x21e00000185879f0 */ /* 0x000fe20008701858 */
[----:B------:R-:W-:-:S11]  /*146d0*/  UIADD3.64 UR48, UR8, 0x380, URZ ;  /* 0x0000038008307897 */ /* 0x000fd6000fffe03f */
[----:B------:R-:W-:Y:S01]  /*146e0*/  HGMMA.64x128x16.F32.BF16 R88, gdesc[UR28].tnspA, R88 ;  /* 0x21e000001c5879f0 */ /* 0x000fe20008701858 */
[----:B------:R-:W-:Y:S01]  /*146f0*/  UMOV UR50, UR38 ;  /* 0x0000002600327c82 */ /* 0x000fe20008000000 */
[----:B------:R-:W-:Y:S01]  /*14700*/  UMOV UR51, UR39 ;  /* 0x0000002700337c82 */ /* 0x000fe20008000000 */
[----:B------:R-:W-:-:S09]  /*14710*/  UIADD3.64 UR52, UR8, 0x400, URZ ;  /* 0x0000040008347897 */ /* 0x000fd2000fffe03f */
[----:B------:R-:W-:-:S12]  /*14720*/  HGMMA.64x128x16.F32.BF16 R88, gdesc[UR32].tnspA, R88 ;  /* 0x21e00000205879f0 */ /* 0x000fd80008701858 */
[----:B------:R-:W-:Y:S01]  /*14730*/  HGMMA.64x128x16.F32.BF16 R24, gdesc[UR48].tnspA, R24 ;  /* 0x21e00000301879f0 */ /* 0x000fe20008701818 */
[----:B------:R-:W-:Y:S01]  /*14740*/  UMOV UR54, UR10 ;  /* 0x0000000a00367c82 */ /* 0x000fe20008000000 */
[----:B------:R-:W-:Y:S01]  /*14750*/  UMOV UR55, UR11 ;  /* 0x0000000b00377c82 */ /* 0x000fe20008000000 */
[----:B------:R-:W-:-:S09]  /*14760*/  UIADD3.64 UR56, UR8, 0x480, URZ ;  /* 0x0000048008387897 */ /* 0x000fd2000fffe03f */
[----:B------:R-:W-:Y:S01]  /*14770*/  HGMMA.64x128x16.F32.BF16 R24, gdesc[UR52].tnspA, R24 ;  /* 0x21e00000341879f0 */ /* 0x000fe20008701818 */
[----:B------:R-:W-:Y:S01]  /*14780*/  UMOV UR58, UR14 ;  /* 0x0000000e003a7c82 */ /* 0x000fe20008000000 */
[----:B------:R-:W-:Y:S01]  /*14790*/  UMOV UR59, UR15 ;  /* 0x0000000f003b7c82 */ /* 0x000fe20008000000 */
[----:B----4-:R-:W-:Y:S02]  /*147a0*/  R2UR UR53, R157 ;  /* 0x000000009d3572ca */ /* 0x010fe400000e0000 */
[----:B--2---:R-:W-:Y:S01]  /*147b0*/  R2UR UR52, R164 ;  /* 0x00000000a43472ca */ /* 0x004fe200000e0000 */
[----:B------:R-:W2:Y:S04]  /*147c0*/  LDL.LU R157, [R1+0x7dc] ;  /* 0x0007dc00019d7983 */ /* 0x000ea80000300800 */
[----:B------:R-:W4:Y:S01]  /*147d0*/  LDL.LU R164, [R1+0x7d4] ;  /* 0x0007d40001a47983 */ /* 0x000f220000300800 */
[----:B------:R-:W-:-:S02]  /*147e0*/  R2UR UR49, R167 ;  /* 0x00000000a73172ca */ /* 0x000fc400000e0000 */
[----:B---3--:R-:W-:Y:S01]  /*147f0*/  R2UR UR48, R161 ;  /* 0x00000000a13072ca */ /* 0x008fe200000e0000 */
[----:B------:R-:W-:Y:S01]  /*14800*/  HGMMA.64x128x16.F32.BF16 R24, gdesc[UR56].tnspA, R24 ;  /* 0x21e00000381879f0 */ /* 0x000fe20008701818 */
[----:B------:R-:W-:Y:S02]  /*14810*/  R2UR UR56, R5 ;  /* 0x00000000053872ca */ /* 0x000fe400000e0000 */
[----:B------:R-:W0:Y:S01]  /*14820*/  LDC R5, c[0x0][0x238] ;  /* 0x00008e00ff057b82 */ /* 0x000e220000000800 */
[----:B------:R-:W-:Y:S02]  /*14830*/  R2UR UR57, R165 ;  /* 0x00000000a53972ca */ /* 0x000fe400000e0000 */
[----:B------:R-:W3:Y:S04]  /*14840*/  LDL.LU R165, [R1+0x7cc] ;  /* 0x0007cc0001a57983 */ /* 0x000ee80000300800 */
[----:B------:R-:W3:Y:S04]  /*14850*/  LDL.LU R162, [R1+0x7f0] ;  /* 0x0007f00001a27983 */ /* 0x000ee80000300800 */
[----:B------:R-:W3:Y:S04]  /*14860*/  LDL.LU R158, [R1+0x7c4] ;  /* 0x0007c400019e7983 */ /* 0x000ee80000300800 */
[----:B------:R-:W3:Y:S04]  /*14870*/  LDL.LU R154, [R1+0x7e8] ;  /* 0x0007e800019a7983 */ /* 0x000ee80000300800 */
[----:B------:R-:W3:Y:S04]  /*14880*/  LDL.LU R23, [R1+0x7bc] ;  /* 0x0007bc0001177983 */ /* 0x000ee80000300800 */
[----:B------:R-:W3:Y:S01]  /*14890*/  LDL.LU R20, [R1+0x7e0] ;  /* 0x0007e00001147983 */ /* 0x000ee20000300800 */
[----:B0-----:R-:W-:-:S03]  /*148a0*/  IMAD.SHL.U32 R5, R5, 0x80, RZ ;  /* 0x0000008005057824 */ /* 0x001fc600078e00ff */
[----:B------:R-:W3:Y:S01]  /*148b0*/  LDL.LU R14, [R1+0x7b4] ;  /* 0x0007b400010e7983 */ /* 0x000ee20000300800 */
[----:B------:R-:W-:-:S03]  /*148c0*/  IMAD.SHL.U32 R5, R5, 0x2, RZ ;  /* 0x0000000205057824 */ /* 0x000fc600078e00ff */
[----:B------:R-:W3:Y:S02]  /*148d0*/  LDL.LU R167, [R1+0x7d8] ;  /* 0x0007d80001a77983 */ /* 0x000ee40000300800 */
[-C--:B------:R-:W-:Y:S02]  /*148e0*/  IADD3 R3, P4, R3, R5.reuse, RZ ;  /* 0x0000000503037210 */ /* 0x080fe40007f9e0ff */
[----:B------:R-:W3:Y:S01]  /*148f0*/  LDL.LU R11, [R1+0x7ac] ;  /* 0x0007ac00010b7983 */ /* 0x000ee20000300800 */
[----:B------:R-:W-:-:S03]  /*14900*/  IADD3 R171, P3, R171, R5, RZ ;  /* 0x00000005abab7210 */ /* 0x000fc60007f7e0ff */
[----:B------:R-:W3:Y:S01]  /*14910*/  LDL.LU R8, [R1+0x7d0] ;  /* 0x0007d00001087983 */ /* 0x000ee20000300800 */
[----:B------:R-:W-:-:S03]  /*14920*/  IADD3 R4, P5, R4, R5, RZ ;  /* 0x0000000504047210 */ /* 0x000fc60007fbe0ff */
[----:B------:R-:W3:Y:S04]  /*14930*/  LDL.LU R177, [R1+0x7a4] ;  /* 0x0007a40001b17983 */ /* 0x000ee80000300800 */
[----:B------:R-:W3:Y:S04]  /*14940*/  LDL.LU R176, [R1+0x7c8] ;  /* 0x0007c80001b07983 */ /* 0x000ee80000300800 */
[----:B------:R-:W3:Y:S04]  /*14950*/  LDL.LU R161, [R1+0x79c] ;  /* 0x00079c0001a17983 */ /* 0x000ee80000300800 */
[----:B------:R0:W-:Y:S04]  /*14960*/  STL [R1+0x7ec], R3 ;  /* 0x0007ec0301007387 */ /* 0x0001e80000100800 */
[----:B0-----:R-:W3:Y:S04]  /*14970*/  LDL.LU R3, [R1+0x8a0] ;  /* 0x0008a00001037983 */ /* 0x001ee80000300800 */
[----:B------:R-:W-:Y:S04]  /*14980*/  STL [R1+0x7f4], R171 ;  /* 0x0007f4ab01007387 */ /* 0x000fe80000100800 */
[----:B------:R0:W-:Y:S04]  /*14990*/  STL [R1+0x7e4], R4 ;  /* 0x0007e40401007387 */ /* 0x0001e80000100800 */
[----:B0-----:R-:W3:Y:S04]  /*149a0*/  LDL.LU R4, [R1+0x89c] ;  /* 0x00089c0001047983 */ /* 0x001ee80000300800 */
[----:B------:R-:W3:Y:S04]  /*149b0*/  LDL.LU R17, [R1+0x7c0] ;  /* 0x0007c00001117983 */ /* 0x000ee80000300800 */
[----:B------:R-:W3:Y:S01]  /*149c0*/  LDL.LU R175, [R1+0x794] ;  /* 0x0007940001af7983 */ /* 0x000ee20000300800 */
[----:B------:R-:W-:-:S02]  /*149d0*/  IADD3 R7, P2, R7, R5, RZ ;  /* 0x0000000507077210 */ /* 0x000fc40007f5e0ff */
[-C--:B--2---:R-:W-:Y:S02]  /*149e0*/  IADD3 R157, P6, R157, R5.reuse, RZ ;  /* 0x000000059d9d7210 */ /* 0x084fe40007fde0ff */
[----:B----4-:R-:W-:-:S03]  /*149f0*/  IADD3 R164, P1, R164, R5, RZ ;  /* 0x00000005a4a47210 */ /* 0x010fc60007f3e0ff */
[----:B------:R0:W-:Y:S04]  /*14a00*/  STL [R1+0x7dc], R157 ;  /* 0x0007dc9d01007387 */ /* 0x0001e80000100800 */
[----:B------:R-:W2:Y:S04]  /*14a10*/  LDL.LU R174, [R1+0x7b8] ;  /* 0x0007b80001ae7983 */ /* 0x000ea80000300800 */
[----:B------:R1:W-:Y:S04]  /*14a20*/  STL [R1+0x7d4], R164 ;  /* 0x0007d4a401007387 */ /* 0x0003e80000100800 */
[----:B0-----:R-:W4:Y:S04]  /*14a30*/  LDL.LU R157, [R1+0x78c] ;  /* 0x00078c00019d7983 */ /* 0x001f280000300800 */
[----:B------:R-:W4:Y:S04]  /*14a40*/  LDL.LU R173, [R1+0x7b0] ;  /* 0x0007b00001ad7983 */ /* 0x000f280000300800 */
[----:B------:R-:W4:Y:S04]  /*14a50*/  LDL.LU R171, [R1+0x784] ;  /* 0x0007840001ab7983 */ /* 0x000f280000300800 */
[----:B-1----:R-:W4:Y:S01]  /*14a60*/  LDL.LU R164, [R1+0x7a8] ;  /* 0x0007a80001a47983 */ /* 0x002f220000300800 */
[----:B---3--:R-:W-:Y:S01]  /*14a70*/  IMAD.X R3, R3, 0x1, R4, P2 ;  /* 0x0000000103037824 */ /* 0x008fe200010e0604 */
[----:B------:R-:W-:-:S05]  /*14a80*/  IADD3 R165, P2, R165, R5, RZ ;  /* 0x00000005a5a57210 */ /* 0x000fca0007f5e0ff */
[----:B------:R0:W-:Y:S04]  /*14a90*/  STL [R1+0x7cc], R165 ;  /* 0x0007cca501007387 */ /* 0x0001e80000100800 */
[----:B0-----:R-:W3:Y:S01]  /*14aa0*/  LDL.LU R165, [R1+0x77c] ;  /* 0x00077c0001a57983 */ /* 0x001ee20000300800 */
[--C-:B------:R-:W-:Y:S01]  /*14ab0*/  IMAD.X R162, R162, 0x1, R4.reuse, P3 ;  /* 0x00000001a2a27824 */ /* 0x100fe200018e0604 */
[-C--:B------:R-:W-:Y:S01]  /*14ac0*/  IADD3 R158, P3, R158, R5.reuse, RZ ;  /* 0x000000059e9e7210 */ /* 0x080fe20007f7e0ff */
[--C-:B------:R-:W-:Y:S01]  /*14ad0*/  IMAD.X R154, R154, 0x1, R4.reuse, P4 ;  /* 0x000000019a9a7824 */ /* 0x100fe200020e0604 */
[-C--:B------:R-:W-:Y:S01]  /*14ae0*/  IADD3 R23, P4, R23, R5.reuse, RZ ;  /* 0x0000000517177210 */ /* 0x080fe20007f9e0ff */
[--C-:B------:R-:W-:Y:S01]  /*14af0*/  IMAD.X R167, R167, 0x1, R4.reuse, P6 ;  /* 0x00000001a7a77824 */ /* 0x100fe200030e0604 */
[----:B------:R-:W-:Y:S01]  /*14b00*/  STL [R1+0x7f0], R162 ;  /* 0x0007f0a201007387 */ /* 0x000fe20000100800 */
[----:B------:R-:W-:Y:S01]  /*14b10*/  IMAD.X R20, R20, 0x1, R4, P5 ;  /* 0x0000000114147824 */ /* 0x000fe200028e0604 */
[----:B------:R-:W-:-:S02]  /*14b20*/  IADD3 R14, P5, R14, R5, RZ ;  /* 0x000000050e0e7210 */ /* 0x000fc40007fbe0ff */
[----:B------:R-:W-:Y:S01]  /*14b30*/  STL [R1+0x7c4], R158 ;  /* 0x0007c49e01007387 */ /* 0x000fe20000100800 */
[-C--:B------:R-:W-:Y:S01]  /*14b40*/  IADD3 R11, P6, R11, R5.reuse, RZ ;  /* 0x000000050b0b7210 */ /* 0x080fe20007fde0ff */
[----:B------:R-:W-:Y:S02]  /*14b50*/  IMAD.X R8, R8, 0x1, R4, P1 ;  /* 0x0000000108087824 */ /* 0x000fe400008e0604 */
[----:B------:R-:W-:Y:S01]  /*14b60*/  STL [R1+0x7e8], R154 ;  /* 0x0007e89a01007387 */ /* 0x000fe20000100800 */
[----:B------:R-:W-:-:S03]  /*14b70*/  IADD3 R177, P1, R177, R5, RZ ;  /* 0x00000005b1b17210 */ /* 0x000fc60007f3e0ff */
[----:B------:R-:W-:Y:S04]  /*14b80*/  STL [R1+0x7bc], R23 ;  /* 0x0007bc1701007387 */ /* 0x000fe80000100800 */
[----:B------:R0:W-:Y:S01]  /*14b90*/  STL [R1+0x7d8], R167 ;  /* 0x0007d8a701007387 */ /* 0x0001e20000100800 */
[----:B------:R-:W-:-:S03]  /*14ba0*/  IMAD.X R176, R176, 0x1, R4, P2 ;  /* 0x00000001b0b07824 */ /* 0x000fc600010e0604 */
[----:B------:R-:W-:Y:S01]  /*14bb0*/  STL [R1+0x7e0], R20 ;  /* 0x0007e01401007387 */ /* 0x000fe20000100800 */
[----:B------:R-:W-:-:S03]  /*14bc0*/  IADD3 R161, P2, R161, R5, RZ ;  /* 0x00000005a1a17210 */ /* 0x000fc60007f5e0ff */
[----:B0-----:R-:W3:Y:S04]  /*14bd0*/  LDL.LU R167, [R1+0x7a0] ;  /* 0x0007a00001a77983 */ /* 0x001ee80000300800 */
[----:B------:R0:W-:Y:S04]  /*14be0*/  STL [R1+0x7b4], R14 ;  /* 0x0007b40e01007387 */ /* 0x0001e80000100800 */
[----:B------:R1:W-:Y:S04]  /*14bf0*/  STL [R1+0x7ac], R11 ;  /* 0x0007ac0b01007387 */ /* 0x0003e80000100800 */
[----:B------:R1:W-:Y:S04]  /*14c00*/  STL [R1+0x7d0], R8 ;  /* 0x0007d00801007387 */ /* 0x0003e80000100800 */
[----:B------:R-:W3:Y:S04]  /*14c10*/  LDL.LU R172, [R1+0x774] ;  /* 0x0007740001ac7983 */ /* 0x000ee80000300800 */
[----:B------:R1:W-:Y:S04]  /*14c20*/  STL [R1+0x7a4], R177 ;  /* 0x0007a4b101007387 */ /* 0x0003e80000100800 */
[----:B------:R-:W3:Y:S04]  /*14c30*/  LDL.LU R168, [R1+0x798] ;  /* 0x0007980001a87983 */ /* 0x000ee80000300800 */
[----:B------:R1:W-:Y:S04]  /*14c40*/  STL [R1+0x7c8], R176 ;  /* 0x0007c8b001007387 */ /* 0x0003e80000100800 */
[----:B0-----:R-:W3:Y:S04]  /*14c50*/  LDL.LU R14, [R1+0x76c] ;  /* 0x00076c00010e7983 */ /* 0x001ee80000300800 */
[----:B------:R0:W-:Y:S04]  /*14c60*/  STL [R1+0x79c], R161 ;  /* 0x00079ca101007387 */ /* 0x0001e80000100800 */
[----:B-1----:R-:W3:Y:S04]  /*14c70*/  LDL.LU R11, [R1+0x790] ;  /* 0x00079000010b7983 */ /* 0x002ee80000300800 */
[----:B------:R-:W3:Y:S01]  /*14c80*/  LDL.LU R8, [R1+0x764] ;  /* 0x0007640001087983 */ /* 0x000ee20000300800 */
[----:B------:R-:W-:-:S03]  /*14c90*/  IMAD.X R17, R17, 0x1, R4, P3 ;  /* 0x0000000111117824 */ /* 0x000fc600018e0604 */
[----:B------:R-:W3:Y:S01]  /*14ca0*/  LDL.LU R177, [R1+0x788] ;  /* 0x0007880001b17983 */ /* 0x000ee20000300800 */
[----:B------:R-:W-:-:S03]  /*14cb0*/  IADD3 R175, P3, R175, R5, RZ ;  /* 0x00000005afaf7210 */ /* 0x000fc60007f7e0ff */
[----:B------:R-:W3:Y:S04]  /*14cc0*/  LDL.LU R176, [R1+0x75c] ;  /* 0x00075c0001b07983 */ /* 0x000ee80000300800 */
[----:B0-----:R-:W3:Y:S04]  /*14cd0*/  LDL.LU R161, [R1+0x780] ;  /* 0x0007800001a17983 */ /* 0x001ee80000300800 */
[----:B------:R-:W-:Y:S01]  /*14ce0*/  STL [R1+0x7c0], R17 ;  /* 0x0007c01101007387 */ /* 0x000fe20000100800 */
[----:B--2---:R-:W-:Y:S01]  /*14cf0*/  IMAD.X R174, R174, 0x1, R4, P4 ;  /* 0x00000001aeae7824 */ /* 0x004fe200020e0604 */
[----:B----4-:R-:W-:-:S05]  /*14d00*/  IADD3 R157, P4, R157, R5, RZ ;  /* 0x000000059d9d7210 */ /* 0x010fca0007f9e0ff */
[----:B------:R0:W-:Y:S04]  /*14d10*/  STL [R1+0x78c], R157 ;  /* 0x00078c9d01007387 */ /* 0x0001e80000100800 */
[----:B------:R-:W-:Y:S01]  /*14d20*/  STL [R1+0x794], R175 ;  /* 0x000794af01007387 */ /* 0x000fe20000100800 */
[--C-:B------:R-:W-:Y:S02]  /*14d30*/  IMAD.X R173, R173, 0x1, R4.reuse, P5 ;  /* 0x00000001adad7824 */ /* 0x100fe400028e0604 */
[----:B------:R-:W-:Y:S01]  /*14d40*/  IMAD.X R164, R164, 0x1, R4, P6 ;  /* 0x00000001a4a47824 */ /* 0x000fe200030e0604 */
[----:B0-----:R-:W2:Y:S01]  /*14d50*/  LDL.LU R157, [R1+0x754] ;  /* 0x00075400019d7983 */ /* 0x001ea20000300800 */
[----:B------:R-:W-:-:S03]  /*14d60*/  IADD3 R171, P5, R171, R5, RZ ;  /* 0x00000005abab7210 */ /* 0x000fc60007fbe0ff */
[----:B------:R-:W-:Y:S04]  /*14d70*/  STL [R1+0x7b8], R174 ;  /* 0x0007b8ae01007387 */ /* 0x000fe80000100800 */
[----:B------:R0:W-:Y:S04]  /*14d80*/  STL [R1+0x7a8], R164 ;  /* 0x0007a8a401007387 */ /* 0x0001e80000100800 */
[----:B------:R-:W-:Y:S04]  /*14d90*/  STL [R1+0x7b0], R173 ;  /* 0x0007b0ad01007387 */ /* 0x000fe80000100800 */
[----:B0-----:R-:W4:Y:S04]  /*14da0*/  LDL.LU R164, [R1+0x778] ;  /* 0x0007780001a47983 */ /* 0x001f280000300800 */
[----:B------:R-:W-:Y:S04]  /*14db0*/  STL [R1+0x784], R171 ;  /* 0x000784ab01007387 */ /* 0x000fe80000100800 */
[----:B------:R-:W4:Y:S04]  /*14dc0*/  LDL.LU R162, [R1+0x74c] ;  /* 0x00074c0001a27983 */ /* 0x000f280000300800 */
[----:B------:R-:W4:Y:S04]  /*14dd0*/  LDL.LU R158, [R1+0x770] ;  /* 0x00077000019e7983 */ /* 0x000f280000300800 */
[----:B------:R-:W4:Y:S01]  /*14de0*/  LDL.LU R154, [R1+0x744] ;  /* 0x00074400019a7983 */ /* 0x000f220000300800 */
[----:B---3--:R-:W-:-:S05]  /*14df0*/  IADD3 R165, P6, R165, R5, RZ ;  /* 0x00000005a5a57210 */ /* 0x008fca0007fde0ff */
[----:B------:R0:W-:Y:S04]  /*14e00*/  STL [R1+0x77c], R165 ;  /* 0x00077ca501007387 */ /* 0x0001e80000100800 */
[----:B------:R-:W3:Y:S04]  /*14e10*/  LDL.LU R23, [R1+0x768] ;  /* 0x0007680001177983 */ /* 0x000ee80000300800 */
[----:B------:R-:W3:Y:S04]  /*14e20*/  LDL.LU R20, [R1+0x73c] ;  /* 0x00073c0001147983 */ /* 0x000ee80000300800 */
[----:B------:R-:W3:Y:S04]  /*14e30*/  LDL.LU R17, [R1+0x760] ;  /* 0x0007600001117983 */ /* 0x000ee80000300800 */
[----:B0-----:R-:W3:Y:S04]  /*14e40*/  LDL.LU R165, [R1+0x734] ;  /* 0x0007340001a57983 */ /* 0x001ee80000300800 */
[----:B------:R-:W3:Y:S04]  /*14e50*/  LDL.LU R175, [R1+0x758] ;  /* 0x0007580001af7983 */ /* 0x000ee80000300800 */
[----:B------:R-:W3:Y:S01]  /*14e60*/  LDL.LU R174, [R1+0x72c] ;  /* 0x00072c0001ae7983 */ /* 0x000ee20000300800 */
[----:B------:R-:W-:-:S03]  /*14e70*/  IMAD.X R167, R167, 0x1, R4, P1 ;  /* 0x00000001a7a77824 */ /* 0x000fc600008e0604 */
[----:B------:R-:W3:Y:S04]  /*14e80*/  LDL.LU R173, [R1+0x750] ;  /* 0x0007500001ad7983 */ /* 0x000ee80000300800 */
[----:B------:R0:W-:Y:S04]  /*14e90*/  STL [R1+0x7a0], R167 ;  /* 0x0007a0a701007387 */ /* 0x0001e80000100800 */
[----:B------:R-:W3:Y:S04]  /*14ea0*/  LDL.LU R171, [R1+0x724] ;  /* 0x0007240001ab7983 */ /* 0x000ee80000300800 */
[----:B0-----:R-:W3:Y:S01]  /*14eb0*/  LDL.LU R167, [R1+0x748] ;  /* 0x0007480001a77983 */ /* 0x001ee20000300800 */
[----:B------:R-:W-:Y:S01]  /*14ec0*/  IADD3 R172, P1, R172, R5, RZ ;  /* 0x00000005acac7210 */ /* 0x000fe20007f3e0ff */
[----:B------:R-:W-:-:S04]  /*14ed0*/  IMAD.X R168, R168, 0x1, R4, P2 ;  /* 0x00000001a8a87824 */ /* 0x000fc800010e0604 */
[----:B------:R-:W-:Y:S01]  /*14ee0*/  STL [R1+0x774], R172 ;  /* 0x000774ac01007387 */ /* 0x000fe20000100800 */
[----:B------:R-:W-:-:S03]  /*14ef0*/  IADD3 R14, P2, R14, R5, RZ ;  /* 0x000000050e0e7210 */ /* 0x000fc60007f5e0ff */
[----:B------:R-:W-:Y:S01]  /*14f00*/  STL [R1+0x798], R168 ;  /* 0x000798a801007387 */ /* 0x000fe20000100800 */
[----:B------:R-:W-:-:S03]  /*14f10*/  IMAD.X R11, R11, 0x1, R4, P3 ;  /* 0x000000010b0b7824 */ /* 0x000fc600018e0604 */
[----:B------:R0:W-:Y:S01]  /*14f20*/  STL [R1+0x76c], R14 ;  /* 0x00076c0e01007387 */ /* 0x0001e20000100800 */
[----:B------:R-:W-:-:S03]  /*14f30*/  IADD3 R8, P3, R8, R5, RZ ;  /* 0x0000000508087210 */ /* 0x000fc60007f7e0ff */
[----:B------:R1:W-:Y:S01]  /*14f40*/  STL [R1+0x790], R11 ;  /* 0x0007900b01007387 */ /* 0x0003e20000100800 */
[----:B------:R-:W-:-:S03]  /*14f50*/  IMAD.X R177, R177, 0x1, R4, P4 ;  /* 0x00000001b1b17824 */ /* 0x000fc600020e0604 */
[----:B------:R1:W-:Y:S01]  /*14f60*/  STL [R1+0x764], R8 ;  /* 0x0007640801007387 */ /* 0x0003e20000100800 */
[----:B------:R-:W-:-:S03]  /*14f70*/  IADD3 R176, P4, R176, R5, RZ ;  /* 0x00000005b0b07210 */ /* 0x000fc60007f9e0ff */
[----:B0-----:R-:W3:Y:S01]  /*14f80*/  LDL.LU R14, [R1+0x71c] ;  /* 0x00071c00010e7983 */ /* 0x001ee20000300800 */
[----:B------:R-:W-:-:S03]  /*14f90*/  IMAD.X R161, R161, 0x1, R4, P5 ;  /* 0x00000001a1a17824 */ /* 0x000fc600028e0604 */
[----:B------:R-:W-:Y:S04]  /*14fa0*/  STL [R1+0x788], R177 ;  /* 0x000788b101007387 */ /* 0x000fe80000100800 */
[----:B-1----:R-:W3:Y:S04]  /*14fb0*/  LDL.LU R11, [R1+0x740] ;  /* 0x00074000010b7983 */ /* 0x002ee80000300800 */
[----:B------:R-:W-:Y:S04]  /*14fc0*/  STL [R1+0x75c], R176 ;  /* 0x00075cb001007387 */ /* 0x000fe80000100800 */
[----:B------:R-:W3:Y:S04]  /*14fd0*/  LDL.LU R8, [R1+0x714] ;  /* 0x0007140001087983 */ /* 0x000ee80000300800 */
[----:B------:R0:W-:Y:S04]  /*14fe0*/  STL [R1+0x780], R161 ;  /* 0x000780a101007387 */ /* 0x0001e80000100800 */
[----:B0-----:R-:W3:Y:S04]  /*14ff0*/  LDL.LU R161, [R1+0x738] ;  /* 0x0007380001a17983 */ /* 0x001ee80000300800 */
[----:B------:R-:W3:Y:S04]  /*15000*/  LDL.LU R177, [R1+0x70c] ;  /* 0x00070c0001b17983 */ /* 0x000ee80000300800 */
[----:B------:R-:W3:Y:S01]  /*15010*/  LDL.LU R176, [R1+0x730] ;  /* 0x0007300001b07983 */ /* 0x000ee20000300800 */
[----:B--2---:R-:W-:-:S05]  /*15020*/  IADD3 R157, P5, R157, R5, RZ ;  /* 0x000000059d9d7210 */ /* 0x004fca0007fbe0ff */
[----:B------:R0:W-:Y:S04]  /*15030*/  STL [R1+0x754], R157 ;  /* 0x0007549d01007387 */ /* 0x0001e80000100800 */
[----:B0-----:R-:W2:Y:S01]  /*15040*/  LDL.LU R157, [R1+0x704] ;  /* 0x00070400019d7983 */ /* 0x001ea20000300800 */
[----:B----4-:R-:W-:-:S05]  /*15050*/  IMAD.X R164, R164, 0x1, R4, P6 ;  /* 0x00000001a4a47824 */ /* 0x010fca00030e0604 */
[----:B------:R0:W-:Y:S01]  /*15060*/  STL [R1+0x778], R164 ;  /* 0x000778a401007387 */ /* 0x0001e20000100800 */
[-C--:B------:R-:W-:Y:S01]  /*15070*/  IADD3 R162, P6, R162, R5.reuse, RZ ;  /* 0x00000005a2a27210 */ /* 0x080fe20007fde0ff */
[----:B------:R-:W-:Y:S02]  /*15080*/  IMAD.X R158, R158, 0x1, R4, P1 ;  /* 0x000000019e9e7824 */ /* 0x000fe400008e0604 */
[----:B0-----:R-:W4:Y:S01]  /*15090*/  LDL.LU R164, [R1+0x728] ;  /* 0x0007280001a47983 */ /* 0x001f220000300800 */
[----:B------:R-:W-:-:S03]  /*150a0*/  IADD3 R154, P1, R154, R5, RZ ;  /* 0x000000059a9a7210 */ /* 0x000fc60007f3e0ff */
[----:B------:R-:W-:Y:S04]  /*150b0*/  STL [R1+0x74c], R162 ;  /* 0x00074ca201007387 */ /* 0x000fe80000100800 */
[----:B------:R-:W-:Y:S04]  /*150c0*/  STL [R1+0x770], R158 ;  /* 0x0007709e01007387 */ /* 0x000fe80000100800 */
[----:B------:R-:W-:Y:S01]  /*150d0*/  STL [R1+0x744], R154 ;  /* 0x0007449a01007387 */ /* 0x000fe20000100800 */
[--C-:B---3--:R-:W-:Y:S01]  /*150e0*/  IMAD.X R23, R23, 0x1, R4.reuse, P2 ;  /* 0x0000000117177824 */ /* 0x108fe200010e0604 */
[-C--:B------:R-:W-:Y:S01]  /*150f0*/  IADD3 R20, P2, R20, R5.reuse, RZ ;  /* 0x0000000514147210 */ /* 0x080fe20007f5e0ff */
[----:B------:R-:W-:Y:S01]  /*15100*/  IMAD.X R17, R17, 0x1, R4, P3 ;  /* 0x0000000111117824 */ /* 0x000fe200018e0604 */
[----:B------:R-:W-:-:S02]  /*15110*/  IADD3 R165, P3, R165, R5, RZ ;  /* 0x00000005a5a57210 */ /* 0x000fc40007f7e0ff */
[----:B------:R-:W-:Y:S04]  /*15120*/  STL [R1+0x768], R23 ;  /* 0x0007681701007387 */ /* 0x000fe80000100800 */
[----:B------:R0:W-:Y:S04]  /*15130*/  STL [R1+0x734], R165 ;  /* 0x000734a501007387 */ /* 0x0001e80000100800 */
[----:B------:R-:W-:Y:S04]  /*15140*/  STL [R1+0x73c], R20 ;  /* 0x00073c1401007387 */ /* 0x000fe80000100800 */
[----:B0-----:R-:W3:Y:S01]  /*15150*/  LDL.LU R165, [R1+0x6fc] ;  /* 0x0006fc0001a57983 */ /* 0x001ee20000300800 */
[--C-:B------:R-:W-:Y:S01]  /*15160*/  IMAD.X R175, R175, 0x1, R4.reuse, P4 ;  /* 0x00000001afaf7824 */ /* 0x100fe200020e0604 */
[-C--:B------:R-:W-:Y:S01]  /*15170*/  IADD3 R174, P4, R174, R5.reuse, RZ ;  /* 0x00000005aeae7210 */ /* 0x080fe20007f9e0ff */
[----:B------:R-:W-:Y:S01]  /*15180*/  IMAD.X R173, R173, 0x1, R4, P5 ;  /* 0x00000001adad7824 */ /* 0x000fe200028e0604 */
[----:B------:R0:W-:Y:S01]  /*15190*/  STL [R1+0x760], R17 ;  /* 0x0007601101007387 */ /* 0x0001e20000100800 */
[----:B------:R-:W-:-:S03]  /*151a0*/  IADD3 R171, P5, R171, R5, RZ ;  /* 0x00000005abab7210 */ /* 0x000fc60007fbe0ff */
[----:B------:R1:W-:Y:S01]  /*151b0*/  STL [R1+0x758], R175 ;  /* 0x000758af01007387 */ /* 0x0003e20000100800 */
[----:B------:R-:W-:-:S03]  /*151c0*/  IMAD.X R167, R167, 0x1, R4, P6 ;  /* 0x00000001a7a77824 */ /* 0x000fc600030e0604 */
        /* <DEDUP_REMOVED lines=8> */
[----:B------:R-:W3:Y:S04]  /*15250*/  LDL.LU R174, [R1+0x710] ;  /* 0x0007100001ae7983 */ /* 0x000ee80000300800 */
[----:B------:R-:W3:Y:S01]  /*15260*/  LDL.LU R173, [R1+0x6e4] ;  /* 0x0006e40001ad7983 */ /* 0x000ee20000300800 */
[----:B------:R-:W-:-:S03]  /*15270*/  IADD3 R14, P6, R14, R5, RZ ;  /* 0x000000050e0e7210 */ /* 0x000fc60007fde0ff */
[----:B------:R-:W3:Y:S04]  /*15280*/  LDL.LU R171, [R1+0x708] ;  /* 0x0007080001ab7983 */ /* 0x000ee80000300800 */
[----:B0-----:R-:W3:Y:S01]  /*15290*/  LDL.LU R167, [R1+0x6dc] ;  /* 0x0006dc0001a77983 */ /* 0x001ee20000300800 */
[----:B------:R-:W-:-:S03]  /*152a0*/  IMAD.X R11, R11, 0x1, R4, P1 ;  /* 0x000000010b0b7824 */ /* 0x000fc600008e0604 */
[----:B------:R-:W-:Y:S01]  /*152b0*/  STL [R1+0x71c], R14 ;  /* 0x00071c0e01007387 */ /* 0x000fe20000100800 */
[----:B------:R-:W-:Y:S01]  /*152c0*/  IADD3 R8, P1, R8, R5, RZ ;  /* 0x0000000508087210 */ /* 0x000fe20007f3e0ff */
[----:B------:R-:W-:-:S05]  /*152d0*/  IMAD.X R161, R161, 0x1, R4, P2 ;  /* 0x00000001a1a17824 */ /* 0x000fca00010e0604 */
[----:B------:R0:W-:Y:S01]  /*152e0*/  STL [R1+0x738], R161 ;  /* 0x000738a101007387 */ /* 0x0001e20000100800 */
[-C--:B------:R-:W-:Y:S01]  /*152f0*/  IADD3 R177, P2, R177, R5.reuse, RZ ;  /* 0x00000005b1b17210 */ /* 0x080fe20007f5e0ff */
[----:B------:R-:W-:Y:S02]  /*15300*/  IMAD.X R176, R176, 0x1, R4, P3 ;  /* 0x00000001b0b07824 */ /* 0x000fe400018e0604 */
[----:B------:R-:W-:Y:S04]  /*15310*/  STL [R1+0x740], R11 ;  /* 0x0007400b01007387 */ /* 0x000fe80000100800 */
[----:B0-----:R-:W3:Y:S04]  /*15320*/  LDL.LU R161, [R1+0x700] ;  /* 0x0007000001a17983 */ /* 0x001ee80000300800 */
[----:B------:R-:W-:Y:S01]  /*15330*/  STL [R1+0x714], R8 ;  /* 0x0007140801007387 */ /* 0x000fe20000100800 */
[----:B--2---:R-:W-:-:S05]  /*15340*/  IADD3 R157, P3, R157, R5, RZ ;  /* 0x000000059d9d7210 */ /* 0x004fca0007f7e0ff */
[----:B------:R0:W-:Y:S04]  /*15350*/  STL [R1+0x704], R157 ;  /* 0x0007049d01007387 */ /* 0x0001e80000100800 */
[----:B------:R-:W-:Y:S04]  /*15360*/  STL [R1+0x70c], R177 ;  /* 0x00070cb101007387 */ /* 0x000fe80000100800 */
[----:B0-----:R-:W2:Y:S01]  /*15370*/  LDL.LU R157, [R1+0x6d4] ;  /* 0x0006d400019d7983 */ /* 0x001ea20000300800 */
[----:B----4-:R-:W-:-:S03]  /*15380*/  IMAD.X R164, R164, 0x1, R4, P4 ;  /* 0x00000001a4a47824 */ /* 0x010fc600020e0604 */
[----:B------:R-:W-:Y:S04]  /*15390*/  STL [R1+0x730], R176 ;  /* 0x000730b001007387 */ /* 0x000fe80000100800 */
[----:B------:R-:W4:Y:S04]  /*153a0*/  LDL.LU R162, [R1+0x6f8] ;  /* 0x0006f80001a27983 */ /* 0x000f280000300800 */
[----:B------:R-:W4:Y:S04]  /*153b0*/  LDL.LU R158, [R1+0x6cc] ;  /* 0x0006cc00019e7983 */ /* 0x000f280000300800 */
[----:B------:R-:W4:Y:S04]  /*153c0*/  LDL.LU R154, [R1+0x6f0] ;  /* 0x0006f000019a7983 */ /* 0x000f280000300800 */
[----:B------:R0:W-:Y:S04]  /*153d0*/  STL [R1+0x728], R164 ;  /* 0x000728a401007387 */ /* 0x0001e80000100800 */
[----:B------:R-:W4:Y:S04]  /*153e0*/  LDL.LU R23, [R1+0x6c4] ;  /* 0x0006c40001177983 */ /* 0x000f280000300800 */
[----:B------:R-:W4:Y:S04]  /*153f0*/  LDL.LU R20, [R1+0x6e8] ;  /* 0x0006e80001147983 */ /* 0x000f280000300800 */
[----:B------:R-:W4:Y:S04]  /*15400*/  LDL.LU R14, [R1+0x6bc] ;  /* 0x0006bc00010e7983 */ /* 0x000f280000300800 */
[----:B0-----:R-:W4:Y:S04]  /*15410*/  LDL.LU R164, [R1+0x6e0] ;  /* 0x0006e00001a47983 */ /* 0x001f280000300800 */
[----:B------:R-:W4:Y:S04]  /*15420*/  LDL.LU R11, [R1+0x6b4] ;  /* 0x0006b400010b7983 */ /* 0x000f280000300800 */
[----:B------:R-:W4:Y:S04]  /*15430*/  LDL.LU R8, [R1+0x6d8] ;  /* 0x0006d80001087983 */ /* 0x000f280000300800 */
[----:B------:R-:W4:Y:S01]  /*15440*/  LDL.LU R177, [R1+0x6ac] ;  /* 0x0006ac0001b17983 */ /* 0x000f220000300800 */
[----:B---3--:R-:W-:-:S05]  /*15450*/  IADD3 R165, P4, R165, R5, RZ ;  /* 0x00000005a5a57210 */ /* 0x008fca0007f9e0ff */
[----:B------:R0:W-:Y:S04]  /*15460*/  STL [R1+0x6fc], R165 ;  /* 0x0006fca501007387 */ /* 0x0001e80000100800 */
[----:B------:R-:W3:Y:S04]  /*15470*/  LDL.LU R176, [R1+0x6d0] ;  /* 0x0006d00001b07983 */ /* 0x000ee80000300800 */
[----:B0-----:R-:W3:Y:S01]  /*15480*/  LDL.LU R165, [R1+0x6a4] ;  /* 0x0006a40001a57983 */ /* 0x001ee20000300800 */
[----:B------:R-:W-:Y:S01]  /*15490*/  IMAD.X R172, R172, 0x1, R4, P5 ;  /* 0x00000001acac7824 */ /* 0x000fe200028e0604 */
[----:B------:R-:W-:-:S04]  /*154a0*/  IADD3 R168, P5, R168, R5, RZ ;  /* 0x00000005a8a87210 */ /* 0x000fc80007fbe0ff */
[----:B------:R-:W-:Y:S01]  /*154b0*/  STL [R1+0x720], R172 ;  /* 0x000720ac01007387 */ /* 0x000fe20000100800 */
[----:B------:R-:W-:-:S03]  /*154c0*/  IMAD.X R17, R17, 0x1, R4, P6 ;  /* 0x0000000111117824 */ /* 0x000fc600030e0604 */
[----:B------:R-:W-:Y:S01]  /*154d0*/  STL [R1+0x6f4], R168 ;  /* 0x0006f4a801007387 */ /* 0x000fe20000100800 */
[----:B------:R-:W-:-:S03]  /*154e0*/  IADD3 R175, P6, R175, R5, RZ ;  /* 0x00000005afaf7210 */ /* 0x000fc60007fde0ff */
[----:B------:R0:W-:Y:S01]  /*154f0*/  STL [R1+0x718], R17 ;  /* 0x0007181101007387 */ /* 0x0001e20000100800 */
[----:B------:R-:W-:-:S03]  /*15500*/  IMAD.X R174, R174, 0x1, R4, P1 ;  /* 0x00000001aeae7824 */ /* 0x000fc600008e0604 */
[----:B------:R1:W-:Y:S01]  /*15510*/  STL [R1+0x6ec], R175 ;  /* 0x0006ecaf01007387 */ /* 0x0003e20000100800 */
[----:B------:R-:W-:-:S03]  /*15520*/  IADD3 R173, P1, R173, R5, RZ ;  /* 0x00000005adad7210 */ /* 0x000fc60007f3e0ff */
[----:B------:R1:W-:Y:S01]  /*15530*/  STL [R1+0x710], R174 ;  /* 0x000710ae01007387 */ /* 0x0003e20000100800 */
[----:B------:R-:W-:-:S03]  /*15540*/  IMAD.X R171, R171, 0x1, R4, P2 ;  /* 0x00000001abab7824 */ /* 0x000fc600010e0604 */
[----:B0-----:R-:W3:Y:S01]  /*15550*/  LDL.LU R17, [R1+0x6c8] ;  /* 0x0006c80001117983 */ /* 0x001ee20000300800 */
[----:B------:R-:W-:-:S03]  /*15560*/  IADD3 R167, P2, R167, R5, RZ ;  /* 0x00000005a7a77210 */ /* 0x000fc60007f5e0ff */
        /* <DEDUP_REMOVED lines=8> */
[----:B------:R-:W-:-:S05]  /*155f0*/  IMAD.X R161, R161, 0x1, R4, P3 ;  /* 0x00000001a1a17824 */ /* 0x000fca00018e0604 */
[----:B------:R0:W-:Y:S04]  /*15600*/  STL [R1+0x700], R161 ;  /* 0x000700a101007387 */ /* 0x0001e80000100800 */
[----:B0-----:R-:W3:Y:S01]  /*15610*/  LDL.LU R161, [R1+0x6b0] ;  /* 0x0006b00001a17983 */ /* 0x001ee20000300800 */
[----:B--2---:R-:W-:-:S05]  /*15620*/  IADD3 R157, P3, R157, R5, RZ ;  /* 0x000000059d9d7210 */ /* 0x004fca0007f7e0ff */
[----:B------:R0:W-:Y:S01]  /*15630*/  STL [R1+0x6d4], R157 ;  /* 0x0006d49d01007387 */ /* 0x0001e20000100800 */
[--C-:B----4-:R-:W-:Y:S01]  /*15640*/  IMAD.X R162, R162, 0x1, R4.reuse, P4 ;  /* 0x00000001a2a27824 */ /* 0x110fe200020e0604 */
[----:B------:R-:W-:Y:S02]  /*15650*/  IADD3 R158, P4, R158, R5, RZ ;  /* 0x000000059e9e7210 */ /* 0x000fe40007f9e0ff */
[----:B0-----:R-:W2:Y:S01]  /*15660*/  LDL.LU R157, [R1+0x684] ;  /* 0x00068400019d7983 */ /* 0x001ea20000300800 */
[----:B------:R-:W-:-:S03]  /*15670*/  IMAD.X R154, R154, 0x1, R4, P5 ;  /* 0x000000019a9a7824 */ /* 0x000fc600028e0604 */
[----:B------:R-:W-:Y:S01]  /*15680*/  STL [R1+0x6f8], R162 ;  /* 0x0006f8a201007387 */ /* 0x000fe20000100800 */
[----:B------:R-:W-:-:S03]  /*15690*/  IADD3 R23, P5, R23, R5, RZ ;  /* 0x0000000517177210 */ /* 0x000fc60007fbe0ff */
[----:B------:R-:W-:Y:S01]  /*156a0*/  STL [R1+0x6cc], R158 ;  /* 0x0006cc9e01007387 */ /* 0x000fe20000100800 */
[----:B------:R-:W-:-:S03]  /*156b0*/  IMAD.X R20, R20, 0x1, R4, P6 ;  /* 0x0000000114147824 */ /* 0x000fc600030e0604 */
[----:B------:R-:W-:Y:S01]  /*156c0*/  STL [R1+0x6f0], R154 ;  /* 0x0006f09a01007387 */ /* 0x000fe20000100800 */
[-C--:B------:R-:W-:Y:S01]  /*156d0*/  IADD3 R14, P6, R14, R5.reuse, RZ ;  /* 0x000000050e0e7210 */ /* 0x080fe20007fde0ff */
[----:B------:R-:W-:Y:S02]  /*156e0*/  IMAD.X R164, R164, 0x1, R4, P1 ;  /* 0x00000001a4a47824 */ /* 0x000fe400008e0604 */
[----:B------:R-:W-:Y:S01]  /*156f0*/  STL [R1+0x6c4], R23 ;  /* 0x0006c41701007387 */ /* 0x000fe20000100800 */
[----:B------:R-:W-:-:S03]  /*15700*/  IADD3 R11, P1, R11, R5, RZ ;  /* 0x000000050b0b7210 */ /* 0x000fc60007f3e0ff */
[----:B------:R0:W-:Y:S01]  /*15710*/  STL [R1+0x6e0], R164 ;  /* 0x0006e0a401007387 */ /* 0x0001e20000100800 */
[----:B------:R-:W-:-:S03]  /*15720*/  IMAD.X R8, R8, 0x1, R4, P2 ;  /* 0x0000000108087824 */ /* 0x000fc600010e0604 */
[----:B------:R-:W-:Y:S01]  /*15730*/  STL [R1+0x6e8], R20 ;  /* 0x0006e81401007387 */ /* 0x000fe20000100800 */
[----:B------:R-:W-:-:S03]  /*15740*/  IADD3 R177, P2, R177, R5, RZ ;  /* 0x00000005b1b17210 */ /* 0x000fc60007f5e0ff */
[----:B0-----:R-:W4:Y:S04]  /*15750*/  LDL.LU R164, [R1+0x6a8] ;  /* 0x0006a80001a47983 */ /* 0x001f280000300800 */
[----:B------:R0:W-:Y:S04]  /*15760*/  STL [R1+0x6bc], R14 ;  /* 0x0006bc0e01007387 */ /* 0x0001e80000100800 */
[----:B------:R1:W-:Y:S04]  /*15770*/  STL [R1+0x6b4], R11 ;  /* 0x0006b40b01007387 */ /* 0x0003e80000100800 */
[----:B------:R1:W-:Y:S04]  /*15780*/  STL [R1+0x6d8], R8 ;  /* 0x0006d80801007387 */ /* 0x0003e80000100800 */
[----:B------:R-:W4:Y:S04]  /*15790*/  LDL.LU R172, [R1+0x67c] ;  /* 0x00067c0001ac7983 */ /* 0x000f280000300800 */
[----:B------:R1:W-:Y:S04]  /*157a0*/  STL [R1+0x6ac], R177 ;  /* 0x0006acb101007387 */ /* 0x0003e80000100800 */
[----:B------:R-:W4:Y:S01]  /*157b0*/  LDL.LU R168, [R1+0x6a0] ;  /* 0x0006a00001a87983 */ /* 0x000f220000300800 */
[----:B---3--:R-:W-:Y:S01]  /*157c0*/  IMAD.X R176, R176, 0x1, R4, P3 ;  /* 0x00000001b0b07824 */ /* 0x008fe200018e0604 */
[----:B------:R-:W-:-:S04]  /*157d0*/  IADD3 R165, P3, R165, R5, RZ ;  /* 0x00000005a5a57210 */ /* 0x000fc80007f7e0ff */
[----:B------:R3:W-:Y:S04]  /*157e0*/  STL [R1+0x6d0], R176 ;  /* 0x0006d0b001007387 */ /* 0x0007e80000100800 */
[----:B0-----:R-:W4:Y:S04]  /*157f0*/  LDL.LU R14, [R1+0x674] ;  /* 0x00067400010e7983 */ /* 0x001f280000300800 */
[----:B------:R0:W-:Y:S04]  /*15800*/  STL [R1+0x6a4], R165 ;  /* 0x0006a4a501007387 */ /* 0x0001e80000100800 */
[----:B-1----:R-:W4:Y:S04]  /*15810*/  LDL.LU R11, [R1+0x698] ;  /* 0x00069800010b7983 */ /* 0x002f280000300800 */
[----:B------:R-:W4:Y:S04]  /*15820*/  LDL.LU R8, [R1+0x66c] ;  /* 0x00066c0001087983 */ /* 0x000f280000300800 */
[----:B------:R-:W4:Y:S04]  /*15830*/  LDL.LU R177, [R1+0x690] ;  /* 0x0006900001b17983 */ /* 0x000f280000300800 */
[----:B---3--:R-:W3:Y:S04]  /*15840*/  LDL.LU R176, [R1+0x664] ;  /* 0x0006640001b07983 */ /* 0x008ee80000300800 */
[----:B0-----:R-:W3:Y:S01]  /*15850*/  LDL.LU R165, [R1+0x688] ;  /* 0x0006880001a57983 */ /* 0x001ee20000300800 */
[----:B------:R-:W-:-:S05]  /*15860*/  IMAD.X R17, R17, 0x1, R4, P4 ;  /* 0x0000000111117824 */ /* 0x000fca00020e0604 */
[----:B------:R-:W-:Y:S01]  /*15870*/  STL [R1+0x6c8], R17 ;  /* 0x0006c81101007387 */ /* 0x000fe20000100800 */
[-C--:B------:R-:W-:Y:S01]  /*15880*/  IADD3 R175, P4, R175, R5.reuse, RZ ;  /* 0x00000005afaf7210 */ /* 0x080fe20007f9e0ff */
[----:B------:R-:W-:Y:S01]  /*15890*/  IMAD.X R174, R174, 0x1, R4, P5 ;  /* 0x00000001aeae7824 */ /* 0x000fe200028e0604 */
[----:B------:R-:W-:-:S05]  /*158a0*/  IADD3 R167, P5, R167, R5, RZ ;  /* 0x00000005a7a77210 */ /* 0x000fca0007fbe0ff */
[----:B------:R0:W-:Y:S01]  /*158b0*/  STL [R1+0x694], R167 ;  /* 0x000694a701007387 */ /* 0x0001e20000100800 */
[----:B------:R-:W-:-:S03]  /*158c0*/  IMAD.X R173, R173, 0x1, R4, P6 ;  /* 0x00000001adad7824 */ /* 0x000fc600030e0604 */
[----:B------:R-:W-:Y:S01]  /*158d0*/  STL [R1+0x69c], R175 ;  /* 0x00069caf01007387 */ /* 0x000fe20000100800 */
[----:B------:R-:W-:-:S03]  /*158e0*/  IADD3 R171, P6, R171, R5, RZ ;  /* 0x00000005abab7210 */ /* 0x000fc60007fde0ff */
[----:B0-----:R-:W3:Y:S04]  /*158f0*/  LDL.LU R167, [R1+0x65c] ;  /* 0x00065c0001a77983 */ /* 0x001ee80000300800 */
[----:B------:R-:W-:Y:S01]  /*15900*/  STL [R1+0x6c0], R174 ;  /* 0x0006c0ae01007387 */ /* 0x000fe20000100800 */
[----:B------:R-:W-:-:S05]  /*15910*/  IMAD.X R161, R161, 0x1, R4, P1 ;  /* 0x00000001a1a17824 */ /* 0x000fca00008e0604 */
[----:B------:R0:W-:Y:S04]  /*15920*/  STL [R1+0x6b0], R161 ;  /* 0x0006b0a101007387 */ /* 0x0001e80000100800 */
[----:B------:R-:W-:Y:S04]  /*15930*/  STL [R1+0x6b8], R173 ;  /* 0x0006b8ad01007387 */ /* 0x000fe80000100800 */
[----:B0-----:R-:W3:Y:S04]  /*15940*/  LDL.LU R161, [R1+0x680] ;  /* 0x0006800001a17983 */ /* 0x001ee80000300800 */
[----:B------:R-:W-:Y:S04]  /*15950*/  STL [R1+0x68c], R171 ;  /* 0x00068cab01007387 */ /* 0x000fe80000100800 */
[----:B------:R-:W3:Y:S04]  /*15960*/  LDL.LU R162, [R1+0x654] ;  /* 0x0006540001a27983 */ /* 0x000ee80000300800 */
[----:B------:R-:W3:Y:S01]  /*15970*/  LDL.LU R158, [R1+0x678] ;  /* 0x00067800019e7983 */ /* 0x000ee20000300800 */
[----:B--2---:R-:W-:-:S03]  /*15980*/  IADD3 R157, P1, R157, R5, RZ ;  /* 0x000000059d9d7210 */ /* 0x004fc60007f3e0ff */
[----:B------:R-:W2:Y:S04]  /*15990*/  LDL.LU R154, [R1+0x64c] ;  /* 0x00064c00019a7983 */ /* 0x000ea80000300800 */
[----:B------:R0:W-:Y:S04]  /*159a0*/  STL [R1+0x684], R157 ;  /* 0x0006849d01007387 */ /* 0x0001e80000100800 */
[----:B------:R-:W2:Y:S04]  /*159b0*/  LDL.LU R23, [R1+0x670] ;  /* 0x0006700001177983 */ /* 0x000ea80000300800 */
[----:B------:R-:W2:Y:S04]  /*159c0*/  LDL.LU R20, [R1+0x644] ;  /* 0x0006440001147983 */ /* 0x000ea80000300800 */
[----:B------:R-:W2:Y:S04]  /*159d0*/  LDL.LU R17, [R1+0x668] ;  /* 0x0006680001117983 */ /* 0x000ea80000300800 */
[----:B0-----:R-:W2:Y:S04]  /*159e0*/  LDL.LU R157, [R1+0x63c] ;  /* 0x00063c00019d7983 */ /* 0x001ea80000300800 */
[----:B------:R-:W2:Y:S04]  /*159f0*/  LDL.LU R175, [R1+0x660] ;  /* 0x0006600001af7983 */ /* 0x000ea80000300800 */
[----:B------:R-:W2:Y:S04]  /*15a00*/  LDL.LU R174, [R1+0x634] ;  /* 0x0006340001ae7983 */ /* 0x000ea80000300800 */
[----:B------:R-:W2:Y:S01]  /*15a10*/  LDL.LU R173, [R1+0x658] ;  /* 0x0006580001ad7983 */ /* 0x000ea20000300800 */
[----:B----4-:R-:W-:-:S05]  /*15a20*/  IMAD.X R164, R164, 0x1, R4, P2 ;  /* 0x00000001a4a47824 */ /* 0x010fca00010e0604 */
[----:B------:R0:W-:Y:S04]  /*15a30*/  STL [R1+0x6a8], R164 ;  /* 0x0006a8a401007387 */ /* 0x0001e80000100800 */
[----:B------:R-:W4:Y:S04]  /*15a40*/  LDL.LU R171, [R1+0x62c] ;  /* 0x00062c0001ab7983 */ /* 0x000f280000300800 */
[----:B0-----:R-:W4:Y:S01]  /*15a50*/  LDL.LU R164, [R1+0x650] ;  /* 0x0006500001a47983 */ /* 0x001f220000300800 */
[----:B------:R-:W-:Y:S01]  /*15a60*/  IADD3 R172, P2, R172, R5, RZ ;  /* 0x00000005acac7210 */ /* 0x000fe20007f5e0ff */
[----:B------:R-:W-:-:S04]  /*15a70*/  IMAD.X R168, R168, 0x1, R4, P3 ;  /* 0x00000001a8a87824 */ /* 0x000fc800018e0604 */
[----:B------:R-:W-:Y:S04]  /*15a80*/  STL [R1+0x67c], R172 ;  /* 0x00067cac01007387 */ /* 0x000fe80000100800 */
[----:B------:R-:W-:Y:S01]  /*15a90*/  STL [R1+0x6a0], R168 ;  /* 0x0006a0a801007387 */ /* 0x000fe20000100800 */
[----:B------:R-:W-:Y:S01]  /*15aa0*/  IADD3 R14, P3, R14, R5, RZ ;  /* 0x000000050e0e7210 */ /* 0x000fe20007f7e0ff */
[----:B------:R-:W-:-:S04]  /*15ab0*/  IMAD.X R11, R11, 0x1, R4, P4 ;  /* 0x000000010b0b7824 */ /* 0x000fc800020e0604 */
[----:B------:R0:W-:Y:S01]  /*15ac0*/  STL [R1+0x674], R14 ;  /* 0x0006740e01007387 */ /* 0x0001e20000100800 */
[----:B------:R-:W-:-:S03]  /*15ad0*/  IADD3 R8, P4, R8, R5, RZ ;  /* 0x0000000508087210 */ /* 0x000fc60007f9e0ff */
[----:B------:R1:W-:Y:S01]  /*15ae0*/  STL [R1+0x698], R11 ;  /* 0x0006980b01007387 */ /* 0x0003e20000100800 */
[----:B------:R-:W-:-:S03]  /*15af0*/  IMAD.X R177, R177, 0x1, R4, P5 ;  /* 0x00000001b1b17824 */ /* 0x000fc600028e0604 */
[----:B------:R1:W-:Y:S01]  /*15b00*/  STL [R1+0x66c], R8 ;  /* 0x00066c0801007387 */ /* 0x0003e20000100800 */
[----:B---3--:R-:W-:-:S03]  /*15b10*/  IADD3 R176, P5, R176, R5, RZ ;  /* 0x00000005b0b07210 */ /* 0x008fc60007fbe0ff */
        /* <DEDUP_REMOVED lines=10> */
[----:B------:R-:W-:-:S05]  /*15bc0*/  IADD3 R167, P6, R167, R5, RZ ;  /* 0x00000005a7a77210 */ /* 0x000fca0007fde0ff */
[----:B------:R0:W-:Y:S04]  /*15bd0*/  STL [R1+0x65c], R167 ;  /* 0x00065ca701007387 */ /* 0x0001e80000100800 */
[----:B0-----:R-:W3:Y:S01]  /*15be0*/  LDL.LU R167, [R1+0x60c] ;  /* 0x00060c0001a77983 */ /* 0x001ee20000300800 */
[----:B------:R-:W-:-:S05]  /*15bf0*/  IMAD.X R161, R161, 0x1, R4, P1 ;  /* 0x00000001a1a17824 */ /* 0x000fca00008e0604 */
[----:B------:R0:W-:Y:S01]  /*15c00*/  STL [R1+0x680], R161 ;  /* 0x000680a101007387 */ /* 0x0001e20000100800 */
[-C--:B------:R-:W-:Y:S01]  /*15c10*/  IADD3 R162, P1, R162, R5.reuse, RZ ;  /* 0x00000005a2a27210 */ /* 0x080fe20007f3e0ff */
[----:B------:R-:W-:Y:S02]  /*15c20*/  IMAD.X R158, R158, 0x1, R4, P2 ;  /* 0x000000019e9e7824 */ /* 0x000fe400010e0604 */
[----:B0-----:R-:W3:Y:S01]  /*15c30*/  LDL.LU R161, [R1+0x630] ;  /* 0x0006300001a17983 */ /* 0x001ee20000300800 */
[----:B--2---:R-:W-:-:S03]  /*15c40*/  IADD3 R154, P2, R154, R5, RZ ;  /* 0x000000059a9a7210 */ /* 0x004fc60007f5e0ff */
[----:B------:R-:W-:Y:S01]  /*15c50*/  STL [R1+0x654], R162 ;  /* 0x000654a201007387 */ /* 0x000fe20000100800 */
[----:B------:R-:W-:-:S03]  /*15c60*/  IMAD.X R23, R23, 0x1, R4, P3 ;  /* 0x0000000117177824 */ /* 0x000fc600018e0604 */
[----:B------:R-:W-:Y:S01]  /*15c70*/  STL [R1+0x678], R158 ;  /* 0x0006789e01007387 */ /* 0x000fe20000100800 */
[-C--:B------:R-:W-:Y:S01]  /*15c80*/  IADD3 R20, P3, R20, R5.reuse, RZ ;  /* 0x0000000514147210 */ /* 0x080fe20007f7e0ff */
[----:B------:R-:W-:Y:S02]  /*15c90*/  IMAD.X R17, R17, 0x1, R4, P4 ;  /* 0x0000000111117824 */ /* 0x000fe400020e0604 */
[----:B------:R-:W-:Y:S01]  /*15ca0*/  STL [R1+0x64c], R154 ;  /* 0x00064c9a01007387 */ /* 0x000fe20000100800 */
[----:B------:R-:W-:-:S03]  /*15cb0*/  IADD3 R157, P4, R157, R5, RZ ;  /* 0x000000059d9d7210 */ /* 0x000fc60007f9e0ff */
[----:B------:R-:W-:Y:S01]  /*15cc0*/  STL [R1+0x670], R23 ;  /* 0x0006701701007387 */ /* 0x000fe20000100800 */
[----:B------:R-:W-:-:S03]  /*15cd0*/  IMAD.X R175, R175, 0x1, R4, P5 ;  /* 0x00000001afaf7824 */ /* 0x000fc600028e0604 */
[----:B------:R0:W-:Y:S01]  /*15ce0*/  STL [R1+0x63c], R157 ;  /* 0x00063c9d01007387 */ /* 0x0001e20000100800 */
[----:B------:R-:W-:-:S03]  /*15cf0*/  IADD3 R174, P5, R174, R5, RZ ;  /* 0x00000005aeae7210 */ /* 0x000fc60007fbe0ff */
[----:B------:R-:W-:Y:S01]  /*15d00*/  STL [R1+0x644], R20 ;  /* 0x0006441401007387 */ /* 0x000fe20000100800 */
[----:B------:R-:W-:-:S03]  /*15d10*/  IMAD.X R173, R173, 0x1, R4, P6 ;  /* 0x00000001adad7824 */ /* 0x000fc600030e0604 */
[----:B0-----:R-:W2:Y:S04]  /*15d20*/  LDL.LU R157, [R1+0x604] ;  /* 0x00060400019d7983 */ /* 0x001ea80000300800 */
[----:B------:R0:W-:Y:S01]  /*15d30*/  STL [R1+0x668], R17 ;  /* 0x0006681101007387 */ /* 0x0001e20000100800 */
[----:B----4-:R-:W-:-:S03]  /*15d40*/  IADD3 R171, P6, R171, R5, RZ ;  /* 0x00000005abab7210 */ /* 0x010fc60007fde0ff */
[----:B------:R1:W-:Y:S04]  /*15d50*/  STL [R1+0x660], R175 ;  /* 0x000660af01007387 */ /* 0x0003e80000100800 */
[----:B------:R4:W-:Y:S01]  /*15d60*/  STL [R1+0x634], R174 ;  /* 0x000634ae01007387 */ /* 0x0009e20000100800 */
[----:B------:R-:W-:-:S03]  /*15d70*/  IMAD.X R164, R164, 0x1, R4, P1 ;  /* 0x00000001a4a47824 */ /* 0x000fc600008e0604 */
[----:B------:R-:W2:Y:S04]  /*15d80*/  LDL.LU R172, [R1+0x628] ;  /* 0x0006280001ac7983 */ /* 0x000ea80000300800 */
[----:B------:R4:W-:Y:S04]  /*15d90*/  STL [R1+0x658], R173 ;  /* 0x000658ad01007387 */ /* 0x0009e80000100800 */
[----:B------:R-:W2:Y:S04]  /*15da0*/  LDL.LU R168, [R1+0x5fc] ;  /* 0x0005fc0001a87983 */ /* 0x000ea80000300800 */
[----:B------:R4:W-:Y:S04]  /*15db0*/  STL [R1+0x62c], R171 ;  /* 0x00062cab01007387 */ /* 0x0009e80000100800 */
[----:B0-----:R-:W2:Y:S04]  /*15dc0*/  LDL.LU R17, [R1+0x620] ;  /* 0x0006200001117983 */ /* 0x001ea80000300800 */
[----:B------:R0:W-:Y:S04]  /*15dd0*/  STL [R1+0x650], R164 ;  /* 0x000650a401007387 */ /* 0x0001e80000100800 */
[----:B-1----:R-:W2:Y:S04]  /*15de0*/  LDL.LU R175, [R1+0x5f4] ;  /* 0x0005f40001af7983 */ /* 0x002ea80000300800 */
[----:B----4-:R-:W4:Y:S04]  /*15df0*/  LDL.LU R174, [R1+0x618] ;  /* 0x0006180001ae7983 */ /* 0x010f280000300800 */
[----:B------:R-:W4:Y:S04]  /*15e00*/  LDL.LU R173, [R1+0x5ec] ;  /* 0x0005ec0001ad7983 */ /* 0x000f280000300800 */
[----:B------:R-:W4:Y:S04]  /*15e10*/  LDL.LU R171, [R1+0x610] ;  /* 0x0006100001ab7983 */ /* 0x000f280000300800 */
[----:B0-----:R-:W4:Y:S01]  /*15e20*/  LDL.LU R164, [R1+0x5e4] ;  /* 0x0005e40001a47983 */ /* 0x001f220000300800 */
[----:B---3--:R-:W-:-:S05]  /*15e30*/  IADD3 R14, P1, R14, R5, RZ ;  /* 0x000000050e0e7210 */ /* 0x008fca0007f3e0ff */
[----:B------:R-:W-:Y:S01]  /*15e40*/  STL [R1+0x624], R14 ;  /* 0x0006240e01007387 */ /* 0x000fe20000100800 */
[--C-:B------:R-:W-:Y:S02]  /*15e50*/  IMAD.X R11, R11, 0x1, R4.reuse, P2 ;  /* 0x000000010b0b7824 */ /* 0x100fe400010e0604 */
[----:B------:R-:W-:-:S05]  /*15e60*/  IMAD.X R165, R165, 0x1, R4, P3 ;  /* 0x00000001a5a57824 */ /* 0x000fca00018e0604 */
[----:B------:R0:W-:Y:S04]  /*15e70*/  STL [R1+0x640], R165 ;  /* 0x000640a501007387 */ /* 0x0001e80000100800 */
[----:B------:R-:W-:Y:S04]  /*15e80*/  STL [R1+0x648], R11 ;  /* 0x0006480b01007387 */ /* 0x000fe80000100800 */
[----:B0-----:R-:W3:Y:S01]  /*15e90*/  LDL.LU R165, [R1+0x608] ;  /* 0x0006080001a57983 */ /* 0x001ee20000300800 */
[-C--:B------:R-:W-:Y:S01]  /*15ea0*/  IADD3 R8, P2, R8, R5.reuse, RZ ;  /* 0x0000000508087210 */ /* 0x080fe20007f5e0ff */
[----:B------:R-:W-:Y:S01]  /*15eb0*/  IMAD.X R176, R176, 0x1, R4, P4 ;  /* 0x00000001b0b07824 */ /* 0x000fe200020e0604 */
[----:B------:R-:W-:-:S03]  /*15ec0*/  IADD3 R177, P3, R177, R5, RZ ;  /* 0x00000005b1b17210 */ /* 0x000fc60007f7e0ff */
[----:B------:R-:W-:Y:S01]  /*15ed0*/  STL [R1+0x61c], R8 ;  /* 0x00061c0801007387 */ /* 0x000fe20000100800 */
[----:B------:R-:W-:-:S05]  /*15ee0*/  IADD3 R167, P4, R167, R5, RZ ;  /* 0x00000005a7a77210 */ /* 0x000fca0007f9e0ff */
[----:B------:R0:W-:Y:S04]  /*15ef0*/  STL [R1+0x60c], R167 ;  /* 0x00060ca701007387 */ /* 0x0001e80000100800 */
[----:B------:R-:W-:Y:S04]  /*15f00*/  STL [R1+0x614], R177 ;  /* 0x000614b101007387 */ /* 0x000fe80000100800 */
[----:B0-----:R-:W3:Y:S04]  /*15f10*/  LDL.LU R167, [R1+0x5dc] ;  /* 0x0005dc0001a77983 */ /* 0x001ee80000300800 */
[----:B------:R-:W-:Y:S04]  /*15f20*/  STL [R1+0x638], R176 ;  /* 0x000638b001007387 */ /* 0x000fe80000100800 */
[----:B------:R-:W3:Y:S01]  /*15f30*/  LDL.LU R162, [R1+0x600] ;  /* 0x0006000001a27983 */ /* 0x000ee20000300800 */
[----:B------:R-:W-:-:S03]  /*15f40*/  IMAD.X R161, R161, 0x1, R4, P5 ;  /* 0x00000001a1a17824 */ /* 0x000fc600028e0604 */
[----:B------:R-:W3:Y:S04]  /*15f50*/  LDL.LU R158, [R1+0x5d4] ;  /* 0x0005d400019e7983 */ /* 0x000ee80000300800 */
[----:B------:R-:W3:Y:S04]  /*15f60*/  LDL.LU R154, [R1+0x5f8] ;  /* 0x0005f800019a7983 */ /* 0x000ee80000300800 */
[----:B------:R0:W-:Y:S04]  /*15f70*/  STL [R1+0x630], R161 ;  /* 0x000630a101007387 */ /* 0x0001e80000100800 */
[----:B------:R-:W3:Y:S04]  /*15f80*/  LDL.LU R23, [R1+0x5cc] ;  /* 0x0005cc0001177983 */ /* 0x000ee80000300800 */
[----:B------:R-:W3:Y:S04]  /*15f90*/  LDL.LU R20, [R1+0x5f0] ;  /* 0x0005f00001147983 */ /* 0x000ee80000300800 */
[----:B------:R-:W3:Y:S04]  /*15fa0*/  LDL.LU R14, [R1+0x5c4] ;  /* 0x0005c400010e7983 */ /* 0x000ee80000300800 */
[----:B0-----:R-:W3:Y:S04]  /*15fb0*/  LDL.LU R161, [R1+0x5e8] ;  /* 0x0005e80001a17983 */ /* 0x001ee80000300800 */
[----:B------:R-:W3:Y:S04]  /*15fc0*/  LDL.LU R11, [R1+0x5bc] ;  /* 0x0005bc00010b7983 */ /* 0x000ee80000300800 */
[----:B------:R-:W3:Y:S01]  /*15fd0*/  LDL.LU R8, [R1+0x5e0] ;  /* 0x0005e00001087983 */ /* 0x000ee20000300800 */
[----:B--2---:R-:W-:-:S03]  /*15fe0*/  IADD3 R157, P5, R157, R5, RZ ;  /* 0x000000059d9d7210 */ /* 0x004fc60007fbe0ff */
[----:B------:R-:W2:Y:S04]  /*15ff0*/  LDL.LU R177, [R1+0x5b4] ;  /* 0x0005b40001b17983 */ /* 0x000ea80000300800 */
[----:B------:R0:W-:Y:S04]  /*16000*/  STL [R1+0x604], R157 ;  /* 0x0006049d01007387 */ /* 0x0001e80000100800 */
[----:B------:R-:W2:Y:S04]  /*16010*/  LDL.LU R176, [R1+0x5d8] ;  /* 0x0005d80001b07983 */ /* 0x000ea80000300800 */
[----:B0-----:R-:W2:Y:S01]  /*16020*/  LDL.LU R157, [R1+0x5ac] ;  /* 0x0005ac00019d7983 */ /* 0x001ea20000300800 */
[----:B------:R-:W-:Y:S01]  /*16030*/  IMAD.X R172, R172, 0x1, R4, P6 ;  /* 0x00000001acac7824 */ /* 0x000fe200030e0604 */
[----:B------:R-:W-:-:S04]  /*16040*/  IADD3 R168, P6, R168, R5, RZ ;  /* 0x00000005a8a87210 */ /* 0x000fc80007fde0ff */
[----:B------:R-:W-:Y:S01]  /*16050*/  STL [R1+0x628], R172 ;  /* 0x000628ac01007387 */ /* 0x000fe20000100800 */
[----:B------:R-:W-:-:S03]  /*16060*/  IMAD.X R17, R17, 0x1, R4, P1 ;  /* 0x0000000111117824 */ /* 0x000fc600008e0604 */
[----:B------:R-:W-:Y:S01]  /*16070*/  STL [R1+0x5fc], R168 ;  /* 0x0005fca801007387 */ /* 0x000fe20000100800 */
[----:B------:R-:W-:-:S03]  /*16080*/  IADD3 R175, P1, R175, R5, RZ ;  /* 0x00000005afaf7210 */ /* 0x000fc60007f3e0ff */
[----:B------:R0:W-:Y:S01]  /*16090*/  STL [R1+0x620], R17 ;  /* 0x0006201101007387 */ /* 0x0001e20000100800 */
[----:B----4-:R-:W-:-:S03]  /*160a0*/  IMAD.X R174, R174, 0x1, R4, P2 ;  /* 0x00000001aeae7824 */ /* 0x010fc600010e0604 */
[----:B------:R1:W-:Y:S01]  /*160b0*/  STL [R1+0x5f4], R175 ;  /* 0x0005f4af01007387 */ /* 0x0003e20000100800 */
[----:B------:R-:W-:-:S03]  /*160c0*/  IADD3 R173, P2, R173, R5, RZ ;  /* 0x00000005adad7210 */ /* 0x000fc60007f5e0ff */
[----:B------:R4:W-:Y:S01]  /*160d0*/  STL [R1+0x618], R174 ;  /* 0x000618ae01007387 */ /* 0x0009e20000100800 */
[----:B------:R-:W-:-:S03]  /*160e0*/  IMAD.X R171, R171, 0x1, R4, P3 ;  /* 0x00000001abab7824 */ /* 0x000fc600018e0604 */
[----:B0-----:R-:W2:Y:S01]  /*160f0*/  LDL.LU R17, [R1+0x5d0] ;  /* 0x0005d00001117983 */ /* 0x001ea20000300800 */
[----:B------:R-:W-:-:S03]  /*16100*/  IADD3 R164, P3, R164, R5, RZ ;  /* 0x00000005a4a47210 */ /* 0x000fc60007f7e0ff */
[----:B------:R-:W-:Y:S04]  /*16110*/  STL [R1+0x5ec], R173 ;  /* 0x0005ecad01007387 */ /* 0x000fe80000100800 */
[----:B-1----:R-:W2:Y:S04]  /*16120*/  LDL.LU R175, [R1+0x5a4] ;  /* 0x0005a40001af7983 */ /* 0x002ea80000300800 */
[----:B------:R-:W-:Y:S04]  /*16130*/  STL [R1+0x610], R171 ;  /* 0x000610ab01007387 */ /* 0x000fe80000100800 */
[----:B----4-:R-:W4:Y:S04]  /*16140*/  LDL.LU R174, [R1+0x5c8] ;  /* 0x0005c80001ae7983 */ /* 0x010f280000300800 */
[----:B------:R0:W-:Y:S04]  /*16150*/  STL [R1+0x5e4], R164 ;  /* 0x0005e4a401007387 */ /* 0x0001e80000100800 */
[----:B0-----:R-:W4:Y:S04]  /*16160*/  LDL.LU R164, [R1+0x59c] ;  /* 0x00059c0001a47983 */ /* 0x001f280000300800 */
[----:B------:R-:W4:Y:S04]  /*16170*/  LDL.LU R173, [R1+0x5c0] ;  /* 0x0005c00001ad7983 */ /* 0x000f280000300800 */
[----:B------:R-:W4:Y:S01]  /*16180*/  LDL.LU R171, [R1+0x594] ;  /* 0x0005940001ab7983 */ /* 0x000f220000300800 */
[----:B---3--:R-:W-:-:S05]  /*16190*/  IMAD.X R165, R165, 0x1, R4, P4 ;  /* 0x00000001a5a57824 */ /* 0x008fca00020e0604 */
[----:B------:R0:W-:Y:S04]  /*161a0*/  STL [R1+0x608], R165 ;  /* 0x000608a501007387 */ /* 0x0001e80000100800 */
[----:B0-----:R-:W3:Y:S01]  /*161b0*/  LDL.LU R165, [R1+0x5b8] ;  /* 0x0005b80001a57983 */ /* 0x001ee20000300800 */
[----:B------:R-:W-:-:S05]  /*161c0*/  IADD3 R167, P4, R167, R5, RZ ;  /* 0x00000005a7a77210 */ /* 0x000fca0007f9e0ff */
[----:B------:R0:W-:Y:S01]  /*161d0*/  STL [R1+0x5dc], R167 ;  /* 0x0005dca701007387 */ /* 0x0001e20000100800 */
[--C-:B------:R-:W-:Y:S01]  /*161e0*/  IMAD.X R162, R162, 0x1, R4.reuse, P5 ;  /* 0x00000001a2a27824 */ /* 0x100fe200028e0604 */
[----:B------:R-:W-:Y:S02]  /*161f0*/  IADD3 R158, P5, R158, R5, RZ ;  /* 0x000000059e9e7210 */ /* 0x000fe40007fbe0ff */
[----:B0-----:R-:W3:Y:S01]  /*16200*/  LDL.LU R167, [R1+0x58c] ;  /* 0x00058c0001a77983 */ /* 0x001ee20000300800 */
        /* <DEDUP_REMOVED lines=13> */
[----:B--2---:R-:W-:-:S03]  /*162e0*/  IADD3 R177, P3, R177, R5, RZ ;  /* 0x00000005b1b17210 */ /* 0x004fc60007f7e0ff */
[----:B0-----:R-:W2:Y:S04]  /*162f0*/  LDL.LU R161, [R1+0x5b0] ;  /* 0x0005b00001a17983 */ /* 0x001ea80000300800 */
[----:B------:R0:W-:Y:S01]  /*16300*/  STL [R1+0x5c4], R14 ;  /* 0x0005c40e01007387 */ /* 0x0001e20000100800 */
[----:B------:R-:W-:-:S03]  /*16310*/  IMAD.X R176, R176, 0x1, R4, P4 ;  /* 0x00000001b0b07824 */ /* 0x000fc600020e0604 */
[----:B------:R1:W-:Y:S01]  /*16320*/  STL [R1+0x5bc], R11 ;  /* 0x0005bc0b01007387 */ /* 0x0003e20000100800 */
[----:B------:R-:W-:-:S03]  /*16330*/  IADD3 R157, P4, R157, R5, RZ ;  /* 0x000000059d9d7210 */ /* 0x000fc60007f9e0ff */
[----:B------:R1:W-:Y:S04]  /*16340*/  STL [R1+0x5e0], R8 ;  /* 0x0005e00801007387 */ /* 0x0003e80000100800 */
[----:B------:R-:W2:Y:S04]  /*16350*/  LDL.LU R172, [R1+0x584] ;  /* 0x0005840001ac7983 */ /* 0x000ea80000300800 */
[----:B------:R1:W-:Y:S04]  /*16360*/  STL [R1+0x5b4], R177 ;  /* 0x0005b4b101007387 */ /* 0x0003e80000100800 */
[----:B------:R-:W2:Y:S04]  /*16370*/  LDL.LU R168, [R1+0x5a8] ;  /* 0x0005a80001a87983 */ /* 0x000ea80000300800 */
[----:B------:R1:W-:Y:S04]  /*16380*/  STL [R1+0x5d8], R176 ;  /* 0x0005d8b001007387 */ /* 0x0003e80000100800 */
[----:B0-----:R-:W2:Y:S04]  /*16390*/  LDL.LU R14, [R1+0x57c] ;  /* 0x00057c00010e7983 */ /* 0x001ea80000300800 */
[----:B------:R0:W-:Y:S04]  /*163a0*/  STL [R1+0x5ac], R157 ;  /* 0x0005ac9d01007387 */ /* 0x0001e80000100800 */
[----:B-1----:R-:W2:Y:S04]  /*163b0*/  LDL.LU R11, [R1+0x5a0] ;  /* 0x0005a000010b7983 */ /* 0x002ea80000300800 */
[----:B------:R-:W2:Y:S04]  /*163c0*/  LDL.LU R8, [R1+0x574] ;  /* 0x0005740001087983 */ /* 0x000ea80000300800 */
[----:B------:R-:W2:Y:S01]  /*163d0*/  LDL.LU R177, [R1+0x598] ;  /* 0x0005980001b17983 */ /* 0x000ea20000300800 */
[----:B------:R-:W-:-:S03]  /*163e0*/  IMAD.X R17, R17, 0x1, R4, P5 ;  /* 0x0000000111117824 */ /* 0x000fc600028e0604 */
[----:B------:R-:W2:Y:S04]  /*163f0*/  LDL.LU R176, [R1+0x56c] ;  /* 0x00056c0001b07983 */ /* 0x000ea80000300800 */
[----:B0-----:R-:W2:Y:S01]  /*16400*/  LDL.LU R157, [R1+0x590] ;  /* 0x00059000019d7983 */ /* 0x001ea20000300800 */
[----:B------:R-:W-:-:S03]  /*16410*/  IADD3 R175, P5, R175, R5, RZ ;  /* 0x00000005afaf7210 */ /* 0x000fc60007fbe0ff */
[----:B------:R-:W-:Y:S01]  /*16420*/  STL [R1+0x5d0], R17 ;  /* 0x0005d01101007387 */ /* 0x000fe20000100800 */
[----:B----4-:R-:W-:Y:S01]  /*16430*/  IMAD.X R174, R174, 0x1, R4, P6 ;  /* 0x00000001aeae7824 */ /* 0x010fe200030e0604 */
[----:B------:R-:W-:-:S05]  /*16440*/  IADD3 R164, P6, R164, R5, RZ ;  /* 0x00000005a4a47210 */ /* 0x000fca0007fde0ff */
[----:B------:R0:W-:Y:S04]  /*16450*/  STL [R1+0x59c], R164 ;  /* 0x00059ca401007387 */ /* 0x0001e80000100800 */
[----:B------:R-:W-:Y:S01]  /*16460*/  STL [R1+0x5a4], R175 ;  /* 0x0005a4af01007387 */ /* 0x000fe20000100800 */
[----:B------:R-:W-:-:S03]  /*16470*/  IMAD.X R173, R173, 0x1, R4, P1 ;  /* 0x00000001adad7824 */ /* 0x000fc600008e0604 */
[----:B0-----:R-:W4:Y:S04]  /*16480*/  LDL.LU R164, [R1+0x564] ;  /* 0x0005640001a47983 */ /* 0x001f280000300800 */
[----:B------:R-:W-:Y:S01]  /*16490*/  STL [R1+0x5c8], R174 ;  /* 0x0005c8ae01007387 */ /* 0x000fe20000100800 */
[----:B---3--:R-:W-:-:S05]  /*164a0*/  IMAD.X R165, R165, 0x1, R4, P2 ;  /* 0x00000001a5a57824 */ /* 0x008fca00010e0604 */
[----:B------:R0:W-:Y:S04]  /*164b0*/  STL [R1+0x5b8], R165 ;  /* 0x0005b8a501007387 */ /* 0x0001e80000100800 */
[----:B------:R-:W-:Y:S04]  /*164c0*/  STL [R1+0x5c0], R173 ;  /* 0x0005c0ad01007387 */ /* 0x000fe80000100800 */
[----:B0-----:R-:W3:Y:S01]  /*164d0*/  LDL.LU R165, [R1+0x588] ;  /* 0x0005880001a57983 */ /* 0x001ee20000300800 */
[----:B------:R-:W-:-:S05]  /*164e0*/  IADD3 R171, P1, R171, R5, RZ ;  /* 0x00000005abab7210 */ /* 0x000fca0007f3e0ff */
[----:B------:R0:W-:Y:S04]  /*164f0*/  STL [R1+0x594], R171 ;  /* 0x000594ab01007387 */ /* 0x0001e80000100800 */
[----:B------:R-:W3:Y:S04]  /*16500*/  LDL.LU R162, [R1+0x55c] ;  /* 0x00055c0001a27983 */ /* 0x000ee80000300800 */
[----:B------:R-:W3:Y:S04]  /*16510*/  LDL.LU R158, [R1+0x580] ;  /* 0x00058000019e7983 */ /* 0x000ee80000300800 */
[----:B------:R-:W3:Y:S01]  /*16520*/  LDL.LU R154, [R1+0x554] ;  /* 0x00055400019a7983 */ /* 0x000ee20000300800 */
[----:B------:R-:W-:-:S05]  /*16530*/  IADD3 R167, P2, R167, R5, RZ ;  /* 0x00000005a7a77210 */ /* 0x000fca0007f5e0ff */
[----:B------:R1:W-:Y:S04]  /*16540*/  STL [R1+0x58c], R167 ;  /* 0x00058ca701007387 */ /* 0x0003e80000100800 */
[----:B------:R-:W3:Y:S04]  /*16550*/  LDL.LU R23, [R1+0x578] ;  /* 0x0005780001177983 */ /* 0x000ee80000300800 */
[----:B------:R-:W3:Y:S04]  /*16560*/  LDL.LU R20, [R1+0x54c] ;  /* 0x00054c0001147983 */ /* 0x000ee80000300800 */
[----:B------:R-:W3:Y:S04]  /*16570*/  LDL.LU R17, [R1+0x570] ;  /* 0x0005700001117983 */ /* 0x000ee80000300800 */
[----:B0-----:R-:W3:Y:S04]  /*16580*/  LDL.LU R171, [R1+0x544] ;  /* 0x0005440001ab7983 */ /* 0x001ee80000300800 */
[----:B------:R-:W3:Y:S04]  /*16590*/  LDL.LU R175, [R1+0x568] ;  /* 0x0005680001af7983 */ /* 0x000ee80000300800 */
[----:B------:R-:W3:Y:S04]  /*165a0*/  LDL.LU R174, [R1+0x53c] ;  /* 0x00053c0001ae7983 */ /* 0x000ee80000300800 */
[----:B------:R-:W3:Y:S01]  /*165b0*/  LDL.LU R173, [R1+0x560] ;  /* 0x0005600001ad7983 */ /* 0x000ee20000300800 */
[----:B--2---:R-:W-:-:S05]  /*165c0*/  IMAD.X R161, R161, 0x1, R4, P3 ;  /* 0x00000001a1a17824 */ /* 0x004fca00018e0604 */
[----:B------:R0:W-:Y:S04]  /*165d0*/  STL [R1+0x5b0], R161 ;  /* 0x0005b0a101007387 */ /* 0x0001e80000100800 */
[----:B-1----:R-:W2:Y:S04]  /*165e0*/  LDL.LU R167, [R1+0x534] ;  /* 0x0005340001a77983 */ /* 0x002ea80000300800 */
[----:B0-----:R-:W2:Y:S01]  /*165f0*/  LDL.LU R161, [R1+0x558] ;  /* 0x0005580001a17983 */ /* 0x001ea20000300800 */
        /* <DEDUP_REMOVED lines=12> */
[----:B0-----:R-:W2:Y:S01]  /*166c0*/  LDL.LU R14, [R1+0x52c] ;  /* 0x00052c00010e7983 */ /* 0x001ea20000300800 */
[----:B------:R-:W-:-:S03]  /*166d0*/  IMAD.X R157, R157, 0x1, R4, P1 ;  /* 0x000000019d9d7824 */ /* 0x000fc600008e0604 */
[----:B------:R-:W-:Y:S04]  /*166e0*/  STL [R1+0x598], R177 ;  /* 0x000598b101007387 */ /* 0x000fe80000100800 */
[----:B-1----:R-:W2:Y:S04]  /*166f0*/  LDL.LU R11, [R1+0x550] ;  /* 0x00055000010b7983 */ /* 0x002ea80000300800 */
[----:B------:R-:W-:Y:S04]  /*16700*/  STL [R1+0x56c], R176 ;  /* 0x00056cb001007387 */ /* 0x000fe80000100800 */
[----:B------:R-:W2:Y:S04]  /*16710*/  LDL.LU R8, [R1+0x524] ;  /* 0x0005240001087983 */ /* 0x000ea80000300800 */
[----:B------:R0:W-:Y:S04]  /*16720*/  STL [R1+0x590], R157 ;  /* 0x0005909d01007387 */ /* 0x0001e80000100800 */
[----:B0-----:R-:W2:Y:S04]  /*16730*/  LDL.LU R157, [R1+0x548] ;  /* 0x00054800019d7983 */ /* 0x001ea80000300800 */
[----:B------:R-:W2:Y:S04]  /*16740*/  LDL.LU R177, [R1+0x51c] ;  /* 0x00051c0001b17983 */ /* 0x000ea80000300800 */
[----:B------:R-:W2:Y:S01]  /*16750*/  LDL.LU R176, [R1+0x540] ;  /* 0x0005400001b07983 */ /* 0x000ea20000300800 */
[----:B----4-:R-:W-:-:S05]  /*16760*/  IADD3 R164, P1, R164, R5, RZ ;  /* 0x00000005a4a47210 */ /* 0x010fca0007f3e0ff */
[----:B------:R0:W-:Y:S04]  /*16770*/  STL [R1+0x564], R164 ;  /* 0x000564a401007387 */ /* 0x0001e80000100800 */
[----:B0-----:R-:W4:Y:S01]  /*16780*/  LDL.LU R164, [R1+0x514] ;  /* 0x0005140001a47983 */ /* 0x001f220000300800 */
[----:B---3--:R-:W-:-:S05]  /*16790*/  IMAD.X R165, R165, 0x1, R4, P2 ;  /* 0x00000001a5a57824 */ /* 0x008fca00010e0604 */
[----:B------:R0:W-:Y:S04]  /*167a0*/  STL [R1+0x588], R165 ;  /* 0x000588a501007387 */ /* 0x0001e80000100800 */
[----:B0-----:R-:W3:Y:S01]  /*167b0*/  LDL.LU R165, [R1+0x538] ;  /* 0x0005380001a57983 */ /* 0x001ee20000300800 */
[-C--:B------:R-:W-:Y:S01]  /*167c0*/  IADD3 R162, P2, R162, R5.reuse, RZ ;  /* 0x00000005a2a27210 */ /* 0x080fe20007f5e0ff */
[----:B------:R-:W-:Y:S01]  /*167d0*/  IMAD.X R158, R158, 0x1, R4, P3 ;  /* 0x000000019e9e7824 */ /* 0x000fe200018e0604 */
[----:B------:R-:W-:-:S03]  /*167e0*/  IADD3 R154, P3, R154, R5, RZ ;  /* 0x000000059a9a7210 */ /* 0x000fc60007f7e0ff */
[----:B------:R-:W-:Y:S04]  /*167f0*/  STL [R1+0x55c], R162 ;  /* 0x00055ca201007387 */ /* 0x000fe80000100800 */
[----:B------:R-:W-:Y:S04]  /*16800*/  STL [R1+0x580], R158 ;  /* 0x0005809e01007387 */ /* 0x000fe80000100800 */
[----:B------:R-:W-:Y:S01]  /*16810*/  STL [R1+0x554], R154 ;  /* 0x0005549a01007387 */ /* 0x000fe20000100800 */
[--C-:B------:R-:W-:Y:S01]  /*16820*/  IMAD.X R23, R23, 0x1, R4.reuse, P4 ;  /* 0x0000000117177824 */ /* 0x100fe200020e0604 */
[-C--:B------:R-:W-:Y:S01]  /*16830*/  IADD3 R20, P4, R20, R5.reuse, RZ ;  /* 0x0000000514147210 */ /* 0x080fe20007f9e0ff */
[----:B------:R-:W-:Y:S01]  /*16840*/  IMAD.X R17, R17, 0x1, R4, P5 ;  /* 0x0000000111117824 */ /* 0x000fe200028e0604 */
[----:B------:R-:W-:-:S02]  /*16850*/  IADD3 R171, P5, R171, R5, RZ ;  /* 0x00000005abab7210 */ /* 0x000fc40007fbe0ff */
[----:B------:R-:W-:Y:S01]  /*16860*/  STL [R1+0x578], R23 ;  /* 0x0005781701007387 */ /* 0x000fe20000100800 */
[----:B------:R-:W-:-:S03]  /*16870*/  IMAD.X R175, R175, 0x1, R4, P6 ;  /* 0x00000001afaf7824 */ /* 0x000fc600030e0604 */
[----:B------:R0:W-:Y:S01]  /*16880*/  STL [R1+0x544], R171 ;  /* 0x000544ab01007387 */ /* 0x0001e20000100800 */
[----:B------:R-:W-:-:S03]  /*16890*/  IADD3 R174, P6, R174, R5, RZ ;  /* 0x00000005aeae7210 */ /* 0x000fc60007fde0ff */
[----:B------:R-:W-:Y:S01]  /*168a0*/  STL [R1+0x54c], R20 ;  /* 0x00054c1401007387 */ /* 0x000fe20000100800 */
[----:B------:R-:W-:-:S03]  /*168b0*/  IMAD.X R173, R173, 0x1, R4, P1 ;  /* 0x00000001adad7824 */ /* 0x000fc600008e0604 */
[----:B0-----:R-:W3:Y:S04]  /*168c0*/  LDL.LU R171, [R1+0x50c] ;  /* 0x00050c0001ab7983 */ /* 0x001ee80000300800 */
[----:B------:R-:W-:Y:S04]  /*168d0*/  STL [R1+0x570], R17 ;  /* 0x0005701101007387 */ /* 0x000fe80000100800 */
[----:B------:R0:W-:Y:S01]  /*168e0*/  STL [R1+0x568], R175 ;  /* 0x000568af01007387 */ /* 0x0001e20000100800 */
[----:B--2---:R-:W-:-:S03]  /*168f0*/  IADD3 R167, P1, R167, R5, RZ ;  /* 0x00000005a7a77210 */ /* 0x004fc60007f3e0ff */
[----:B------:R1:W-:Y:S01]  /*16900*/  STL [R1+0x53c], R174 ;  /* 0x00053cae01007387 */ /* 0x0003e20000100800 */
[----:B------:R-:W-:-:S03]  /*16910*/  IMAD.X R161, R161, 0x1, R4, P2 ;  /* 0x00000001a1a17824 */ /* 0x000fc600010e0604 */
[----:B------:R-:W2:Y:S04]  /*16920*/  LDL.LU R172, [R1+0x530] ;  /* 0x0005300001ac7983 */ /* 0x000ea80000300800 */
[----:B------:R1:W-:Y:S04]  /*16930*/  STL [R1+0x560], R173 ;  /* 0x000560ad01007387 */ /* 0x0003e80000100800 */
[----:B------:R-:W2:Y:S04]  /*16940*/  LDL.LU R168, [R1+0x504] ;  /* 0x0005040001a87983 */ /* 0x000ea80000300800 */
[----:B------:R1:W-:Y:S04]  /*16950*/  STL [R1+0x534], R167 ;  /* 0x000534a701007387 */ /* 0x0003e80000100800 */
[----:B------:R-:W2:Y:S04]  /*16960*/  LDL.LU R162, [R1+0x528] ;  /* 0x0005280001a27983 */ /* 0x000ea80000300800 */
[----:B------:R1:W-:Y:S04]  /*16970*/  STL [R1+0x558], R161 ;  /* 0x000558a101007387 */ /* 0x0003e80000100800 */
[----:B0-----:R-:W2:Y:S04]  /*16980*/  LDL.LU R175, [R1+0x4fc] ;  /* 0x0004fc0001af7983 */ /* 0x001ea80000300800 */
[----:B-1----:R-:W2:Y:S04]  /*16990*/  LDL.LU R174, [R1+0x520] ;  /* 0x0005200001ae7983 */ /* 0x002ea80000300800 */
[----:B------:R-:W2:Y:S04]  /*169a0*/  LDL.LU R173, [R1+0x4f4] ;  /* 0x0004f40001ad7983 */ /* 0x000ea80000300800 */
[----:B------:R-:W2:Y:S01]  /*169b0*/  LDL.LU R167, [R1+0x518] ;  /* 0x0005180001a77983 */ /* 0x000ea20000300800 */
[----:B------:R-:W-:-:S03]  /*169c0*/  IADD3 R14, P2, R14, R5, RZ ;  /* 0x000000050e0e7210 */ /* 0x000fc60007f5e0ff */
[----:B------:R-:W2:Y:S01]  /*169d0*/  LDL.LU R161, [R1+0x4ec] ;  /* 0x0004ec0001a17983 */ /* 0x000ea20000300800 */
        /* <DEDUP_REMOVED lines=8> */
[----:B0-----:R-:W2:Y:S04]  /*16a60*/  LDL.LU R157, [R1+0x510] ;  /* 0x00051000019d7983 */ /* 0x001ea80000300800 */
[----:B------:R-:W-:Y:S01]  /*16a70*/  STL [R1+0x524], R8 ;  /* 0x0005240801007387 */ /* 0x000fe20000100800 */
[----:B----4-:R-:W-:-:S05]  /*16a80*/  IADD3 R164, P5, R164, R5, RZ ;  /* 0x00000005a4a47210 */ /* 0x010fca0007fbe0ff */
[----:B------:R0:W-:Y:S04]  /*16a90*/  STL [R1+0x514], R164 ;  /* 0x000514a401007387 */ /* 0x0001e80000100800 */
[----:B------:R-:W-:Y:S04]  /*16aa0*/  STL [R1+0x51c], R177 ;  /* 0x00051cb101007387 */ /* 0x000fe80000100800 */
[----:B0-----:R-:W4:Y:S04]  /*16ab0*/  LDL.LU R164, [R1+0x4e4] ;  /* 0x0004e40001a47983 */ /* 0x001f280000300800 */
[----:B------:R-:W-:Y:S04]  /*16ac0*/  STL [R1+0x540], R176 ;  /* 0x000540b001007387 */ /* 0x000fe80000100800 */
[----:B------:R-:W4:Y:S04]  /*16ad0*/  LDL.LU R158, [R1+0x508] ;  /* 0x00050800019e7983 */ /* 0x000f280000300800 */
[----:B------:R-:W4:Y:S04]  /*16ae0*/  LDL.LU R154, [R1+0x4dc] ;  /* 0x0004dc00019a7983 */ /* 0x000f280000300800 */
[----:B------:R-:W4:Y:S01]  /*16af0*/  LDL.LU R23, [R1+0x500] ;  /* 0x0005000001177983 */ /* 0x000f220000300800 */
[----:B---3--:R-:W-:-:S05]  /*16b00*/  IMAD.X R165, R165, 0x1, R4, P6 ;  /* 0x00000001a5a57824 */ /* 0x008fca00030e0604 */
        /* <DEDUP_REMOVED lines=8> */
[----:B------:R-:W-:-:S05]  /*16b90*/  IADD3 R171, P6, R171, R5, RZ ;  /* 0x00000005abab7210 */ /* 0x000fca0007fde0ff */
[----:B------:R0:W-:Y:S04]  /*16ba0*/  STL [R1+0x50c], R171 ;  /* 0x00050cab01007387 */ /* 0x0001e80000100800 */
[----:B------:R-:W3:Y:S04]  /*16bb0*/  LDL.LU R176, [R1+0x4e0] ;  /* 0x0004e00001b07983 */ /* 0x000ee80000300800 */
[----:B0-----:R-:W3:Y:S01]  /*16bc0*/  LDL.LU R171, [R1+0x4b4] ;  /* 0x0004b40001ab7983 */ /* 0x001ee20000300800 */
[----:B--2---:R-:W-:Y:S01]  /*16bd0*/  IMAD.X R172, R172, 0x1, R4, P1 ;  /* 0x00000001acac7824 */ /* 0x004fe200008e0604 */
[----:B------:R-:W-:-:S04]  /*16be0*/  IADD3 R168, P1, R168, R5, RZ ;  /* 0x00000005a8a87210 */ /* 0x000fc80007f3e0ff */
[----:B------:R-:W-:Y:S01]  /*16bf0*/  STL [R1+0x530], R172 ;  /* 0x000530ac01007387 */ /* 0x000fe20000100800 */
        /* <DEDUP_REMOVED lines=10> */
[----:B------:R0:W-:Y:S04]  /*16ca0*/  STL [R1+0x518], R167 ;  /* 0x000518a701007387 */ /* 0x0001e80000100800 */
[----:B------:R-:W-:Y:S04]  /*16cb0*/  STL [R1+0x4f4], R173 ;  /* 0x0004f4ad01007387 */ /* 0x000fe80000100800 */
[----:B0-----:R-:W2:Y:S04]  /*16cc0*/  LDL.LU R167, [R1+0x4d8] ;  /* 0x0004d80001a77983 */ /* 0x001ea80000300800 */
[----:B------:R-:W2:Y:S04]  /*16cd0*/  LDL.LU R175, [R1+0x4ac] ;  /* 0x0004ac0001af7983 */ /* 0x000ea80000300800 */
[----:B------:R0:W-:Y:S04]  /*16ce0*/  STL [R1+0x4ec], R161 ;  /* 0x0004eca101007387 */ /* 0x0001e80000100800 */
[----:B0-----:R-:W2:Y:S04]  /*16cf0*/  LDL.LU R161, [R1+0x4d0] ;  /* 0x0004d00001a17983 */ /* 0x001ea80000300800 */
[----:B------:R-:W2:Y:S04]  /*16d00*/  LDL.LU R174, [R1+0x4a4] ;  /* 0x0004a40001ae7983 */ /* 0x000ea80000300800 */
[----:B------:R-:W2:Y:S01]  /*16d10*/  LDL.LU R173, [R1+0x4c8] ;  /* 0x0004c80001ad7983 */ /* 0x000ea20000300800 */
[----:B------:R-:W-:-:S05]  /*16d20*/  IMAD.X R157, R157, 0x1, R4, P5 ;  /* 0x000000019d9d7824 */ /* 0x000fca00028e0604 */
[----:B------:R0:W-:Y:S04]  /*16d30*/  STL [R1+0x510], R157 ;  /* 0x0005109d01007387 */ /* 0x0001e80000100800 */
[----:B0-----:R-:W2:Y:S01]  /*16d40*/  LDL.LU R157, [R1+0x49c] ;  /* 0x00049c00019d7983 */ /* 0x001ea20000300800 */
[----:B----4-:R-:W-:-:S05]  /*16d50*/  IADD3 R164, P5, R164, R5, RZ ;  /* 0x00000005a4a47210 */ /* 0x010fca0007fbe0ff */
[----:B------:R0:W-:Y:S01]  /*16d60*/  STL [R1+0x4e4], R164 ;  /* 0x0004e4a401007387 */ /* 0x0001e20000100800 */
[--C-:B------:R-:W-:Y:S01]  /*16d70*/  IMAD.X R158, R158, 0x1, R4.reuse, P6 ;  /* 0x000000019e9e7824 */ /* 0x100fe200030e0604 */
[----:B------:R-:W-:Y:S02]  /*16d80*/  IADD3 R154, P6, R154, R5, RZ ;  /* 0x000000059a9a7210 */ /* 0x000fe40007fde0ff */
[----:B0-----:R-:W4:Y:S01]  /*16d90*/  LDL.LU R164, [R1+0x4c0] ;  /* 0x0004c00001a47983 */ /* 0x001f220000300800 */
[----:B------:R-:W-:-:S03]  /*16da0*/  IMAD.X R23, R23, 0x1, R4, P1 ;  /* 0x0000000117177824 */ /* 0x000fc600008e0604 */
[----:B------:R-:W-:Y:S04]  /*16db0*/  STL [R1+0x508], R158 ;  /* 0x0005089e01007387 */ /* 0x000fe80000100800 */
[----:B------:R-:W-:Y:S04]  /*16dc0*/  STL [R1+0x4dc], R154 ;  /* 0x0004dc9a01007387 */ /* 0x000fe80000100800 */
[----:B------:R-:W-:Y:S01]  /*16dd0*/  STL [R1+0x500], R23 ;  /* 0x0005001701007387 */ /* 0x000fe20000100800 */
[----:B---3--:R-:W-:Y:S01]  /*16de0*/  IADD3 R20, P1, R20, R5, RZ ;  /* 0x0000000514147210 */ /* 0x008fe20007f3e0ff */
[----:B------:R-:W-:-:S04]  /*16df0*/  IMAD.X R17, R17, 0x1, R4, P2 ;  /* 0x0000000111117824 */ /* 0x000fc800010e0604 */
[----:B------:R-:W-:Y:S01]  /*16e00*/  STL [R1+0x4d4], R20 ;  /* 0x0004d41401007387 */ /* 0x000fe20000100800 */
[----:B------:R-:W-:-:S05]  /*16e10*/  IMAD.X R165, R165, 0x1, R4, P3 ;  /* 0x00000001a5a57824 */ /* 0x000fca00018e0604 */
[----:B------:R0:W-:Y:S04]  /*16e20*/  STL [R1+0x4f0], R165 ;  /* 0x0004f0a501007387 */ /* 0x0001e80000100800 */
[----:B------:R-:W-:Y:S04]  /*16e30*/  STL [R1+0x4f8], R17 ;  /* 0x0004f81101007387 */ /* 0x000fe80000100800 */
[----:B0-----:R-:W3:Y:S01]  /*16e40*/  LDL.LU R165, [R1+0x494] ;  /* 0x0004940001a57983 */ /* 0x001ee20000300800 */
[-C--:B------:R-:W-:Y:S01]  /*16e50*/  IADD3 R14, P2, R14, R5.reuse, RZ ;  /* 0x000000050e0e7210 */ /* 0x080fe20007f5e0ff */
[----:B------:R-:W-:Y:S01]  /*16e60*/  IMAD.X R8, R8, 0x1, R4, P4 ;  /* 0x0000000108087824 */ /* 0x000fe200020e0604 */
[----:B------:R-:W-:-:S02]  /*16e70*/  IADD3 R11, P3, R11, R5, RZ ;  /* 0x000000050b0b7210 */ /* 0x000fc40007f7e0ff */
[----:B------:R-:W-:Y:S01]  /*16e80*/  IADD3 R177, P4, R177, R5, RZ ;  /* 0x00000005b1b17210 */ /* 0x000fe20007f9e0ff */
[----:B------:R-:W-:Y:S04]  /*16e90*/  STL [R1+0x4cc], R14 ;  /* 0x0004cc0e01007387 */ /* 0x000fe80000100800 */
[----:B------:R-:W-:Y:S04]  /*16ea0*/  STL [R1+0x4c4], R11 ;  /* 0x0004c40b01007387 */ /* 0x000fe80000100800 */
[----:B------:R0:W-:Y:S04]  /*16eb0*/  STL [R1+0x4e8], R8 ;  /* 0x0004e80801007387 */ /* 0x0001e80000100800 */
[----:B------:R-:W3:Y:S01]  /*16ec0*/  LDL.LU R179, [R1+0x4b8] ;  /* 0x0004b80001b37983 */ /* 0x000ee20000300800 */
[----:B------:R-:W-:-:S03]  /*16ed0*/  IMAD.X R176, R176, 0x1, R4, P5 ;  /* 0x00000001b0b07824 */ /* 0x000fc600028e0604 */
[----:B------:R1:W-:Y:S04]  /*16ee0*/  STL [R1+0x4bc], R177 ;  /* 0x0004bcb101007387 */ /* 0x0003e80000100800 */
[----:B------:R-:W3:Y:S01]  /*16ef0*/  LDL.LU R172, [R1+0x48c] ;  /* 0x00048c0001ac7983 */ /* 0x000ee20000300800 */
[----:B------:R-:W-:-:S03]  /*16f00*/  IADD3 R171, P5, R171, R5, RZ ;  /* 0x00000005abab7210 */ /* 0x000fc60007fbe0ff */
[----:B------:R1:W-:Y:S04]  /*16f10*/  STL [R1+0x4e0], R176 ;  /* 0x0004e0b001007387 */ /* 0x0003e80000100800 */
[----:B------:R-:W3:Y:S04]  /*16f20*/  LDL.LU R168, [R1+0x4b0] ;  /* 0x0004b00001a87983 */ /* 0x000ee80000300800 */
[----:B------:R1:W-:Y:S04]  /*16f30*/  STL [R1+0x4b4], R171 ;  /* 0x0004b4ab01007387 */ /* 0x0003e80000100800 */
[----:B------:R-:W3:Y:S04]  /*16f40*/  LDL.LU R162, [R1+0x484] ;  /* 0x0004840001a27983 */ /* 0x000ee80000300800 */
[----:B0-----:R-:W3:Y:S04]  /*16f50*/  LDL.LU R8, [R1+0x4a8] ;  /* 0x0004a80001087983 */ /* 0x001ee80000300800 */
[----:B-1----:R-:W3:Y:S04]  /*16f60*/  LDL.LU R177, [R1+0x47c] ;  /* 0x00047c0001b17983 */ /* 0x002ee80000300800 */
[----:B------:R-:W3:Y:S04]  /*16f70*/  LDL.LU R176, [R1+0x4a0] ;  /* 0x0004a00001b07983 */ /* 0x000ee80000300800 */
[----:B------:R-:W3:Y:S01]  /*16f80*/  LDL.LU R171, [R1+0x474] ;  /* 0x0004740001ab7983 */ /* 0x000ee20000300800 */
[----:B--2---:R-:W-:-:S05]  /*16f90*/  IMAD.X R167, R167, 0x1, R4, P6 ;  /* 0x00000001a7a77824 */ /* 0x004fca00030e0604 */
[----:B------:R0:W-:Y:S01]  /*16fa0*/  STL [R1+0x4d8], R167 ;  /* 0x0004d8a701007387 */ /* 0x0001e20000100800 */
[----:B------:R-:W-:-:S03]  /*16fb0*/  IADD3 R175, P6, R175, R5, RZ ;  /* 0x00000005afaf7210 */ /* 0x000fc60007fde0ff */
[----:B0-----:R-:W2:Y:S01]  /*16fc0*/  LDL.LU R167, [R1+0x498] ;  /* 0x0004980001a77983 */ /* 0x001ea20000300800 */
[----:B------:R-:W-:Y:S01]  /*16fd0*/  IMAD.X R161, R161, 0x1, R4, P1 ;  /* 0x00000001a1a17824 */ /* 0x000fe200008e0604 */
[----:B------:R-:W-:-:S04]  /*16fe0*/  IADD3 R174, P1, R174, R5, RZ ;  /* 0x00000005aeae7210 */ /* 0x000fc80007f3e0ff */
[----:B------:R0:W-:Y:S01]  /*16ff0*/  STL [R1+0x4d0], R161 ;  /* 0x0004d0a101007387 */ /* 0x0001e20000100800 */
[----:B------:R-:W-:-:S03]  /*17000*/  IMAD.X R173, R173, 0x1, R4, P2 ;  /* 0x00000001adad7824 */ /* 0x000fc600010e0604 */
[----:B0-----:R-:W2:Y:S04]  /*17010*/  LDL.LU R161, [R1+0x46c] ;  /* 0x00046c0001a17983 */ /* 0x001ea80000300800 */
[----:B------:R-:W-:Y:S01]  /*17020*/  STL [R1+0x4ac], R175 ;  /* 0x0004acaf01007387 */ /* 0x000fe20000100800 */
[----:B------:R-:W-:-:S05]  /*17030*/  IADD3 R157, P2, R157, R5, RZ ;  /* 0x000000059d9d7210 */ /* 0x000fca0007f5e0ff */
[----:B------:R0:W-:Y:S04]  /*17040*/  STL [R1+0x49c], R157 ;  /* 0x00049c9d01007387 */ /* 0x0001e80000100800 */
[----:B------:R-:W-:Y:S04]  /*17050*/  STL [R1+0x4a4], R174 ;  /* 0x0004a4ae01007387 */ /* 0x000fe80000100800 */
[----:B0-----:R-:W2:Y:S04]  /*17060*/  LDL.LU R157, [R1+0x490] ;  /* 0x00049000019d7983 */ /* 0x001ea80000300800 */
[----:B------:R-:W-:Y:S04]  /*17070*/  STL [R1+0x4c8], R173 ;  /* 0x0004c8ad01007387 */ /* 0x000fe80000100800 */
[----:B------:R-:W2:Y:S01]  /*17080*/  LDL.LU R158, [R1+0x464] ;  /* 0x00046400019e7983 */ /* 0x000ea20000300800 */
[----:B----4-:R-:W-:-:S03]  /*17090*/  IMAD.X R164, R164, 0x1, R4, P3 ;  /* 0x00000001a4a47824 */ /* 0x010fc600018e0604 */
        /* <DEDUP_REMOVED lines=24> */
[--C-:B------:R-:W-:Y:S01]  /*17220*/  IMAD.X R176, R176, 0x1, R4.reuse, P1 ;  /* 0x00000001b0b07824 */ /* 0x100fe200008e0604 */
[----:B------:R-:W-:Y:S01]  /*17230*/  IADD3 R171, P1, R171, R5, RZ ;  /* 0x00000005abab7210 */ /* 0x000fe20007f3e0ff */
[----:B------:R-:W-:Y:S04]  /*17240*/  STL [R1+0x4a8], R8 ;  /* 0x0004a80801007387 */ /* 0x000fe80000100800 */
[----:B------:R0:W-:Y:S04]  /*17250*/  STL [R1+0x474], R171 ;  /* 0x000474ab01007387 */ /* 0x0001e80000100800 */
[----:B------:R-:W-:Y:S04]  /*17260*/  STL [R1+0x47c], R177 ;  /* 0x00047cb101007387 */ /* 0x000fe80000100800 */
[----:B0-----:R-:W3:Y:S04]  /*17270*/  LDL.LU R171, [R1+0x434] ;  /* 0x0004340001ab7983 */ /* 0x001ee80000300800 */
[----:B------:R-:W-:Y:S04]  /*17280*/  STL [R1+0x4a0], R176 ;  /* 0x0004a0b001007387 */ /* 0x000fe80000100800 */
[----:B------:R-:W3:Y:S01]  /*17290*/  LDL.LU R8, [R1+0x458] ;  /* 0x0004580001087983 */ /* 0x000ee20000300800 */
[----:B--2---:R-:W-:-:S05]  /*172a0*/  IMAD.X R167, R167, 0x1, R4, P2 ;  /* 0x00000001a7a77824 */ /* 0x004fca00010e0604 */
[----:B------:R0:W-:Y:S04]  /*172b0*/  STL [R1+0x498], R167 ;  /* 0x000498a701007387 */ /* 0x0001e80000100800 */
[----:B0-----:R-:W2:Y:S01]  /*172c0*/  LDL.LU R167, [R1+0x42c] ;  /* 0x00042c0001a77983 */ /* 0x001ea20000300800 */
[----:B------:R-:W-:-:S03]  /*172d0*/  IADD3 R161, P2, R161, R5, RZ ;  /* 0x00000005a1a17210 */ /* 0x000fc60007f5e0ff */
[----:B------:R-:W2:Y:S04]  /*172e0*/  LDL.LU R177, [R1+0x450] ;  /* 0x0004500001b17983 */ /* 0x000ea80000300800 */
[----:B------:R-:W2:Y:S04]  /*172f0*/  LDL.LU R176, [R1+0x424] ;  /* 0x0004240001b07983 */ /* 0x000ea80000300800 */
[----:B------:R0:W-:Y:S04]  /*17300*/  STL [R1+0x46c], R161 ;  /* 0x00046ca101007387 */ /* 0x0001e80000100800 */
[----:B0-----:R-:W2:Y:S01]  /*17310*/  LDL.LU R161, [R1+0x448] ;  /* 0x0004480001a17983 */ /* 0x001ea20000300800 */
[----:B------:R-:W-:-:S05]  /*17320*/  IMAD.X R157, R157, 0x1, R4, P3 ;  /* 0x000000019d9d7824 */ /* 0x000fca00018e0604 */
[----:B------:R0:W-:Y:S01]  /*17330*/  STL [R1+0x490], R157 ;  /* 0x0004909d01007387 */ /* 0x0001e20000100800 */
[-C--:B------:R-:W-:Y:S01]  /*17340*/  IADD3 R158, P3, R158, R5.reuse, RZ ;  /* 0x000000059e9e7210 */ /* 0x080fe20007f7e0ff */
[----:B----4-:R-:W-:Y:S02]  /*17350*/  IMAD.X R154, R154, 0x1, R4, P4 ;  /* 0x000000019a9a7824 */ /* 0x010fe400020e0604 */
[----:B0-----:R-:W4:Y:S01]  /*17360*/  LDL.LU R157, [R1+0x41c] ;  /* 0x00041c00019d7983 */ /* 0x001f220000300800 */
        /* <DEDUP_REMOVED lines=14> */
[----:B0-----:R-:W4:Y:S04]  /*17450*/  LDL.LU R164, [R1+0x440] ;  /* 0x0004400001a47983 */ /* 0x001f280000300800 */
[----:B------:R-:W-:Y:S04]  /*17460*/  STL [R1+0x478], R14 ;  /* 0x0004780e01007387 */ /* 0x000fe80000100800 */
[----:B------:R-:W-:Y:S04]  /*17470*/  STL [R1+0x470], R11 ;  /* 0x0004700b01007387 */ /* 0x000fe80000100800 */
[----:B------:R0:W-:Y:S04]  /*17480*/  STL [R1+0x444], R175 ;  /* 0x000444af01007387 */ /* 0x0001e80000100800 */
[----:B------:R-:W4:Y:S04]  /*17490*/  LDL.LU R179, [R1+0x414] ;  /* 0x0004140001b37983 */ /* 0x000f280000300800 */
[----:B------:R1:W-:Y:S04]  /*174a0*/  STL [R1+0x468], R174 ;  /* 0x000468ae01007387 */ /* 0x0003e80000100800 */
[----:B------:R-:W4:Y:S01]  /*174b0*/  LDL.LU R172, [R1+0x438] ;  /* 0x0004380001ac7983 */ /* 0x000f220000300800 */
[----:B---3--:R-:W-:Y:S01]  /*174c0*/  IADD3 R173, P2, R173, R5, RZ ;  /* 0x00000005adad7210 */ /* 0x008fe20007f5e0ff */
[----:B------:R-:W-:-:S04]  /*174d0*/  IMAD.X R165, R165, 0x1, R4, P3 ;  /* 0x00000001a5a57824 */ /* 0x000fc800018e0604 */
[----:B------:R3:W-:Y:S04]  /*174e0*/  STL [R1+0x43c], R173 ;  /* 0x00043cad01007387 */ /* 0x0007e80000100800 */
[----:B------:R-:W4:Y:S04]  /*174f0*/  LDL.LU R168, [R1+0x40c] ;  /* 0x00040c0001a87983 */ /* 0x000f280000300800 */
[----:B------:R3:W-:Y:S04]  /*17500*/  STL [R1+0x460], R165 ;  /* 0x000460a501007387 */ /* 0x0007e80000100800 */
[----:B------:R-:W4:Y:S04]  /*17510*/  LDL.LU R162, [R1+0x430] ;  /* 0x0004300001a27983 */ /* 0x000f280000300800 */
[----:B0-----:R-:W4:Y:S04]  /*17520*/  LDL.LU R175, [R1+0x404] ;  /* 0x0004040001af7983 */ /* 0x001f280000300800 */
[----:B-1----:R-:W4:Y:S04]  /*17530*/  LDL.LU R174, [R1+0x428] ;  /* 0x0004280001ae7983 */ /* 0x002f280000300800 */
[----:B---3--:R-:W3:Y:S04]  /*17540*/  LDL.LU R173, [R1+0x80c] ;  /* 0x00080c0001ad7983 */ /* 0x008ee80000300800 */
[----:B------:R-:W3:Y:S01]  /*17550*/  LDL.LU R165, [R1+0x420] ;  /* 0x0004200001a57983 */ /* 0x000ee20000300800 */
[----:B------:R-:W-:Y:S01]  /*17560*/  IADD3 R171, P3, R171, R5, RZ ;  /* 0x00000005abab7210 */ /* 0x000fe20007f7e0ff */
[----:B------:R-:W-:-:S04]  /*17570*/  IMAD.X R8, R8, 0x1, R4, P4 ;  /* 0x0000000108087824 */ /* 0x000fc800020e0604 */
[----:B------:R0:W-:Y:S04]  /*17580*/  STL [R1+0x434], R171 ;  /* 0x000434ab01007387 */ /* 0x0001e80000100800 */
[----:B0-----:R-:W3:Y:S01]  /*17590*/  LDL.LU R171, [R1+0x804] ;  /* 0x0008040001ab7983 */ /* 0x001ee20000300800 */
[----:B--2---:R-:W-:Y:S01]  /*175a0*/  IADD3 R167, P4, R167, R5, RZ ;  /* 0x00000005a7a77210 */ /* 0x004fe20007f9e0ff */
[----:B------:R-:W-:-:S04]  /*175b0*/  IMAD.X R177, R177, 0x1, R4, P5 ;  /* 0x00000001b1b17824 */ /* 0x000fc800028e0604 */
[----:B------:R0:W-:Y:S01]  /*175c0*/  STL [R1+0x42c], R167 ;  /* 0x00042ca701007387 */ /* 0x0001e20000100800 */
[----:B------:R-:W-:-:S03]  /*175d0*/  IADD3 R176, P5, R176, R5, RZ ;  /* 0x00000005b0b07210 */ /* 0x000fc60007fbe0ff */
[----:B0-----:R-:W2:Y:S01]  /*175e0*/  LDL.LU R167, [R1+0x418] ;  /* 0x0004180001a77983 */ /* 0x001ea20000300800 */
[----:B------:R-:W-:-:S03]  /*175f0*/  IMAD.X R161, R161, 0x1, R4, P6 ;  /* 0x00000001a1a17824 */ /* 0x000fc600030e0604 */
[----:B------:R-:W-:Y:S04]  /*17600*/  STL [R1+0x458], R8 ;  /* 0x0004580801007387 */ /* 0x000fe80000100800 */
[----:B------:R0:W-:Y:S04]  /*17610*/  STL [R1+0x448], R161 ;  /* 0x000448a101007387 */ /* 0x0001e80000100800 */
[----:B------:R-:W-:Y:S04]  /*17620*/  STL [R1+0x450], R177 ;  /* 0x000450b101007387 */ /* 0x000fe80000100800 */
[----:B0-----:R-:W2:Y:S04]  /*17630*/  LDL.LU R161, [R1+0x800] ;  /* 0x0008000001a17983 */ /* 0x001ea80000300800 */
[----:B------:R-:W-:Y:S04]  /*17640*/  STL [R1+0x424], R176 ;  /* 0x000424b001007387 */ /* 0x000fe80000100800 */
[----:B------:R-:W2:Y:S01]  /*17650*/  LDL.LU R158, [R1+0x410] ;  /* 0x00041000019e7983 */ /* 0x000ea20000300800 */
[----:B----4-:R-:W-:-:S03]  /*17660*/  IADD3 R157, P6, R157, R5, RZ ;  /* 0x000000059d9d7210 */ /* 0x010fc60007fde0ff */
        /* <DEDUP_REMOVED lines=8> */
[----:B------:R-:W4:Y:S01]  /*176f0*/  LDL.LU R8, [R1+0x3fc] ;  /* 0x0003fc0001087983 */ /* 0x000f220000300800 */
[----:B------:R-:W-:-:S03]  /*17700*/  IMAD.X R164, R164, 0x1, R4, P1 ;  /* 0x00000001a4a47824 */ /* 0x000fc600008e0604 */
[----:B------:R-:W4:Y:S04]  /*17710*/  LDL.LU R177, [R1+0x3dc] ;  /* 0x0003dc0001b17983 */ /* 0x000f280000300800 */
[----:B------:R0:W-:Y:S04]  /*17720*/  STL [R1+0x440], R164 ;  /* 0x000440a401007387 */ /* 0x0001e80000100800 */
[----:B------:R-:W4:Y:S01]  /*17730*/  LDL.LU R176, [R1+0x7fc] ;  /* 0x0007fc0001b07983 */ /* 0x000f220000300800 */
[----:B------:R-:W-:-:S03]  /*17740*/  IADD3 R179, P1, R179, R5, RZ ;  /* 0x00000005b3b37210 */ /* 0x000fc60007f3e0ff */
[----:B0-----:R-:W4:Y:S01]  /*17750*/  LDL.LU R164, [R1+0x3d4] ;  /* 0x0003d40001a47983 */ /* 0x001f220000300800 */
[----:B------:R-:W-:-:S03]  /*17760*/  IMAD.X R172, R172, 0x1, R4, P2 ;  /* 0x00000001acac7824 */ /* 0x000fc600010e0604 */
[----:B------:R-:W-:Y:S04]  /*17770*/  STL [R1+0x414], R179 ;  /* 0x000414b301007387 */ /* 0x000fe80000100800 */
[----:B------:R-:W-:Y:S01]  /*17780*/  STL [R1+0x438], R172 ;  /* 0x000438ac01007387 */ /* 0x000fe20000100800 */
[----:B------:R-:W-:Y:S01]  /*17790*/  IADD3 R168, P2, R168, R5, RZ ;  /* 0x00000005a8a87210 */ /* 0x000fe20007f5e0ff */
[----:B------:R-:W-:-:S04]  /*177a0*/  IMAD.X R162, R162, 0x1, R4, P3 ;  /* 0x00000001a2a27824 */ /* 0x000fc800018e0604 */
[----:B------:R-:W-:Y:S01]  /*177b0*/  STL [R1+0x40c], R168 ;  /* 0x00040ca801007387 */ /* 0x000fe20000100800 */
[----:B------:R-:W-:-:S03]  /*177c0*/  IADD3 R175, P3, R175, R5, RZ ;  /* 0x00000005afaf7210 */ /* 0x000fc60007f7e0ff */
[----:B------:R-:W-:Y:S01]  /*177d0*/  STL [R1+0x430], R162 ;  /* 0x000430a201007387 */ /* 0x000fe20000100800 */
[----:B------:R-:W-:-:S03]  /*177e0*/  IMAD.X R174, R174, 0x1, R4, P4 ;  /* 0x00000001aeae7824 */ /* 0x000fc600020e0604 */
[----:B------:R-:W-:Y:S01]  /*177f0*/  STL [R1+0x404], R175 ;  /* 0x000404af01007387 */ /* 0x000fe20000100800 */
[----:B---3--:R-:W-:Y:S01]  /*17800*/  IMAD.X R165, R165, 0x1, R4, P5 ;  /* 0x00000001a5a57824 */ /* 0x008fe200028e0604 */
[----:B------:R-:W-:-:S04]  /*17810*/  IADD3 R173, P4, R173, UR5, RZ ;  /* 0x00000005adad7c10 */ /* 0x000fc8000ff9e0ff */
[----:B------:R0:W-:Y:S04]  /*17820*/  STL [R1+0x420], R165 ;  /* 0x000420a501007387 */ /* 0x0001e80000100800 */
[----:B------:R-:W-:Y:S04]  /*17830*/  STL [R1+0x428], R174 ;  /* 0x000428ae01007387 */ /* 0x000fe80000100800 */
[----:B0-----:R-:W3:Y:S04]  /*17840*/  LDL.LU R165, [R1+0x3f8] ;  /* 0x0003f80001a57983 */ /* 0x001ee80000300800 */
[----:B------:R0:W-:Y:S04]  /*17850*/  STL [R1+0x80c], R173 ;  /* 0x00080cad01007387 */ /* 0x0001e80000100800 */
[----:B------:R-:W3:Y:S04]  /*17860*/  LDL.LU R175, [R1+0x3cc] ;  /* 0x0003cc0001af7983 */ /* 0x000ee80000300800 */
[----:B0-----:R-:W3:Y:S01]  /*17870*/  LDL.LU R173, [R1+0x3f0] ;  /* 0x0003f00001ad7983 */ /* 0x001ee20000300800 */
[----:B------:R-:W-:-:S05]  /*17880*/  IADD3 R171, P5, R171, UR5, RZ ;  /* 0x00000005abab7c10 */ /* 0x000fca000ffbe0ff */
[----:B------:R0:W-:Y:S04]  /*17890*/  STL [R1+0x804], R171 ;  /* 0x000804ab01007387 */ /* 0x0001e80000100800 */
[----:B------:R-:W3:Y:S04]  /*178a0*/  LDL.LU R174, [R1+0x3c4] ;  /* 0x0003c40001ae7983 */ /* 0x000ee80000300800 */
[----:B0-----:R-:W3:Y:S01]  /*178b0*/  LDL.LU R171, [R1+0x3e8] ;  /* 0x0003e80001ab7983 */ /* 0x001ee20000300800 */
[----:B--2---:R-:W-:-:S05]  /*178c0*/  IMAD.X R167, R167, 0x1, R4, P6 ;  /* 0x00000001a7a77824 */ /* 0x004fca00030e0604 */
[----:B------:R0:W-:Y:S04]  /*178d0*/  STL [R1+0x418], R167 ;  /* 0x000418a701007387 */ /* 0x0001e80000100800 */
[----:B0-----:R-:W2:Y:S01]  /*178e0*/  LDL.LU R167, [R1+0x3b0] ;  /* 0x0003b00001a77983 */ /* 0x001ea20000300800 */
[----:B------:R-:W-:-:S05]  /*178f0*/  IADD3 R161, P6, R161, UR5, RZ ;  /* 0x00000005a1a17c10 */ /* 0x000fca000ffde0ff */
[----:B------:R0:W-:Y:S01]  /*17900*/  STL [R1+0x800], R161 ;  /* 0x000800a101007387 */ /* 0x0001e20000100800 */
[--C-:B------:R-:W-:Y:S01]  /*17910*/  IMAD.X R158, R158, 0x1, R4.reuse, P1 ;  /* 0x000000019e9e7824 */ /* 0x100fe200008e0604 */
[----:B----4-:R-:W-:Y:S02]  /*17920*/  IADD3 R154, P1, R154, UR5, RZ ;  /* 0x000000059a9a7c10 */ /* 0x010fe4000ff3e0ff */
[----:B0-----:R-:W4:Y:S01]  /*17930*/  LDL.LU R161, [R1+0x3e0] ;  /* 0x0003e00001a17983 */ /* 0x001f220000300800 */
[----:B------:R-:W-:-:S03]  /*17940*/  IMAD.X R23, R23, 0x1, R4, P2 ;  /* 0x0000000117177824 */ /* 0x000fc600010e0604 */
[----:B------:R-:W-:Y:S01]  /*17950*/  STL [R1+0x410], R158 ;  /* 0x0004109e01007387 */ /* 0x000fe20000100800 */
[----:B------:R-:W-:-:S03]  /*17960*/  IADD3 R20, P2, R20, UR5, RZ ;  /* 0x0000000514147c10 */ /* 0x000fc6000ff5e0ff */
[----:B------:R-:W-:Y:S01]  /*17970*/  STL [R1+0x7f8], R154 ;  /* 0x0007f89a01007387 */ /* 0x000fe20000100800 */
[----:B------:R-:W-:-:S03]  /*17980*/  IMAD.X R17, R17, 0x1, R4, P3 ;  /* 0x0000000111117824 */ /* 0x000fc600018e0604 */
[----:B------:R-:W-:Y:S01]  /*17990*/  STL [R1+0x408], R23 ;  /* 0x0004081701007387 */ /* 0x000fe20000100800 */
[----:B------:R-:W-:Y:S02]  /*179a0*/  IADD3 R14, P3, R14, UR5, RZ ;  /* 0x000000050e0e7c10 */ /* 0x000fe4000ff7e0ff */
[----:B------:R-:W-:Y:S01]  /*179b0*/  IADD3.X R157, R157, UR60, RZ, P4, !PT ;  /* 0x0000003c9d9d7c10 */ /* 0x000fe2000a7fe4ff */
[----:B------:R-:W-:Y:S01]  /*179c0*/  STL [R1+0x3f4], R20 ;  /* 0x0003f41401007387 */ /* 0x000fe20000100800 */
[----:B------:R-:W-:-:S03]  /*179d0*/  IADD3 R11, P4, R11, UR5, RZ ;  /* 0x000000050b0b7c10 */ /* 0x000fc6000ff9e0ff */
[----:B------:R0:W-:Y:S01]  /*179e0*/  STL [R1+0x808], R157 ;  /* 0x0008089d01007387 */ /* 0x0001e20000100800 */
[----:B------:R-:W-:-:S03]  /*179f0*/  IADD3.X R8, R8, UR60, RZ, P5, !PT ;  /* 0x0000003c08087c10 */ /* 0x000fc6000affe4ff */
[----:B------:R-:W-:Y:S01]  /*17a00*/  STL [R1+0x400], R17 ;  /* 0x0004001101007387 */ /* 0x000fe20000100800 */
[----:B------:R-:W-:-:S03]  /*17a10*/  IADD3 R177, P5, R177, UR5, RZ ;  /* 0x00000005b1b17c10 */ /* 0x000fc6000ffbe0ff */
[----:B0-----:R-:W4:Y:S04]  /*17a20*/  LDL.LU R157, [R1+0x3a8] ;  /* 0x0003a800019d7983 */ /* 0x001f280000300800 */
[----:B------:R-:W-:Y:S01]  /*17a30*/  STL [R1+0x3ec], R14 ;  /* 0x0003ec0e01007387 */ /* 0x000fe20000100800 */
[----:B------:R-:W-:-:S03]  /*17a40*/  IADD3.X R176, R176, UR60, RZ, P6, !PT ;  /* 0x0000003cb0b07c10 */ /* 0x000fc6000b7fe4ff */
[----:B------:R0:W-:Y:S01]  /*17a50*/  STL [R1+0x3e4], R11 ;  /* 0x0003e40b01007387 */ /* 0x0001e20000100800 */
[----:B------:R-:W-:-:S03]  /*17a60*/  IADD3 R164, P6, R164, UR5, RZ ;  /* 0x00000005a4a47c10 */ /* 0x000fc6000ffde0ff */
[----:B------:R1:W-:Y:S04]  /*17a70*/  STL [R1+0x3fc], R8 ;  /* 0x0003fc0801007387 */ /* 0x0003e80000100800 */
[----:B------:R-:W4:Y:S04]  /*17a80*/  LDL.LU R179, [R1+0x3d8] ;  /* 0x0003d80001b37983 */ /* 0x000f280000300800 */
[----:B------:R1:W-:Y:S04]  /*17a90*/  STL [R1+0x3dc], R177 ;  /* 0x0003dcb101007387 */ /* 0x0003e80000100800 */
[----:B------:R-:W4:Y:S04]  /*17aa0*/  LDL.LU R172, [R1+0x3a0] ;  /* 0x0003a00001ac7983 */ /* 0x000f280000300800 */
[----:B------:R-:W-:Y:S04]  /*17ab0*/  STL [R1+0x7fc], R176 ;  /* 0x0007fcb001007387 */ /* 0x000fe80000100800 */
[----:B------:R-:W4:Y:S04]  /*17ac0*/  LDL.LU R168, [R1+0x3d0] ;  /* 0x0003d00001a87983 */ /* 0x000f280000300800 */
[----:B------:R1:W-:Y:S04]  /*17ad0*/  STL [R1+0x3d4], R164 ;  /* 0x0003d4a401007387 */ /* 0x0003e80000100800 */
[----:B------:R-:W4:Y:S04]  /*17ae0*/  LDL.LU R162, [R1+0x398] ;  /* 0x0003980001a27983 */ /* 0x000f280000300800 */
[----:B0-----:R-:W4:Y:S04]  /*17af0*/  LDL.LU R11, [R1+0x3c8] ;  /* 0x0003c800010b7983 */ /* 0x001f280000300800 */
[----:B-1----:R-:W4:Y:S04]  /*17b00*/  LDL.LU R8, [R1+0x390] ;  /* 0x0003900001087983 */ /* 0x002f280000300800 */
[----:B------:R-:W4:Y:S04]  /*17b10*/  LDL.LU R177, [R1+0x3c0] ;  /* 0x0003c00001b17983 */ /* 0x000f280000300800 */
[----:B------:R-:W4:Y:S01]  /*17b20*/  LDL.LU R164, [R1+0x388] ;  /* 0x0003880001a47983 */ /* 0x000f220000300800 */
[----:B---3--:R-:W-:-:S05]  /*17b30*/  IADD3.X R165, R165, UR60, RZ, P1, !PT ;  /* 0x0000003ca5a57c10 */ /* 0x008fca0008ffe4ff */
[----:B------:R0:W-:Y:S01]  /*17b40*/  STL [R1+0x3f8], R165 ;  /* 0x0003f8a501007387 */ /* 0x0001e20000100800 */
[----:B------:R-:W-:-:S03]  /*17b50*/  IADD3.X R173, R173, UR60, RZ, P2, !PT ;  /* 0x0000003cadad7c10 */ /* 0x000fc600097fe4ff */
[----:B0-----:R-:W3:Y:S04]  /*17b60*/  LDL.LU R165, [R1+0x3ac] ;  /* 0x0003ac0001a57983 */ /* 0x001ee80000300800 */
[----:B------:R0:W-:Y:S04]  /*17b70*/  STL [R1+0x3f0], R173 ;  /* 0x0003f0ad01007387 */ /* 0x0001e80000100800 */
[----:B0-----:R-:W3:Y:S01]  /*17b80*/  LDL.LU R173, [R1+0x380] ;  /* 0x0003800001ad7983 */ /* 0x001ee20000300800 */
[----:B------:R-:W-:-:S05]  /*17b90*/  IADD3 R175, P1, R175, UR5, RZ ;  /* 0x00000005afaf7c10 */ /* 0x000fca000ff3e0ff */
[----:B------:R-:W-:Y:S01]  /*17ba0*/  STL [R1+0x3cc], R175 ;  /* 0x0003ccaf01007387 */ /* 0x000fe20000100800 */
[----:B------:R-:W-:Y:S02]  /*17bb0*/  IADD3 R174, P2, R174, UR5, RZ ;  /* 0x00000005aeae7c10 */ /* 0x000fe4000ff5e0ff */
[----:B------:R-:W-:-:S05]  /*17bc0*/  IADD3.X R171, R171, UR60, RZ, P3, !PT ;  /* 0x0000003cabab7c10 */ /* 0x000fca0009ffe4ff */
[----:B------:R0:W-:Y:S04]  /*17bd0*/  STL [R1+0x3e8], R171 ;  /* 0x0003e8ab01007387 */ /* 0x0001e80000100800 */
[----:B------:R-:W-:Y:S04]  /*17be0*/  STL [R1+0x3c4], R174 ;  /* 0x0003c4ae01007387 */ /* 0x000fe80000100800 */
[----:B0-----:R-:W3:Y:S04]  /*17bf0*/  LDL.LU R171, [R1+0x3a4] ;  /* 0x0003a40001ab7983 */ /* 0x001ee80000300800 */
[----:B------:R-:W3:Y:S01]  /*17c00*/  LDL.LU R158, [R1+0x378] ;  /* 0x00037800019e7983 */ /* 0x000ee20000300800 */
[----:B--2---:R-:W-:-:S05]  /*17c10*/  IADD3 R167, P3, R167, UR5, RZ ;  /* 0x00000005a7a77c10 */ /* 0x004fca000ff7e0ff */
[----:B------:R0:W-:Y:S04]  /*17c20*/  STL [R1+0x3b0], R167 ;  /* 0x0003b0a701007387 */ /* 0x0001e80000100800 */
[----:B------:R-:W2:Y:S04]  /*17c30*/  LDL.LU R154, [R1+0x39c] ;  /* 0x00039c00019a7983 */ /* 0x000ea80000300800 */
[----:B------:R-:W2:Y:S01]  /*17c40*/  LDL.LU R23, [R1+0x370] ;  /* 0x0003700001177983 */ /* 0x000ea20000300800 */
[----:B----4-:R-:W-:-:S05]  /*17c50*/  IADD3.X R161, R161, UR60, RZ, P4, !PT ;  /* 0x0000003ca1a17c10 */ /* 0x010fca000a7fe4ff */
        /* <DEDUP_REMOVED lines=8> */
[----:B------:R-:W-:-:S05]  /*17ce0*/  IADD3 R157, P4, R157, UR5, RZ ;  /* 0x000000059d9d7c10 */ /* 0x000fca000ff9e0ff */
[----:B------:R0:W-:Y:S04]  /*17cf0*/  STL [R1+0x3a8], R157 ;  /* 0x0003a89d01007387 */ /* 0x0001e80000100800 */
[----:B-1----:R-:W4:Y:S04]  /*17d00*/  LDL.LU R161, [R1+0x350] ;  /* 0x0003500001a17983 */ /* 0x002f280000300800 */
[----:B0-----:R-:W4:Y:S01]  /*17d10*/  LDL.LU R157, [R1+0x374] ;  /* 0x00037400019d7983 */ /* 0x001f220000300800 */
[----:B------:R-:W-:Y:S02]  /*17d20*/  IADD3.X R179, R179, UR60, RZ, P5, !PT ;  /* 0x0000003cb3b37c10 */ /* 0x000fe4000affe4ff */
[----:B------:R-:W-:-:S03]  /*17d30*/  IADD3 R172, P5, R172, UR5, RZ ;  /* 0x00000005acac7c10 */ /* 0x000fc6000ffbe0ff */
[----:B------:R-:W-:Y:S01]  /*17d40*/  STL [R1+0x3d8], R179 ;  /* 0x0003d8b301007387 */ /* 0x000fe20000100800 */
[----:B------:R-:W-:-:S03]  /*17d50*/  IADD3.X R168, R168, UR60, RZ, P6, !PT ;  /* 0x0000003ca8a87c10 */ /* 0x000fc6000b7fe4ff */
[----:B------:R-:W-:Y:S01]  /*17d60*/  STL [R1+0x3a0], R172 ;  /* 0x0003a0ac01007387 */ /* 0x000fe20000100800 */
[----:B------:R-:W-:-:S03]  /*17d70*/  IADD3 R162, P6, R162, UR5, RZ ;  /* 0x00000005a2a27c10 */ /* 0x000fc6000ffde0ff */
[----:B------:R-:W-:Y:S01]  /*17d80*/  STL [R1+0x3d0], R168 ;  /* 0x0003d0a801007387 */ /* 0x000fe20000100800 */
[----:B------:R-:W-:-:S03]  /*17d90*/  IADD3.X R11, R11, UR60, RZ, P1, !PT ;  /* 0x0000003c0b0b7c10 */ /* 0x000fc60008ffe4ff */
[----:B------:R-:W-:Y:S01]  /*17da0*/  STL [R1+0x398], R162 ;  /* 0x000398a201007387 */ /* 0x000fe20000100800 */
[----:B------:R-:W-:Y:S02]  /*17db0*/  IADD3 R8, P1, R8, UR5, RZ ;  /* 0x0000000508087c10 */ /* 0x000fe4000ff3e0ff */
[----:B------:R-:W-:Y:S02]  /*17dc0*/  IADD3.X R177, R177, UR60, RZ, P2, !PT ;  /* 0x0000003cb1b17c10 */ /* 0x000fe400097fe4ff */
[----:B------:R-:W-:Y:S01]  /*17dd0*/  IADD3 R164, P2, R164, UR5, RZ ;  /* 0x00000005a4a47c10 */ /* 0x000fe2000ff5e0ff */
[----:B------:R-:W-:Y:S04]  /*17de0*/  STL [R1+0x3c8], R11 ;  /* 0x0003c80b01007387 */ /* 0x000fe80000100800 */
[----:B------:R0:W-:Y:S04]  /*17df0*/  STL [R1+0x388], R164 ;  /* 0x000388a401007387 */ /* 0x0001e80000100800 */
[----:B------:R-:W-:Y:S04]  /*17e00*/  STL [R1+0x390], R8 ;  /* 0x0003900801007387 */ /* 0x000fe80000100800 */
[----:B0-----:R-:W4:Y:S04]  /*17e10*/  LDL.LU R164, [R1+0x348] ;  /* 0x0003480001a47983 */ /* 0x001f280000300800 */
[----:B------:R-:W-:Y:S04]  /*17e20*/  STL [R1+0x3c0], R177 ;  /* 0x0003c0b101007387 */ /* 0x000fe80000100800 */
[----:B------:R-:W4:Y:S01]  /*17e30*/  LDL.LU R11, [R1+0x36c] ;  /* 0x00036c00010b7983 */ /* 0x000f220000300800 */
[----:B---3--:R-:W-:-:S05]  /*17e40*/  IADD3.X R165, R165, UR60, RZ, P3, !PT ;  /* 0x0000003ca5a57c10 */ /* 0x008fca0009ffe4ff */
[----:B------:R0:W-:Y:S01]  /*17e50*/  STL [R1+0x3ac], R165 ;  /* 0x0003aca501007387 */ /* 0x0001e20000100800 */
[----:B------:R-:W-:-:S03]  /*17e60*/  IADD3 R173, P3, R173, UR5, RZ ;  /* 0x00000005adad7c10 */ /* 0x000fc6000ff7e0ff */
[----:B0-----:R-:W3:Y:S04]  /*17e70*/  LDL.LU R165, [R1+0x340] ;  /* 0x0003400001a57983 */ /* 0x001ee80000300800 */
[----:B------:R-:W3:Y:S04]  /*17e80*/  LDL.LU R8, [R1+0x364] ;  /* 0x0003640001087983 */ /* 0x000ee80000300800 */
[----:B------:R-:W3:Y:S04]  /*17e90*/  LDL.LU R177, [R1+0x338] ;  /* 0x0003380001b17983 */ /* 0x000ee80000300800 */
[----:B------:R0:W-:Y:S04]  /*17ea0*/  STL [R1+0x380], R173 ;  /* 0x000380ad01007387 */ /* 0x0001e80000100800 */
[----:B0-----:R-:W3:Y:S01]  /*17eb0*/  LDL.LU R173, [R1+0x35c] ;  /* 0x00035c0001ad7983 */ /* 0x001ee20000300800 */
[----:B------:R-:W-:-:S02]  /*17ec0*/  IADD3.X R171, R171, UR60, RZ, P4, !PT ;  /* 0x0000003cabab7c10 */ /* 0x000fc4000a7fe4ff */
[----:B------:R-:W-:-:S03]  /*17ed0*/  IADD3 R158, P4, R158, UR5, RZ ;  /* 0x000000059e9e7c10 */ /* 0x000fc6000ff9e0ff */
[----:B------:R0:W-:Y:S04]  /*17ee0*/  STL [R1+0x3a4], R171 ;  /* 0x0003a4ab01007387 */ /* 0x0001e80000100800 */
[----:B0-----:R-:W3:Y:S04]  /*17ef0*/  LDL.LU R171, [R1+0x330] ;  /* 0x0003300001ab7983 */ /* 0x001ee80000300800 */
[----:B------:R-:W-:Y:S01]  /*17f00*/  STL [R1+0x378], R158 ;  /* 0x0003789e01007387 */ /* 0x000fe20000100800 */
[----:B--2---:R-:W-:Y:S02]  /*17f10*/  IADD3.X R154, R154, UR60, RZ, P5, !PT ;  /* 0x0000003c9a9a7c10 */ /* 0x004fe4000affe4ff */
[----:B------:R-:W-:-:S03]  /*17f20*/  IADD3 R23, P5, R23, UR5, RZ ;  /* 0x0000000517177c10 */ /* 0x000fc6000ffbe0ff */
[----:B------:R-:W-:Y:S04]  /*17f30*/  STL [R1+0x39c], R154 ;  /* 0x00039c9a01007387 */ /* 0x000fe80000100800 */
[----:B------:R-:W-:Y:S01]  /*17f40*/  STL [R1+0x370], R23 ;  /* 0x0003701701007387 */ /* 0x000fe20000100800 */
[----:B----4-:R-:W-:Y:S02]  /*17f50*/  IADD3.X R20, R20, UR60, RZ, P6, !PT ;  /* 0x0000003c14147c10 */ /* 0x010fe4000b7fe4ff */
[----:B------:R-:W-:Y:S02]  /*17f60*/  IADD3 R17, P6, R17, UR5, RZ ;  /* 0x0000000511117c10 */ /* 0x000fe4000ffde0ff */
[----:B------:R-:W-:Y:S02]  /*17f70*/  IADD3.X R14, R14, UR60, RZ, P1, !PT ;  /* 0x0000003c0e0e7c10 */ /* 0x000fe40008ffe4ff */
[----:B------:R-:W-:Y:S01]  /*17f80*/  IADD3 R167, P1, R167, UR5, RZ ;  /* 0x00000005a7a77c10 */ /* 0x000fe2000ff3e0ff */
[----:B------:R-:W-:Y:S01]  /*17f90*/  STL [R1+0x394], R20 ;  /* 0x0003941401007387 */ /* 0x000fe20000100800 */
[----:B------:R-:W-:-:S03]  /*17fa0*/  IADD3.X R176, R176, UR60, RZ, P2, !PT ;  /* 0x0000003cb0b07c10 */ /* 0x000fc600097fe4ff */
[----:B------:R0:W-:Y:S01]  /*17fb0*/  STL [R1+0x360], R167 ;  /* 0x000360a701007387 */ /* 0x0001e20000100800 */
[----:B------:R-:W-:-:S03]  /*17fc0*/  IADD3 R175, P2, R175, UR5, RZ ;  /* 0x00000005afaf7c10 */ /* 0x000fc6000ff5e0ff */
[----:B------:R-:W-:Y:S01]  /*17fd0*/  STL [R1+0x368], R17 ;  /* 0x0003681101007387 */ /* 0x000fe20000100800 */
[----:B------:R-:W-:-:S03]  /*17fe0*/  IADD3.X R174, R174, UR60, RZ, P3, !PT ;  /* 0x0000003caeae7c10 */ /* 0x000fc60009ffe4ff */
[----:B0-----:R-:W2:Y:S04]  /*17ff0*/  LDL.LU R167, [R1+0x354] ;  /* 0x0003540001a77983 */ /* 0x001ea80000300800 */
[----:B------:R-:W-:Y:S04]  /*18000*/  STL [R1+0x38c], R14 ;  /* 0x00038c0e01007387 */ /* 0x000fe80000100800 */
[----:B------:R-:W-:Y:S01]  /*18010*/  STL [R1+0x384], R176 ;  /* 0x000384b001007387 */ /* 0x000fe20000100800 */
[----:B------:R-:W-:-:S03]  /*18020*/  IADD3 R161, P3, R161, UR5, RZ ;  /* 0x00000005a1a17c10 */ /* 0x000fc6000ff7e0ff */
[----:B------:R-:W-:Y:S01]  /*18030*/  STL [R1+0x358], R175 ;  /* 0x000358af01007387 */ /* 0x000fe20000100800 */
[----:B------:R-:W-:-:S03]  /*18040*/  IADD3.X R157, R157, UR60, RZ, P4, !PT ;  /* 0x0000003c9d9d7c10 */ /* 0x000fc6000a7fe4ff */
[----:B------:R-:W4:Y:S04]  /*18050*/  LDL.LU R172, [R1+0x328] ;  /* 0x0003280001ac7983 */ /* 0x000f280000300800 */
[----:B------:R-:W-:Y:S04]  /*18060*/  STL [R1+0x37c], R174 ;  /* 0x00037cae01007387 */ /* 0x000fe80000100800 */
[----:B------:R0:W-:Y:S04]  /*18070*/  STL [R1+0x350], R161 ;  /* 0x000350a101007387 */ /* 0x0001e80000100800 */
[----:B0-----:R-:W4:Y:S04]  /*18080*/  LDL.LU R161, [R1+0x34c] ;  /* 0x00034c0001a17983 */ /* 0x001f280000300800 */
[----:B------:R-:W4:Y:S04]  /*18090*/  LDL.LU R168, [R1+0x320] ;  /* 0x0003200001a87983 */ /* 0x000f280000300800 */
[----:B------:R0:W-:Y:S04]  /*180a0*/  STL [R1+0x374], R157 ;  /* 0x0003749d01007387 */ /* 0x0001e80000100800 */
[----:B------:R-:W4:Y:S04]  /*180b0*/  LDL.LU R176, [R1+0x344] ;  /* 0x0003440001b07983 */ /* 0x000f280000300800 */
[----:B------:R-:W4:Y:S04]  /*180c0*/  LDL.LU R175, [R1+0x318] ;  /* 0x0003180001af7983 */ /* 0x000f280000300800 */
[----:B------:R-:W4:Y:S04]  /*180d0*/  LDL.LU R174, [R1+0x33c] ;  /* 0x00033c0001ae7983 */ /* 0x000f280000300800 */
[----:B0-----:R-:W4:Y:S01]  /*180e0*/  LDL.LU R157, [R1+0x310] ;  /* 0x00031000019d7983 */ /* 0x001f220000300800 */
[----:B------:R-:W-:-:S05]  /*180f0*/  IADD3 R164, P4, R164, UR5, RZ ;  /* 0x00000005a4a47c10 */ /* 0x000fca000ff9e0ff */
[----:B------:R0:W-:Y:S01]  /*18100*/  STL [R1+0x348], R164 ;  /* 0x000348a401007387 */ /* 0x0001e20000100800 */
[----:B------:R-:W-:-:S03]  /*18110*/  IADD3.X R11, R11, UR60, RZ, P5, !PT ;  /* 0x0000003c0b0b7c10 */ /* 0x000fc6000affe4ff */
[----:B0-----:R-:W4:Y:S01]  /*18120*/  LDL.LU R164, [R1+0x334] ;  /* 0x0003340001a47983 */ /* 0x001f220000300800 */
[----:B---3--:R-:W-:-:S05]  /*18130*/  IADD3 R165, P5, R165, UR5, RZ ;  /* 0x00000005a5a57c10 */ /* 0x008fca000ffbe0ff */
[----:B------:R0:W-:Y:S01]  /*18140*/  STL [R1+0x340], R165 ;  /* 0x000340a501007387 */ /* 0x0001e20000100800 */
[----:B------:R-:W-:-:S03]  /*18150*/  IADD3.X R8, R8, UR60, RZ, P6, !PT ;  /* 0x0000003c08087c10 */ /* 0x000fc6000b7fe4ff */
[----:B0-----:R-:W3:Y:S01]  /*18160*/  LDL.LU R165, [R1+0x308] ;  /* 0x0003080001a57983 */ /* 0x001ee20000300800 */
[----:B------:R-:W-:-:S03]  /*18170*/  IADD3.X R173, R173, UR60, RZ, P1, !PT ;  /* 0x0000003cadad7c10 */ /* 0x000fc60008ffe4ff */
[----:B------:R-:W-:Y:S04]  /*18180*/  STL [R1+0x36c], R11 ;  /* 0x00036c0b01007387 */ /* 0x000fe80000100800 */
[----:B------:R0:W-:Y:S04]  /*18190*/  STL [R1+0x35c], R173 ;  /* 0x00035cad01007387 */ /* 0x0001e80000100800 */
[----:B------:R-:W-:Y:S04]  /*181a0*/  STL [R1+0x364], R8 ;  /* 0x0003640801007387 */ /* 0x000fe80000100800 */
[----:B0-----:R-:W3:Y:S01]  /*181b0*/  LDL.LU R173, [R1+0x32c] ;  /* 0x00032c0001ad7983 */ /* 0x001ee20000300800 */
[----:B------:R-:W-:-:S05]  /*181c0*/  IADD3 R177, P6, R177, UR5, RZ ;  /* 0x00000005b1b17c10 */ /* 0x000fca000ffde0ff */
[----:B------:R-:W-:Y:S04]  /*181d0*/  STL [R1+0x338], R177 ;  /* 0x000338b101007387 */ /* 0x000fe80000100800 */
[----:B------:R-:W3:Y:S01]  /*181e0*/  LDL.LU R162, [R1+0x300] ;  /* 0x0003000001a27983 */ /* 0x000ee20000300800 */
[----:B------:R-:W-:-:S03]  /*181f0*/  IADD3 R171, P1, R171, UR5, RZ ;  /* 0x00000005abab7c10 */ /* 0x000fc6000ff3e0ff */
        /* <DEDUP_REMOVED lines=10> */
[----:B--2---:R-:W-:-:S05]  /*182a0*/  IADD3.X R167, R167, UR60, RZ, P2, !PT ;  /* 0x0000003ca7a77c10 */ /* 0x004fca00097fe4ff */
[----:B------:R0:W-:Y:S04]  /*182b0*/  STL [R1+0x354], R167 ;  /* 0x000354a701007387 */ /* 0x0001e80000100800 */
[----:B------:R-:W2:Y:S04]  /*182c0*/  LDL.LU R177, [R1+0x2d8] ;  /* 0x0002d80001b17983 */ /* 0x000ea80000300800 */
[----:B0-----:R-:W2:Y:S01]  /*182d0*/  LDL.LU R167, [R1+0x2fc] ;  /* 0x0002fc0001a77983 */ /* 0x001ea20000300800 */
[----:B----4-:R-:W-:Y:S02]  /*182e0*/  IADD3 R172, P2, R172, UR5, RZ ;  /* 0x00000005acac7c10 */ /* 0x010fe4000ff5e0ff */
[----:B------:R-:W-:-:S02]  /*182f0*/  IADD3.X R161, R161, UR60, RZ, P3, !PT ;  /* 0x0000003ca1a17c10 */ /* 0x000fc40009ffe4ff */
[----:B------:R-:W-:-:S03]  /*18300*/  IADD3 R168, P3, R168, UR5, RZ ;  /* 0x00000005a8a87c10 */ /* 0x000fc6000ff7e0ff */
[----:B------:R0:W-:Y:S01]  /*18310*/  STL [R1+0x34c], R161 ;  /* 0x00034ca101007387 */ /* 0x0001e20000100800 */
[----:B------:R-:W-:-:S03]  /*18320*/  IADD3.X R176, R176, UR60, RZ, P4, !PT ;  /* 0x0000003cb0b07c10 */ /* 0x000fc6000a7fe4ff */
[----:B0-----:R-:W4:Y:S01]  /*18330*/  LDL.LU R161, [R1+0x2d0] ;  /* 0x0002d00001a17983 */ /* 0x001f220000300800 */
[----:B------:R-:W-:Y:S02]  /*18340*/  IADD3 R175, P4, R175, UR5, RZ ;  /* 0x00000005afaf7c10 */ /* 0x000fe4000ff9e0ff */
[----:B------:R-:W-:Y:S01]  /*18350*/  IADD3.X R174, R174, UR60, RZ, P5, !PT ;  /* 0x0000003caeae7c10 */ /* 0x000fe2000affe4ff */
[----:B------:R-:W-:Y:S01]  /*18360*/  STL [R1+0x328], R172 ;  /* 0x000328ac01007387 */ /* 0x000fe20000100800 */
[----:B------:R-:W-:-:S03]  /*18370*/  IADD3 R157, P5, R157, UR5, RZ ;  /* 0x000000059d9d7c10 */ /* 0x000fc6000ffbe0ff */
[----:B------:R-:W-:Y:S04]  /*18380*/  STL [R1+0x320], R168 ;  /* 0x000320a801007387 */ /* 0x000fe80000100800 */
[----:B------:R-:W-:Y:S04]  /*18390*/  STL [R1+0x344], R176 ;  /* 0x000344b001007387 */ /* 0x000fe80000100800 */
[----:B------:R0:W-:Y:S04]  /*183a0*/  STL [R1+0x310], R157 ;  /* 0x0003109d01007387 */ /* 0x0001e80000100800 */
[----:B------:R-:W-:Y:S04]  /*183b0*/  STL [R1+0x318], R175 ;  /* 0x000318af01007387 */ /* 0x000fe80000100800 */
[----:B0-----:R-:W4:Y:S04]  /*183c0*/  LDL.LU R157, [R1+0x2f4] ;  /* 0x0002f400019d7983 */ /* 0x001f280000300800 */
[----:B------:R-:W-:Y:S04]  /*183d0*/  STL [R1+0x33c], R174 ;  /* 0x00033cae01007387 */ /* 0x000fe80000100800 */
[----:B------:R-:W4:Y:S01]  /*183e0*/  LDL.LU R176, [R1+0x2c8] ;  /* 0x0002c80001b07983 */ /* 0x000f220000300800 */
[----:B------:R-:W-:-:S05]  /*183f0*/  IADD3.X R164, R164, UR60, RZ, P6, !PT ;  /* 0x0000003ca4a47c10 */ /* 0x000fca000b7fe4ff */
[----:B------:R0:W-:Y:S04]  /*18400*/  STL [R1+0x334], R164 ;  /* 0x000334a401007387 */ /* 0x0001e80000100800 */
[----:B0-----:R-:W4:Y:S04]  /*18410*/  LDL.LU R164, [R1+0x2ec] ;  /* 0x0002ec0001a47983 */ /* 0x001f280000300800 */
[----:B------:R-:W4:Y:S04]  /*18420*/  LDL.LU R175, [R1+0x2c0] ;  /* 0x0002c00001af7983 */ /* 0x000f280000300800 */
[----:B------:R-:W4:Y:S01]  /*18430*/  LDL.LU R174, [R1+0x2e4] ;  /* 0x0002e40001ae7983 */ /* 0x000f220000300800 */
[----:B---3--:R-:W-:-:S05]  /*18440*/  IADD3 R165, P6, R165, UR5, RZ ;  /* 0x00000005a5a57c10 */ /* 0x008fca000ffde0ff */
[----:B------:R0:W-:Y:S04]  /*18450*/  STL [R1+0x308], R165 ;  /* 0x000308a501007387 */ /* 0x0001e80000100800 */
[----:B0-----:R-:W3:Y:S01]  /*18460*/  LDL.LU R165, [R1+0x2b8] ;  /* 0x0002b80001a57983 */ /* 0x001ee20000300800 */
[----:B------:R-:W-:-:S05]  /*18470*/  IADD3.X R173, R173, UR60, RZ, P1, !PT ;  /* 0x0000003cadad7c10 */ /* 0x000fca0008ffe4ff */
[----:B------:R0:W-:Y:S04]  /*18480*/  STL [R1+0x32c], R173 ;  /* 0x00032cad01007387 */ /* 0x0001e80000100800 */
[----:B0-----:R-:W3:Y:S01]  /*18490*/  LDL.LU R173, [R1+0x2dc] ;  /* 0x0002dc0001ad7983 */ /* 0x001ee20000300800 */
[----:B------:R-:W-:Y:S02]  /*184a0*/  IADD3 R162, P1, R162, UR5, RZ ;  /* 0x00000005a2a27c10 */ /* 0x000fe4000ff3e0ff */
[----:B------:R-:W-:Y:S02]  /*184b0*/  IADD3.X R158, R158, UR60, RZ, P2, !PT ;  /* 0x0000003c9e9e7c10 */ /* 0x000fe400097fe4ff */
[----:B------:R-:W-:Y:S01]  /*184c0*/  IADD3 R154, P2, R154, UR5, RZ ;  /* 0x000000059a9a7c10 */ /* 0x000fe2000ff5e0ff */
[----:B------:R-:W-:Y:S01]  /*184d0*/  STL [R1+0x300], R162 ;  /* 0x000300a201007387 */ /* 0x000fe20000100800 */
[----:B------:R-:W-:-:S03]  /*184e0*/  IADD3.X R23, R23, UR60, RZ, P3, !PT ;  /* 0x0000003c17177c10 */ /* 0x000fc60009ffe4ff */
[----:B------:R-:W-:Y:S01]  /*184f0*/  STL [R1+0x324], R158 ;  /* 0x0003249e01007387 */ /* 0x000fe20000100800 */
[----:B------:R-:W-:Y:S02]  /*18500*/  IADD3 R20, P3, R20, UR5, RZ ;  /* 0x0000000514147c10 */ /* 0x000fe4000ff7e0ff */
[----:B------:R-:W-:Y:S01]  /*18510*/  IADD3.X R17, R17, UR60, RZ, P4, !PT ;  /* 0x0000003c11117c10 */ /* 0x000fe2000a7fe4ff */
[----:B------:R-:W-:Y:S01]  /*18520*/  STL [R1+0x2f8], R154 ;  /* 0x0002f89a01007387 */ /* 0x000fe20000100800 */
[----:B------:R-:W-:-:S03]  /*18530*/  IADD3 R171, P4, R171, UR5, RZ ;  /* 0x00000005abab7c10 */ /* 0x000fc6000ff9e0ff */
[----:B------:R-:W-:Y:S01]  /*18540*/  STL [R1+0x31c], R23 ;  /* 0x00031c1701007387 */ /* 0x000fe20000100800 */
[----:B------:R-:W-:-:S03]  /*18550*/  IADD3.X R14, R14, UR60, RZ, P5, !PT ;  /* 0x0000003c0e0e7c10 */ /* 0x000fc6000affe4ff */
[----:B------:R0:W-:Y:S01]  /*18560*/  STL [R1+0x2e8], R171 ;  /* 0x0002e8ab01007387 */ /* 0x0001e20000100800 */
[----:B------:R-:W-:-:S03]  /*18570*/  IADD3 R11, P5, R11, UR5, RZ ;  /* 0x000000050b0b7c10 */ /* 0x000fc6000ffbe0ff */
[----:B------:R-:W-:Y:S01]  /*18580*/  STL [R1+0x2f0], R20 ;  /* 0x0002f01401007387 */ /* 0x000fe20000100800 */
[----:B------:R-:W-:-:S03]  /*18590*/  IADD3.X R8, R8, UR60, RZ, P6, !PT ;  /* 0x0000003c08087c10 */ /* 0x000fc6000b7fe4ff */
[----:B0-----:R-:W3:Y:S04]  /*185a0*/  LDL.LU R171, [R1+0x2b0] ;  /* 0x0002b00001ab7983 */ /* 0x001ee80000300800 */
[----:B------:R-:W-:Y:S04]  /*185b0*/  STL [R1+0x314], R17 ;  /* 0x0003141101007387 */ /* 0x000fe80000100800 */
[----:B------:R-:W-:Y:S04]  /*185c0*/  STL [R1+0x30c], R14 ;  /* 0x00030c0e01007387 */ /* 0x000fe80000100800 */
[----:B------:R-:W-:Y:S04]  /*185d0*/  STL [R1+0x2e0], R11 ;  /* 0x0002e00b01007387 */ /* 0x000fe80000100800 */
[----:B------:R-:W3:Y:S04]  /*185e0*/  LDL.LU R172, [R1+0x2d4] ;  /* 0x0002d40001ac7983 */ /* 0x000ee80000300800 */
[----:B------:R-:W-:Y:S01]  /*185f0*/  STL [R1+0x304], R8 ;  /* 0x0003040801007387 */ /* 0x000fe20000100800 */
[----:B--2---:R-:W-:-:S02]  /*18600*/  IADD3 R177, P6, R177, UR5, RZ ;  /* 0x00000005b1b17c10 */ /* 0x004fc4000ffde0ff */
[----:B------:R-:W-:-:S05]  /*18610*/  IADD3.X R167, R167, UR60, RZ, P1, !PT ;  /* 0x0000003ca7a77c10 */ /* 0x000fca0008ffe4ff */
[----:B------:R0:W-:Y:S04]  /*18620*/  STL [R1+0x2fc], R167 ;  /* 0x0002fca701007387 */ /* 0x0001e80000100800 */
[----:B------:R1:W-:Y:S04]  /*18630*/  STL [R1+0x2d8], R177 ;  /* 0x0002d8b101007387 */ /* 0x0003e80000100800 */
[----:B0-----:R-:W2:Y:S04]  /*18640*/  LDL.LU R167, [R1+0x2a8] ;  /* 0x0002a80001a77983 */ /* 0x001ea80000300800 */
[----:B------:R-:W2:Y:S04]  /*18650*/  LDL.LU R168, [R1+0x2cc] ;  /* 0x0002cc0001a87983 */ /* 0x000ea80000300800 */
[----:B------:R-:W2:Y:S04]  /*18660*/  LDL.LU R11, [R1+0x2a0] ;  /* 0x0002a000010b7983 */ /* 0x000ea80000300800 */
[----:B------:R-:W2:Y:S01]  /*18670*/  LDL.LU R8, [R1+0x2c4] ;  /* 0x0002c40001087983 */ /* 0x000ea20000300800 */
[----:B----4-:R-:W-:-:S05]  /*18680*/  IADD3 R161, P1, R161, UR5, RZ ;  /* 0x00000005a1a17c10 */ /* 0x010fca000ff3e0ff */
[----:B------:R0:W-:Y:S04]  /*18690*/  STL [R1+0x2d0], R161 ;  /* 0x0002d0a101007387 */ /* 0x0001e80000100800 */
[----:B-1----:R-:W4:Y:S04]  /*186a0*/  LDL.LU R177, [R1+0x298] ;  /* 0x0002980001b17983 */ /* 0x002f280000300800 */
[----:B0-----:R-:W4:Y:S01]  /*186b0*/  LDL.LU R161, [R1+0x2bc] ;  /* 0x0002bc0001a17983 */ /* 0x001f220000300800 */
[----:B------:R-:W-:-:S05]  /*186c0*/  IADD3.X R157, R157, UR60, RZ, P2, !PT ;  /* 0x0000003c9d9d7c10 */ /* 0x000fca00097fe4ff */
[----:B------:R0:W-:Y:S01]  /*186d0*/  STL [R1+0x2f4], R157 ;  /* 0x0002f49d01007387 */ /* 0x0001e20000100800 */
[----:B------:R-:W-:-:S03]  /*186e0*/  IADD3 R176, P2, R176, UR5, RZ ;  /* 0x00000005b0b07c10 */ /* 0x000fc6000ff5e0ff */
[----:B0-----:R-:W4:Y:S01]  /*186f0*/  LDL.LU R157, [R1+0x290] ;  /* 0x00029000019d7983 */ /* 0x001f220000300800 */
[----:B------:R-:W-:Y:S02]  /*18700*/  IADD3.X R164, R164, UR60, RZ, P3, !PT ;  /* 0x0000003ca4a47c10 */ /* 0x000fe40009ffe4ff */
[----:B------:R-:W-:-:S03]  /*18710*/  IADD3 R175, P3, R175, UR5, RZ ;  /* 0x00000005afaf7c10 */ /* 0x000fc6000ff7e0ff */
[----:B------:R0:W-:Y:S01]  /*18720*/  STL [R1+0x2ec], R164 ;  /* 0x0002eca401007387 */ /* 0x0001e20000100800 */
[----:B------:R-:W-:-:S03]  /*18730*/  IADD3.X R174, R174, UR60, RZ, P4, !PT ;  /* 0x0000003caeae7c10 */ /* 0x000fc6000a7fe4ff */
[----:B0-----:R-:W4:Y:S04]  /*18740*/  LDL.LU R164, [R1+0x2b4] ;  /* 0x0002b40001a47983 */ /* 0x001f280000300800 */
[----:B------:R-:W-:Y:S01]  /*18750*/  STL [R1+0x2c8], R176 ;  /* 0x0002c8b001007387 */ /* 0x000fe20000100800 */
[----:B---3--:R-:W-:-:S05]  /*18760*/  IADD3 R165, P4, R165, UR5, RZ ;  /* 0x00000005a5a57c10 */ /* 0x008fca000ff9e0ff */
[----:B------:R0:W-:Y:S04]  /*18770*/  STL [R1+0x2b8], R165 ;  /* 0x0002b8a501007387 */ /* 0x0001e80000100800 */
[----:B------:R1:W-:Y:S04]  /*18780*/  STL [R1+0x2c0], R175 ;  /* 0x0002c0af01007387 */ /* 0x0003e80000100800 */
[----:B0-----:R-:W3:Y:S04]  /*18790*/  LDL.LU R165, [R1+0x288] ;  /* 0x0002880001a57983 */ /* 0x001ee80000300800 */
[----:B------:R0:W-:Y:S01]  /*187a0*/  STL [R1+0x2e4], R174 ;  /* 0x0002e4ae01007387 */ /* 0x0001e20000100800 */
[----:B------:R-:W-:-:S03]  /*187b0*/  IADD3.X R173, R173, UR60, RZ, P5, !PT ;  /* 0x0000003cadad7c10 */ /* 0x000fc6000affe4ff */
[----:B------:R-:W3:Y:S04]  /*187c0*/  LDL.LU R162, [R1+0x2ac] ;  /* 0x0002ac0001a27983 */ /* 0x000ee80000300800 */
[----:B------:R-:W3:Y:S04]  /*187d0*/  LDL.LU R158, [R1+0x280] ;  /* 0x00028000019e7983 */ /* 0x000ee80000300800 */
[----:B------:R-:W3:Y:S04]  /*187e0*/  LDL.LU R154, [R1+0x2a4] ;  /* 0x0002a400019a7983 */ /* 0x000ee80000300800 */
[----:B------:R0:W-:Y:S04]  /*187f0*/  STL [R1+0x2dc], R173 ;  /* 0x0002dcad01007387 */ /* 0x0001e80000100800 */
[----:B------:R-:W3:Y:S04]  /*18800*/  LDL.LU R23, [R1+0x278] ;  /* 0x0002780001177983 */ /* 0x000ee80000300800 */
[----:B------:R-:W3:Y:S04]  /*18810*/  LDL.LU R20, [R1+0x29c] ;  /* 0x00029c0001147983 */ /* 0x000ee80000300800 */
[----:B------:R-:W3:Y:S04]  /*18820*/  LDL.LU R17, [R1+0x270] ;  /* 0x0002700001117983 */ /* 0x000ee80000300800 */
[----:B------:R-:W3:Y:S04]  /*18830*/  LDL.LU R176, [R1+0x294] ;  /* 0x0002940001b07983 */ /* 0x000ee80000300800 */
[----:B------:R-:W3:Y:S04]  /*18840*/  LDL.LU R14, [R1+0x268] ;  /* 0x00026800010e7983 */ /* 0x000ee80000300800 */
[----:B-1----:R-:W3:Y:S04]  /*18850*/  LDL.LU R175, [R1+0x28c] ;  /* 0x00028c0001af7983 */ /* 0x002ee80000300800 */
[----:B0-----:R-:W3:Y:S01]  /*18860*/  LDL.LU R174, [R1+0x260] ;  /* 0x0002600001ae7983 */ /* 0x001ee20000300800 */
[----:B------:R-:W-:-:S05]  /*18870*/  IADD3 R171, P5, R171, UR5, RZ ;  /* 0x00000005abab7c10 */ /* 0x000fca000ffbe0ff */
[----:B------:R0:W-:Y:S04]  /*18880*/  STL [R1+0x2b0], R171 ;  /* 0x0002b0ab01007387 */ /* 0x0001e80000100800 */
[----:B------:R-:W3:Y:S01]  /*18890*/  LDL.LU R173, [R1+0x284] ;  /* 0x0002840001ad7983 */ /* 0x000ee20000300800 */
[----:B------:R-:W-:-:S03]  /*188a0*/  IADD3.X R172, R172, UR60, RZ, P6, !PT ;  /* 0x0000003cacac7c10 */ /* 0x000fc6000b7fe4ff */
[----:B0-----:R-:W3:Y:S01]  /*188b0*/  LDL.LU R171, [R1+0x258] ;  /* 0x0002580001ab7983 */ /* 0x001ee20000300800 */
[----:B--2---:R-:W-:Y:S02]  /*188c0*/  IADD3 R167, P6, R167, UR5, RZ ;  /* 0x00000005a7a77c10 */ /* 0x004fe4000ffde0ff */
[----:B------:R-:W-:-:S03]  /*188d0*/  IADD3.X R168, R168, UR60, RZ, P1, !PT ;  /* 0x0000003ca8a87c10 */ /* 0x000fc60008ffe4ff */
[----:B------:R0:W-:Y:S01]  /*188e0*/  STL [R1+0x2a8], R167 ;  /* 0x0002a8a701007387 */ /* 0x0001e20000100800 */
[----:B------:R-:W-:Y:S02]  /*188f0*/  IADD3 R11, P1, R11, UR5, RZ ;  /* 0x000000050b0b7c10 */ /* 0x000fe4000ff3e0ff */
[----:B------:R-:W-:Y:S01]  /*18900*/  IADD3.X R8, R8, UR60, RZ, P2, !PT ;  /* 0x0000003c08087c10 */ /* 0x000fe200097fe4ff */
[----:B0-----:R-:W2:Y:S04]  /*18910*/  LDL.LU R167, [R1+0x27c] ;  /* 0x00027c0001a77983 */ /* 0x001ea80000300800 */
[----:B------:R-:W-:Y:S04]  /*18920*/  STL [R1+0x2d4], R172 ;  /* 0x0002d4ac01007387 */ /* 0x000fe80000100800 */
[----:B------:R-:W-:Y:S04]  /*18930*/  STL [R1+0x2cc], R168 ;  /* 0x0002cca801007387 */ /* 0x000fe80000100800 */
[----:B------:R-:W-:Y:S01]  /*18940*/  STL [R1+0x2a0], R11 ;  /* 0x0002a00b01007387 */ /* 0x000fe20000100800 */
[----:B----4-:R-:W-:-:S02]  /*18950*/  IADD3 R177, P2, R177, UR5, RZ ;  /* 0x00000005b1b17c10 */ /* 0x010fc4000ff5e0ff */
[----:B------:R-:W-:-:S05]  /*18960*/  IADD3.X R161, R161, UR60, RZ, P3, !PT ;  /* 0x0000003ca1a17c10 */ /* 0x000fca0009ffe4ff */
[----:B------:R0:W-:Y:S04]  /*18970*/  STL [R1+0x2bc], R161 ;  /* 0x0002bca101007387 */ /* 0x0001e80000100800 */
[----:B------:R-:W-:Y:S04]  /*18980*/  STL [R1+0x2c4], R8 ;  /* 0x0002c40801007387 */ /* 0x000fe80000100800 */
[----:B0-----:R-:W4:Y:S04]  /*18990*/  LDL.LU R161, [R1+0x250] ;  /* 0x0002500001a17983 */ /* 0x001f280000300800 */
[----:B------:R-:W-:Y:S04]  /*189a0*/  STL [R1+0x298], R177 ;  /* 0x000298b101007387 */ /* 0x000fe80000100800 */
[----:B------:R-:W4:Y:S01]  /*189b0*/  LDL.LU R11, [R1+0x274] ;  /* 0x00027400010b7983 */ /* 0x000f220000300800 */
[----:B------:R-:W-:-:S05]  /*189c0*/  IADD3 R157, P3, R157, UR5, RZ ;  /* 0x000000059d9d7c10 */ /* 0x000fca000ff7e0ff */
[----:B------:R0:W-:Y:S04]  /*189d0*/  STL [R1+0x290], R157 ;  /* 0x0002909d01007387 */ /* 0x0001e80000100800 */
[----:B0-----:R-:W4:Y:S04]  /*189e0*/  LDL.LU R157, [R1+0x248] ;  /* 0x00024800019d7983 */ /* 0x001f280000300800 */
[----:B------:R-:W4:Y:S04]  /*189f0*/  LDL.LU R8, [R1+0x26c] ;  /* 0x00026c0001087983 */ /* 0x000f280000300800 */
[----:B------:R-:W4:Y:S01]  /*18a00*/  LDL.LU R177, [R1+0x240] ;  /* 0x0002400001b17983 */ /* 0x000f220000300800 */
[----:B------:R-:W-:-:S05]  /*18a10*/  IADD3.X R164, R164, UR60, RZ, P4, !PT ;  /* 0x0000003ca4a47c10 */ /* 0x000fca000a7fe4ff */
[----:B------:R0:W-:Y:S04]  /*18a20*/  STL [R1+0x2b4], R164 ;  /* 0x0002b4a401007387 */ /* 0x0001e80000100800 */
[----:B0-----:R-:W4:Y:S01]  /*18a30*/  LDL.LU R164, [R1+0x264] ;  /* 0x0002640001a47983 */ /* 0x001f220000300800 */
[----:B---3--:R-:W-:-:S05]  /*18a40*/  IADD3 R165, P4, R165, UR5, RZ ;  /* 0x00000005a5a57c10 */ /* 0x008fca000ff9e0ff */
[----:B------:R0:W-:Y:S01]  /*18a50*/  STL [R1+0x288], R165 ;  /* 0x000288a501007387 */ /* 0x0001e20000100800 */
[----:B------:R-:W-:Y:S02]  /*18a60*/  IADD3.X R162, R162, UR60, RZ, P5, !PT ;  /* 0x0000003ca2a27c10 */ /* 0x000fe4000affe4ff */
[----:B------:R-:W-:Y:S01]  /*18a70*/  IADD3 R158, P5, R158, UR5, RZ ;  /* 0x000000059e9e7c10 */ /* 0x000fe2000ffbe0ff */
[----:B0-----:R-:W3:Y:S01]  /*18a80*/  LDL.LU R165, [R1+0x238] ;  /* 0x0002380001a57983 */ /* 0x001ee20000300800 */
[----:B------:R-:W-:-:S03]  /*18a90*/  IADD3.X R154, R154, UR60, RZ, P6, !PT ;  /* 0x0000003c9a9a7c10 */ /* 0x000fc6000b7fe4ff */
[----:B------:R-:W-:Y:S01]  /*18aa0*/  STL [R1+0x2ac], R162 ;  /* 0x0002aca201007387 */ /* 0x000fe20000100800 */
[----:B------:R-:W-:-:S03]  /*18ab0*/  IADD3 R23, P6, R23, UR5, RZ ;  /* 0x0000000517177c10 */ /* 0x000fc6000ffde0ff */
[----:B------:R-:W-:Y:S01]  /*18ac0*/  STL [R1+0x280], R158 ;  /* 0x0002809e01007387 */ /* 0x000fe20000100800 */
[----:B------:R-:W-:-:S03]  /*18ad0*/  IADD3.X R20, R20, UR60, RZ, P1, !PT ;  /* 0x0000003c14147c10 */ /* 0x000fc60008ffe4ff */
        /* <DEDUP_REMOVED lines=9> */
[----:B0-----:R-:W3:Y:S04]  /*18b70*/  LDL.LU R176, [R1+0x25c] ;  /* 0x00025c0001b07983 */ /* 0x001ee80000300800 */
[----:B------:R-:W-:Y:S04]  /*18b80*/  STL [R1+0x270], R17 ;  /* 0x0002701101007387 */ /* 0x000fe80000100800 */
[----:B------:R-:W-:Y:S04]  /*18b90*/  STL [R1+0x268], R14 ;  /* 0x0002680e01007387 */ /* 0x000fe80000100800 */
[----:B------:R0:W-:Y:S04]  /*18ba0*/  STL [R1+0x28c], R175 ;  /* 0x00028caf01007387 */ /* 0x0001e80000100800 */
[----:B------:R-:W3:Y:S04]  /*18bb0*/  LDL.LU R172, [R1+0x230] ;  /* 0x0002300001ac7983 */ /* 0x000ee80000300800 */
[----:B------:R1:W-:Y:S04]  /*18bc0*/  STL [R1+0x260], R174 ;  /* 0x000260ae01007387 */ /* 0x0003e80000100800 */
[----:B0-----:R-:W3:Y:S01]  /*18bd0*/  LDL.LU R175, [R1+0x254] ;  /* 0x0002540001af7983 */ /* 0x001ee20000300800 */
[----:B------:R-:W-:-:S02]  /*18be0*/  IADD3.X R173, R173, UR60, RZ, P4, !PT ;  /* 0x0000003cadad7c10 */ /* 0x000fc4000a7fe4ff */
[----:B------:R-:W-:-:S03]  /*18bf0*/  IADD3 R171, P4, R171, UR5, RZ ;  /* 0x00000005abab7c10 */ /* 0x000fc6000ff9e0ff */
[----:B------:R0:W-:Y:S04]  /*18c00*/  STL [R1+0x284], R173 ;  /* 0x000284ad01007387 */ /* 0x0001e80000100800 */
[----:B------:R2:W-:Y:S04]  /*18c10*/  STL [R1+0x258], R171 ;  /* 0x000258ab01007387 */ /* 0x0005e80000100800 */
[----:B------:R-:W3:Y:S04]  /*18c20*/  LDL.LU R168, [R1+0x228] ;  /* 0x0002280001a87983 */ /* 0x000ee80000300800 */
[----:B-1----:R-:W3:Y:S04]  /*18c30*/  LDL.LU R174, [R1+0x24c] ;  /* 0x00024c0001ae7983 */ /* 0x002ee80000300800 */
[----:B0-----:R-:W3:Y:S01]  /*18c40*/  LDL.LU R173, [R1+0x220] ;  /* 0x0002200001ad7983 */ /* 0x001ee20000300800 */
[----:B--2---:R-:W-:-:S05]  /*18c50*/  IADD3.X R167, R167, UR60, RZ, P5, !PT ;  /* 0x0000003ca7a77c10 */ /* 0x004fca000affe4ff */
[----:B------:R0:W-:Y:S04]  /*18c60*/  STL [R1+0x27c], R167 ;  /* 0x00027ca701007387 */ /* 0x0001e80000100800 */
[----:B------:R-:W2:Y:S04]  /*18c70*/  LDL.LU R171, [R1+0x244] ;  /* 0x0002440001ab7983 */ /* 0x000ea80000300800 */
[----:B0-----:R-:W2:Y:S01]  /*18c80*/  LDL.LU R167, [R1+0x218] ;  /* 0x0002180001a77983 */ /* 0x001ea20000300800 */
[----:B----4-:R-:W-:Y:S02]  /*18c90*/  IADD3 R161, P5, R161, UR5, RZ ;  /* 0x00000005a1a17c10 */ /* 0x010fe4000ffbe0ff */
[----:B------:R-:W-:-:S03]  /*18ca0*/  IADD3.X R11, R11, UR60, RZ, P6, !PT ;  /* 0x0000003c0b0b7c10 */ /* 0x000fc6000b7fe4ff */
[----:B------:R0:W-:Y:S04]  /*18cb0*/  STL [R1+0x250], R161 ;  /* 0x000250a101007387 */ /* 0x0001e80000100800 */
[----:B0-----:R-:W4:Y:S01]  /*18cc0*/  LDL.LU R161, [R1+0x23c] ;  /* 0x00023c0001a17983 */ /* 0x001f220000300800 */
[----:B------:R-:W-:Y:S02]  /*18cd0*/  IADD3 R157, P6, R157, UR5, RZ ;  /* 0x000000059d9d7c10 */ /* 0x000fe4000ffde0ff */
[----:B------:R-:W-:-:S03]  /*18ce0*/  IADD3.X R8, R8, UR60, RZ, P1, !PT ;  /* 0x0000003c08087c10 */ /* 0x000fc60008ffe4ff */
[----:B------:R0:W-:Y:S01]  /*18cf0*/  STL [R1+0x248], R157 ;  /* 0x0002489d01007387 */ /* 0x0001e20000100800 */
[----:B------:R-:W-:-:S03]  /*18d00*/  IADD3 R177, P1, R177, UR5, RZ ;  /* 0x00000005b1b17c10 */ /* 0x000fc6000ff3e0ff */
[----:B0-----:R-:W4:Y:S04]  /*18d10*/  LDL.LU R157, [R1+0x210] ;  /* 0x00021000019d7983 */ /* 0x001f280000300800 */
[----:B------:R-:W-:Y:S01]  /*18d20*/  STL [R1+0x274], R11 ;  /* 0x0002740b01007387 */ /* 0x000fe20000100800 */
[----:B------:R-:W-:-:S05]  /*18d30*/  IADD3.X R164, R164, UR60, RZ, P2, !PT ;  /* 0x0000003ca4a47c10 */ /* 0x000fca00097fe4ff */
[----:B------:R0:W-:Y:S04]  /*18d40*/  STL [R1+0x264], R164 ;  /* 0x000264a401007387 */ /* 0x0001e80000100800 */
[----:B------:R-:W-:Y:S04]  /*18d50*/  STL [R1+0x26c], R8 ;  /* 0x00026c0801007387 */ /* 0x000fe80000100800 */
[----:B0-----:R-:W4:Y:S04]  /*18d60*/  LDL.LU R164, [R1+0x234] ;  /* 0x0002340001a47983 */ /* 0x001f280000300800 */
[----:B------:R-:W-:Y:S04]  /*18d70*/  STL [R1+0x240], R177 ;  /* 0x000240b101007387 */ /* 0x000fe80000100800 */
[----:B------:R-:W4:Y:S04]  /*18d80*/  LDL.LU R162, [R1+0x208] ;  /* 0x0002080001a27983 */ /* 0x000f280000300800 */
[----:B------:R-:W4:Y:S04]  /*18d90*/  LDL.LU R158, [R1+0x22c] ;  /* 0x00022c00019e7983 */ /* 0x000f280000300800 */
[----:B------:R-:W4:Y:S01]  /*18da0*/  LDL.LU R154, [R1+0x200] ;  /* 0x00020000019a7983 */ /* 0x000f220000300800 */
[----:B---3--:R-:W-:-:S05]  /*18db0*/  IADD3 R165, P2, R165, UR5, RZ ;  /* 0x00000005a5a57c10 */ /* 0x008fca000ff5e0ff */
        /* <DEDUP_REMOVED lines=8> */
[----:B------:R-:W-:-:S05]  /*18e40*/  IADD3.X R176, R176, UR60, RZ, P3, !PT ;  /* 0x0000003cb0b07c10 */ /* 0x000fca0009ffe4ff */
[----:B------:R0:W-:Y:S04]  /*18e50*/  STL [R1+0x25c], R176 ;  /* 0x00025cb001007387 */ /* 0x0001e80000100800 */
[----:B------:R-:W3:Y:S04]  /*18e60*/  LDL.LU R177, [R1+0x1e0] ;  /* 0x0001e00001b17983 */ /* 0x000ee80000300800 */
[----:B0-----:R-:W3:Y:S01]  /*18e70*/  LDL.LU R176, [R1+0x204] ;  /* 0x0002040001b07983 */ /* 0x001ee20000300800 */
[----:B------:R-:W-:-:S05]  /*18e80*/  IADD3.X R175, R175, UR60, RZ, P4, !PT ;  /* 0x0000003cafaf7c10 */ /* 0x000fca000a7fe4ff */
[----:B------:R0:W-:Y:S04]  /*18e90*/  STL [R1+0x254], R175 ;  /* 0x000254af01007387 */ /* 0x0001e80000100800 */
[----:B0-----:R-:W3:Y:S01]  /*18ea0*/  LDL.LU R175, [R1+0x1fc] ;  /* 0x0001fc0001af7983 */ /* 0x001ee20000300800 */
[----:B------:R-:W-:Y:S02]  /*18eb0*/  IADD3 R172, P3, R172, UR5, RZ ;  /* 0x00000005acac7c10 */ /* 0x000fe4000ff7e0ff */
[----:B------:R-:W-:Y:S02]  /*18ec0*/  IADD3 R168, P4, R168, UR5, RZ ;  /* 0x00000005a8a87c10 */ /* 0x000fe4000ff9e0ff */
[----:B------:R-:W-:Y:S01]  /*18ed0*/  IADD3.X R174, R174, UR60, RZ, P5, !PT ;  /* 0x0000003caeae7c10 */ /* 0x000fe2000affe4ff */
[----:B------:R-:W-:Y:S01]  /*18ee0*/  STL [R1+0x230], R172 ;  /* 0x000230ac01007387 */ /* 0x000fe20000100800 */
[----:B------:R-:W-:-:S03]  /*18ef0*/  IADD3 R173, P5, R173, UR5, RZ ;  /* 0x00000005adad7c10 */ /* 0x000fc6000ffbe0ff */
[----:B------:R-:W-:Y:S04]  /*18f00*/  STL [R1+0x228], R168 ;  /* 0x000228a801007387 */ /* 0x000fe80000100800 */
[----:B------:R0:W-:Y:S04]  /*18f10*/  STL [R1+0x24c], R174 ;  /* 0x00024cae01007387 */ /* 0x0001e80000100800 */
[----:B0-----:R-:W3:Y:S01]  /*18f20*/  LDL.LU R174, [R1+0x1f4] ;  /* 0x0001f40001ae7983 */ /* 0x001ee20000300800 */
[----:B--2---:R-:W-:-:S03]  /*18f30*/  IADD3.X R171, R171, UR60, RZ, P6, !PT ;  /* 0x0000003cabab7c10 */ /* 0x004fc6000b7fe4ff */
[----:B------:R0:W-:Y:S01]  /*18f40*/  STL [R1+0x220], R173 ;  /* 0x000220ad01007387 */ /* 0x0001e20000100800 */
[----:B------:R-:W-:-:S03]  /*18f50*/  IADD3 R167, P6, R167, UR5, RZ ;  /* 0x00000005a7a77c10 */ /* 0x000fc6000ffde0ff */
[----:B------:R1:W-:Y:S04]  /*18f60*/  STL [R1+0x244], R171 ;  /* 0x000244ab01007387 */ /* 0x0003e80000100800 */
[----:B0-----:R-:W2:Y:S04]  /*18f70*/  LDL.LU R173, [R1+0x1c8] ;  /* 0x0001c80001ad7983 */ /* 0x001ea80000300800 */
[----:B------:R0:W-:Y:S04]  /*18f80*/  STL [R1+0x218], R167 ;  /* 0x000218a701007387 */ /* 0x0001e80000100800 */
[----:B-1----:R-:W2:Y:S01]  /*18f90*/  LDL.LU R171, [R1+0x1ec] ;  /* 0x0001ec0001ab7983 */ /* 0x002ea20000300800 */
[----:B----4-:R-:W-:-:S05]  /*18fa0*/  IADD3.X R161, R161, UR60, RZ, P1, !PT ;  /* 0x0000003ca1a17c10 */ /* 0x010fca0008ffe4ff */
[----:B------:R1:W-:Y:S04]  /*18fb0*/  STL [R1+0x23c], R161 ;  /* 0x00023ca101007387 */ /* 0x0003e80000100800 */
[----:B0-----:R-:W4:Y:S04]  /*18fc0*/  LDL.LU R167, [R1+0x1c0] ;  /* 0x0001c00001a77983 */ /* 0x001f280000300800 */
[----:B-1----:R-:W4:Y:S01]  /*18fd0*/  LDL.LU R161, [R1+0x1e4] ;  /* 0x0001e40001a17983 */ /* 0x002f220000300800 */
[----:B------:R-:W-:-:S05]  /*18fe0*/  IADD3 R157, P1, R157, UR5, RZ ;  /* 0x000000059d9d7c10 */ /* 0x000fca000ff3e0ff */
[----:B------:R0:W-:Y:S04]  /*18ff0*/  STL [R1+0x210], R157 ;  /* 0x0002109d01007387 */ /* 0x0001e80000100800 */
[----:B0-----:R-:W4:Y:S01]  /*19000*/  LDL.LU R157, [R1+0x1b8] ;  /* 0x0001b800019d7983 */ /* 0x001f220000300800 */
[----:B------:R-:W-:-:S05]  /*19010*/  IADD3.X R164, R164, UR60, RZ, P2, !PT ;  /* 0x0000003ca4a47c10 */ /* 0x000fca00097fe4ff */
[----:B------:R0:W-:Y:S01]  /*19020*/  STL [R1+0x234], R164 ;  /* 0x000234a401007387 */ /* 0x0001e20000100800 */
[----:B------:R-:W-:Y:S02]  /*19030*/  IADD3 R162, P2, R162, UR5, RZ ;  /* 0x00000005a2a27c10 */ /* 0x000fe4000ff5e0ff */
[----:B------:R-:W-:Y:S01]  /*19040*/  IADD3.X R158, R158, UR60, RZ, P3, !PT ;  /* 0x0000003c9e9e7c10 */ /* 0x000fe20009ffe4ff */
[----:B0-----:R-:W4:Y:S01]  /*19050*/  LDL.LU R164, [R1+0x1b0] ;  /* 0x0001b00001a47983 */ /* 0x001f220000300800 */
[----:B------:R-:W-:-:S03]  /*19060*/  IADD3 R154, P3, R154, UR5, RZ ;  /* 0x000000059a9a7c10 */ /* 0x000fc6000ff7e0ff */
[----:B------:R-:W-:Y:S04]  /*19070*/  STL [R1+0x208], R162 ;  /* 0x000208a201007387 */ /* 0x000fe80000100800 */
[----:B------:R-:W-:Y:S04]  /*19080*/  STL [R1+0x22c], R158 ;  /* 0x00022c9e01007387 */ /* 0x000fe80000100800 */
[----:B------:R-:W-:Y:S01]  /*19090*/  STL [R1+0x200], R154 ;  /* 0x0002009a01007387 */ /* 0x000fe20000100800 */
[----:B---3--:R-:W-:Y:S02]  /*190a0*/  IADD3.X R23, R23, UR60, RZ, P4, !PT ;  /* 0x0000003c17177c10 */ /* 0x008fe4000a7fe4ff */
[----:B------:R-:W-:-:S02]  /*190b0*/  IADD3 R20, P4, R20, UR5, RZ ;  /* 0x0000000514147c10 */ /* 0x000fc4000ff9e0ff */
        /* <DEDUP_REMOVED lines=10> */
[----:B------:R-:W-:Y:S01]  /*19160*/  STL [R1+0x214], R14 ;  /* 0x0002140e01007387 */ /* 0x000fe20000100800 */
[----:B------:R-:W-:Y:S02]  /*19170*/  IADD3 R177, P1, R177, UR5, RZ ;  /* 0x00000005b1b17c10 */ /* 0x000fe4000ff3e0ff */
[----:B------:R-:W-:-:S02]  /*19180*/  IADD3.X R176, R176, UR60, RZ, P2, !PT ;  /* 0x0000003cb0b07c10 */ /* 0x000fc400097fe4ff */
[----:B------:R-:W-:Y:S01]  /*19190*/  IADD3 R246, P2, R246, UR5, RZ ;  /* 0x00000005f6f67c10 */ /* 0x000fe2000ff5e0ff */
[----:B------:R-:W-:Y:S04]  /*191a0*/  STL [R1+0x1e8], R11 ;  /* 0x0001e80b01007387 */ /* 0x000fe80000100800 */
[----:B------:R-:W-:Y:S04]  /*191b0*/  STL [R1+0x20c], R8 ;  /* 0x00020c0801007387 */ /* 0x000fe80000100800 */
[----:B------:R0:W-:Y:S04]  /*191c0*/  STL [R1+0x1d8], R246 ;  /* 0x0001d8f601007387 */ /* 0x0001e80000100800 */
[----:B------:R-:W-:Y:S04]  /*191d0*/  STL [R1+0x1e0], R177 ;  /* 0x0001e0b101007387 */ /* 0x000fe80000100800 */
[----:B0-----:R-:W3:Y:S01]  /*191e0*/  LDL.LU R246, [R1+0x1bc] ;  /* 0x0001bc0001f67983 */ /* 0x001ee20000300800 */
[----:B------:R-:W-:-:S02]  /*191f0*/  IADD3.X R175, R175, UR60, RZ, P3, !PT ;  /* 0x0000003cafaf7c10 */ /* 0x000fc40009ffe4ff */
[----:B------:R-:W-:Y:S01]  /*19200*/  IADD3 R6, P3, R6, UR5, RZ ;  /* 0x0000000506067c10 */ /* 0x000fe2000ff7e0ff */
[----:B------:R-:W-:Y:S04]  /*19210*/  STL [R1+0x204], R176 ;  /* 0x000204b001007387 */ /* 0x000fe80000100800 */
[----:B------:R0:W-:Y:S04]  /*19220*/  STL [R1+0x1d0], R6 ;  /* 0x0001d00601007387 */ /* 0x0001e80000100800 */
[----:B0-----:R-:W3:Y:S04]  /*19230*/  LDL.LU R6, [R1+0x898] ;  /* 0x0008980001067983 */ /* 0x001ee80000300800 */
[----:B------:R0:W-:Y:S04]  /*19240*/  STL [R1+0x1fc], R175 ;  /* 0x0001fcaf01007387 */ /* 0x0001e80000100800 */
[----:B------:R-:W3:Y:S04]  /*19250*/  LDL.LU R8, [R1+0x1b4] ;  /* 0x0001b40001087983 */ /* 0x000ee80000300800 */
[----:B------:R-:W3:Y:S04]  /*19260*/  LDL.LU R177, [R1+0x188] ;  /* 0x0001880001b17983 */ /* 0x000ee80000300800 */
[----:B------:R-:W3:Y:S04]  /*19270*/  LDL.LU R176, [R1+0x1ac] ;  /* 0x0001ac0001b07983 */ /* 0x000ee80000300800 */
[----:B0-----:R-:W3:Y:S01]  /*19280*/  LDL.LU R175, [R1+0x180] ;  /* 0x0001800001af7983 */ /* 0x001ee20000300800 */
[----:B------:R-:W-:-:S02]  /*19290*/  IADD3.X R174, R174, UR60, RZ, P4, !PT ;  /* 0x0000003caeae7c10 */ /* 0x000fc4000a7fe4ff */
[----:B--2---:R-:W-:-:S03]  /*192a0*/  IADD3 R173, P4, R173, UR5, RZ ;  /* 0x00000005adad7c10 */ /* 0x004fc6000ff9e0ff */
[----:B------:R0:W-:Y:S01]  /*192b0*/  STL [R1+0x1f4], R174 ;  /* 0x0001f4ae01007387 */ /* 0x0001e20000100800 */
[----:B------:R-:W-:Y:S02]  /*192c0*/  IADD3.X R171, R171, UR60, RZ, P5, !PT ;  /* 0x0000003cabab7c10 */ /* 0x000fe4000affe4ff */
[----:B------:R-:W-:Y:S01]  /*192d0*/  IADD3.X R239, R239, UR60, RZ, P2, !PT ;  /* 0x0000003cefef7c10 */ /* 0x000fe200097fe4ff */
[----:B0-----:R-:W2:Y:S04]  /*192e0*/  LDL.LU R174, [R1+0x178] ;  /* 0x0001780001ae7983 */ /* 0x001ea80000300800 */
[----:B------:R0:W-:Y:S01]  /*192f0*/  STL [R1+0x1c8], R173 ;  /* 0x0001c8ad01007387 */ /* 0x0001e20000100800 */
[----:B------:R-:W-:Y:S02]  /*19300*/  IADD3 R236, P2, R236, UR5, RZ ;  /* 0x00000005ecec7c10 */ /* 0x000fe4000ff5e0ff */
[----:B------:R-:W-:Y:S01]  /*19310*/  IADD3.X R252, R252, UR60, RZ, P3, !PT ;  /* 0x0000003cfcfc7c10 */ /* 0x000fe20009ffe4ff */
[----:B0-----:R-:W2:Y:S04]  /*19320*/  LDL.LU R173, [R1+0x170] ;  /* 0x0001700001ad7983 */ /* 0x001ea80000300800 */
[----:B------:R-:W-:Y:S01]  /*19330*/  STL [R1+0x1ec], R171 ;  /* 0x0001ecab01007387 */ /* 0x000fe20000100800 */
[----:B----4-:R-:W-:-:S02]  /*19340*/  IADD3 R167, P5, R167, UR5, RZ ;  /* 0x00000005a7a77c10 */ /* 0x010fc4000ffbe0ff */
[----:B------:R-:W-:-:S03]  /*19350*/  IADD3.X R161, R161, UR60, RZ, P6, !PT ;  /* 0x0000003ca1a17c10 */ /* 0x000fc6000b7fe4ff */
[----:B------:R-:W-:Y:S01]  /*19360*/  STL [R1+0x1c0], R167 ;  /* 0x0001c0a701007387 */ /* 0x000fe20000100800 */
[----:B------:R-:W-:Y:S02]  /*19370*/  IADD3 R230, P3, R230, UR5, RZ ;  /* 0x00000005e6e67c10 */ /* 0x000fe4000ff7e0ff */
[----:B------:R-:W-:Y:S02]  /*19380*/  IADD3 R157, P6, R157, UR5, RZ ;  /* 0x000000059d9d7c10 */ /* 0x000fe4000ffde0ff */
[----:B------:R-:W-:Y:S02]  /*19390*/  IADD3.X R248, R248, UR60, RZ, P2, !PT ;  /* 0x0000003cf8f87c10 */ /* 0x000fe400097fe4ff */
[----:B------:R-:W-:Y:S02]  /*193a0*/  IADD3.X R251, R251, UR60, RZ, P3, !PT ;  /* 0x0000003cfbfb7c10 */ /* 0x000fe40009ffe4ff */
[----:B---3--:R-:W-:Y:S02]  /*193b0*/  IADD3.X R165, R165, UR60, RZ, P4, !PT ;  /* 0x0000003ca5a57c10 */ /* 0x008fe4000a7fe4ff */
[----:B------:R-:W-:-:S02]  /*193c0*/  IADD3 R0, P4, R0, UR5, RZ ;  /* 0x0000000500007c10 */ /* 0x000fc4000ff9e0ff */
[----:B------:R-:W-:Y:S02]  /*193d0*/  IADD3.X R6, R6, UR60, RZ, P1, !PT ;  /* 0x0000003c06067c10 */ /* 0x000fe40008ffe4ff */
[----:B------:R-:W-:-:S03]  /*193e0*/  IADD3 R164, P1, R164, UR5, RZ ;  /* 0x00000005a4a47c10 */ /* 0x000fc6000ff3e0ff */
[----:B------:R0:W-:Y:S04]  /*193f0*/  STL [R1+0x1dc], R6 ;  /* 0x0001dc0601007387 */ /* 0x0001e80000100800 */
[----:B------:R-:W-:Y:S04]  /*19400*/  STL [R1+0x1e4], R161 ;  /* 0x0001e4a101007387 */ /* 0x000fe80000100800 */
[----:B0-----:R0:W5:Y:S04]  /*19410*/  LDL.LU R6, [R1+0x894] ;  /* 0x0008940001067983 */ /* 0x0011680000300800 */
[----:B------:R-:W-:Y:S04]  /*19420*/  STL [R1+0x1b8], R157 ;  /* 0x0001b89d01007387 */ /* 0x000fe80000100800 */
[----:B------:R1:W-:Y:S04]  /*19430*/  STL [R1+0x1d4], R239 ;  /* 0x0001d4ef01007387 */ /* 0x0003e80000100800 */
[----:B-1----:R-:W3:Y:S04]  /*19440*/  LDL.LU R239, [R1+0x890] ;  /* 0x0008900001ef7983 */ /* 0x002ee80000300800 */
[----:B------:R-:W-:Y:S04]  /*19450*/  STL [R1+0x1b0], R164 ;  /* 0x0001b0a401007387 */ /* 0x000fe80000100800 */
[----:B------:R1:W-:Y:S04]  /*19460*/  STL [R1+0x1a8], R236 ;  /* 0x0001a8ec01007387 */ /* 0x0003e80000100800 */
[----:B-1----:R-:W4:Y:S04]  /*19470*/  LDL.LU R236, [R1+0x88c] ;  /* 0x00088c0001ec7983 */ /* 0x002f280000300800 */
[----:B------:R1:W-:Y:S04]  /*19480*/  STL [R1+0x1cc], R252 ;  /* 0x0001ccfc01007387 */ /* 0x0003e80000100800 */
[----:B-1----:R-:W3:Y:S04]  /*19490*/  LDL.LU R252, [R1+0x888] ;  /* 0x0008880001fc7983 */ /* 0x002ee80000300800 */
[----:B------:R-:W4:Y:S04]  /*194a0*/  LDL.LU R171, [R1+0x184] ;  /* 0x0001840001ab7983 */ /* 0x000f280000300800 */
[----:B------:R1:W-:Y:S04]  /*194b0*/  STL [R1+0x1a0], R230 ;  /* 0x0001a0e601007387 */ /* 0x0003e80000100800 */
[----:B-1----:R-:W3:Y:S04]  /*194c0*/  LDL.LU R230, [R1+0x17c] ;  /* 0x00017c0001e67983 */ /* 0x002ee80000300800 */
[----:B------:R-:W3:Y:S04]  /*194d0*/  LDL.LU R167, [R1+0x174] ;  /* 0x0001740001a77983 */ /* 0x000ee80000300800 */
[----:B------:R-:W3:Y:S04]  /*194e0*/  LDL.LU R161, [R1+0x148] ;  /* 0x0001480001a17983 */ /* 0x000ee80000300800 */
[----:B------:R-:W3:Y:S01]  /*194f0*/  LDL.LU R157, [R1+0x16c] ;  /* 0x00016c00019d7983 */ /* 0x000ee20000300800 */
[----:B------:R-:W-:-:S03]  /*19500*/  IADD3.X R246, R246, UR60, RZ, P5, !PT ;  /* 0x0000003cf6f67c10 */ /* 0x000fc6000affe4ff */
[----:B------:R-:W-:Y:S04]  /*19510*/  STL [R1+0x1c4], R165 ;  /* 0x0001c4a501007387 */ /* 0x000fe80000100800 */
[----:B------:R-:W3:Y:S04]  /*19520*/  LDL.LU R164, [R1+0x140] ;  /* 0x0001400001a47983 */ /* 0x000ee80000300800 */
[----:B------:R1:W-:Y:S01]  /*19530*/  STL [R1+0x198], R0 ;  /* 0x0001980001007387 */ /* 0x0003e20000100800 */
[----:B------:R-:W-:-:S03]  /*19540*/  IADD3 R250, P5, R250, UR5, RZ ;  /* 0x00000005fafa7c10 */ /* 0x000fc6000ffbe0ff */
[----:B-1----:R-:W3:Y:S04]  /*19550*/  LDL.LU R0, [R1+0x884] ;  /* 0x0008840001007983 */ /* 0x002ee80000300800 */
[----:B------:R-:W3:Y:S04]  /*19560*/  LDL.LU R165, [R1+0x138] ;  /* 0x0001380001a57983 */ /* 0x000ee80000300800 */
[----:B------:R1:W-:Y:S01]  /*19570*/  STL [R1+0x1bc], R246 ;  /* 0x0001bcf601007387 */ /* 0x0003e20000100800 */
[----:B------:R-:W-:Y:S02]  /*19580*/  IADD3.X R8, R8, UR60, RZ, P6, !PT ;  /* 0x0000003c08087c10 */ /* 0x000fe4000b7fe4ff */
[----:B------:R-:W-:Y:S01]  /*19590*/  IADD3 R177, P6, R177, UR5, RZ ;  /* 0x00000005b1b17c10 */ /* 0x000fe2000ffde0ff */
[----:B-1----:R-:W3:Y:S01]  /*195a0*/  LDL.LU R246, [R1+0x130] ;  /* 0x0001300001f67983 */ /* 0x002ee20000300800 */
[----:B------:R-:W-:-:S03]  /*195b0*/  IADD3.X R176, R176, UR60, RZ, P1, !PT ;  /* 0x0000003cb0b07c10 */ /* 0x000fc60008ffe4ff */
[----:B------:R1:W-:Y:S01]  /*195c0*/  STL [R1+0x190], R250 ;  /* 0x000190fa01007387 */ /* 0x0003e20000100800 */
[----:B------:R-:W-:-:S03]  /*195d0*/  IADD3 R175, P1, R175, UR5, RZ ;  /* 0x00000005afaf7c10 */ /* 0x000fc6000ff3e0ff */
[----:B-1----:R-:W3:Y:S04]  /*195e0*/  LDL.LU R250, [R1+0x880] ;  /* 0x0008800001fa7983 */ /* 0x002ee80000300800 */
[----:B------:R-:W-:Y:S04]  /*195f0*/  STL [R1+0x1b4], R8 ;  /* 0x0001b40801007387 */ /* 0x000fe80000100800 */
[----:B------:R-:W-:Y:S04]  /*19600*/  STL [R1+0x188], R177 ;  /* 0x000188b101007387 */ /* 0x000fe80000100800 */
[----:B------:R1:W-:Y:S04]  /*19610*/  STL [R1+0x1a4], R248 ;  /* 0x0001a4f801007387 */ /* 0x0003e80000100800 */
[----:B------:R-:W-:Y:S04]  /*19620*/  STL [R1+0x1ac], R176 ;  /* 0x0001acb001007387 */ /* 0x000fe80000100800 */
[----:B-1----:R-:W3:Y:S04]  /*19630*/  LDL.LU R248, [R1+0x87c] ;  /* 0x00087c0001f87983 */ /* 0x002ee80000300800 */
[----:B------:R-:W-:Y:S04]  /*19640*/  STL [R1+0x180], R175 ;  /* 0x000180af01007387 */ /* 0x000fe80000100800 */
[----:B------:R1:W-:Y:S04]  /*19650*/  STL [R1+0x19c], R251 ;  /* 0x00019cfb01007387 */ /* 0x0003e80000100800 */
[----:B-1----:R-:W3:Y:S01]  /*19660*/  LDL.LU R251, [R1+0x144] ;  /* 0x0001440001fb7983 */ /* 0x002ee20000300800 */
[----:B--2---:R-:W-:-:S02]  /*19670*/  IADD3 R174, P2, R174, UR5, RZ ;  /* 0x00000005aeae7c10 */ /* 0x004fc4000ff5e0ff */
[----:B------:R-:W-:Y:S02]  /*19680*/  IADD3.X R226, R226, UR60, RZ, P4, !PT ;  /* 0x0000003ce2e27c10 */ /* 0x000fe4000a7fe4ff */
[----:B------:R-:W-:Y:S01]  /*19690*/  IADD3 R173, P3, R173, UR5, RZ ;  /* 0x00000005adad7c10 */ /* 0x000fe2000ff7e0ff */
[----:B------:R-:W-:Y:S01]  /*196a0*/  STL [R1+0x178], R174 ;  /* 0x000178ae01007387 */ /* 0x000fe20000100800 */
[----:B------:R-:W-:Y:S02]  /*196b0*/  IADD3 R214, P4, R214, UR5, RZ ;  /* 0x00000005d6d67c10 */ /* 0x000fe4000ff9e0ff */
[----:B------:R-:W-:Y:S01]  /*196c0*/  IADD3.X R245, R245, UR60, RZ, P5, !PT ;  /* 0x0000003cf5f57c10 */ /* 0x000fe2000affe4ff */
[----:B------:R1:W-:Y:S01]  /*196d0*/  STL [R1+0x194], R226 ;  /* 0x000194e201007387 */ /* 0x0003e20000100800 */
[----:B------:R-:W-:-:S03]  /*196e0*/  IADD3 R221, P5, R221, UR5, RZ ;  /* 0x00000005dddd7c10 */ /* 0x000fc6000ffbe0ff */
[----:B------:R-:W-:Y:S04]  /*196f0*/  STL [R1+0x170], R173 ;  /* 0x000170ad01007387 */ /* 0x000fe80000100800 */
[----:B-1----:R-:W2:Y:S04]  /*19700*/  LDL.LU R226, [R1+0x13c] ;  /* 0x00013c0001e27983 */ /* 0x002ea80000300800 */
[----:B------:R1:W-:Y:S01]  /*19710*/  STL [R1+0x168], R214 ;  /* 0x000168d601007387 */ /* 0x0003e20000100800 */
[----:B------:R-:W-:-:S03]  /*19720*/  IADD3.X R244, R244, UR60, RZ, P4, !PT ;  /* 0x0000003cf4f47c10 */ /* 0x000fc6000a7fe4ff */
[----:B-1----:R-:W2:Y:S04]  /*19730*/  LDL.LU R214, [R1+0x134] ;  /* 0x0001340001d67983 */ /* 0x002ea80000300800 */
[----:B------:R1:W-:Y:S04]  /*19740*/  STL [R1+0x18c], R245 ;  /* 0x00018cf501007387 */ /* 0x0003e80000100800 */
[----:B-1----:R-:W2:Y:S04]  /*19750*/  LDL.LU R245, [R1+0x108] ;  /* 0x0001080001f57983 */ /* 0x002ea80000300800 */
[----:B------:R1:W-:Y:S04]  /*19760*/  STL [R1+0x160], R221 ;  /* 0x000160dd01007387 */ /* 0x0003e80000100800 */
[----:B-1----:R-:W2:Y:S01]  /*19770*/  LDL.LU R221, [R1+0x100] ;  /* 0x0001000001dd7983 */ /* 0x002ea20000300800 */
[----:B------:R-:W-:-:S02]  /*19780*/  IADD3.X R213, R213, UR60, RZ, P5, !PT ;  /* 0x0000003cd5d57c10 */ /* 0x000fc4000affe4ff */
[----:B----4-:R-:W-:Y:S02]  /*19790*/  IADD3.X R171, R171, UR60, RZ, P6, !PT ;  /* 0x0000003cabab7c10 */ /* 0x010fe4000b7fe4ff */
[----:B------:R-:W-:-:S05]  /*197a0*/  IADD3 R242, P6, R242, UR5, RZ ;  /* 0x00000005f2f27c10 */ /* 0x000fca000ffde0ff */
[----:B------:R1:W-:Y:S01]  /*197b0*/  STL [R1+0x158], R242 ;  /* 0x000158f201007387 */ /* 0x0003e20000100800 */
[----:B---3--:R-:W-:Y:S02]  /*197c0*/  IADD3.X R230, R230, UR60, RZ, P1, !PT ;  /* 0x0000003ce6e67c10 */ /* 0x008fe40008ffe4ff */
[----:B------:R-:W-:Y:S01]  /*197d0*/  IADD3 R247, P1, R247, UR5, RZ ;  /* 0x00000005f7f77c10 */ /* 0x000fe2000ff3e0ff */
[----:B-1----:R-:W3:Y:S01]  /*197e0*/  LDL.LU R242, [R1+0x878] ;  /* 0x0008780001f27983 */ /* 0x002ee20000300800 */
[----:B------:R-:W-:-:S03]  /*197f0*/  IADD3.X R167, R167, UR60, RZ, P2, !PT ;  /* 0x0000003ca7a77c10 */ /* 0x000fc600097fe4ff */
[----:B------:R-:W-:Y:S01]  /*19800*/  STL [R1+0x184], R171 ;  /* 0x000184ab01007387 */ /* 0x000fe20000100800 */
[----:B------:R-:W-:-:S03]  /*19810*/  IADD3 R161, P2, R161, UR5, RZ ;  /* 0x00000005a1a17c10 */ /* 0x000fc6000ff5e0ff */
[----:B------:R1:W-:Y:S01]  /*19820*/  STL [R1+0x17c], R230 ;  /* 0x00017ce601007387 */ /* 0x0003e20000100800 */
[----:B------:R-:W-:-:S03]  /*19830*/  IADD3.X R157, R157, UR60, RZ, P3, !PT ;  /* 0x0000003c9d9d7c10 */ /* 0x000fc60009ffe4ff */
[----:B-1----:R-:W4:Y:S04]  /*19840*/  LDL.LU R230, [R1+0xf8] ;  /* 0x0000f80001e67983 */ /* 0x002f280000300800 */
[----:B------:R1:W-:Y:S04]  /*19850*/  STL [R1+0x150], R247 ;  /* 0x000150f701007387 */ /* 0x0003e80000100800 */
[----:B-1----:R-:W4:Y:S04]  /*19860*/  LDL.LU R247, [R1+0x874] ;  /* 0x0008740001f77983 */ /* 0x002f280000300800 */
[----:B------:R-:W-:Y:S04]  /*19870*/  STL [R1+0x174], R167 ;  /* 0x000174a701007387 */ /* 0x000fe80000100800 */
[----:B------:R-:W-:Y:S04]  /*19880*/  STL [R1+0x148], R161 ;  /* 0x000148a101007387 */ /* 0x000fe80000100800 */
[----:B------:R1:W-:Y:S04]  /*19890*/  STL [R1+0x164], R244 ;  /* 0x000164f401007387 */ /* 0x0003e80000100800 */
[----:B------:R-:W-:Y:S04]  /*198a0*/  STL [R1+0x16c], R157 ;  /* 0x00016c9d01007387 */ /* 0x000fe80000100800 */
[----:B-1----:R-:W4:Y:S01]  /*198b0*/  LDL.LU R244, [R1+0x870] ;  /* 0x0008700001f47983 */ /* 0x002f220000300800 */
[----:B------:R-:W-:-:S02]  /*198c0*/  IADD3 R164, P3, R164, UR5, RZ ;  /* 0x00000005a4a47c10 */ /* 0x000fc4000ff7e0ff */
[----:B------:R-:W-:Y:S02]  /*198d0*/  IADD3 R246, P5, R246, UR5, RZ ;  /* 0x00000005f6f67c10 */ /* 0x000fe4000ffbe0ff */
[----:B------:R-:W-:Y:S01]  /*198e0*/  IADD3 R165, P4, R165, UR5, RZ ;  /* 0x00000005a5a57c10 */ /* 0x000fe2000ff9e0ff */
[----:B------:R-:W-:Y:S01]  /*198f0*/  STL [R1+0x140], R164 ;  /* 0x000140a401007387 */ /* 0x000fe20000100800 */
[----:B------:R-:W-:Y:S02]  /*19900*/  IADD3.X R241, R241, UR60, RZ, P6, !PT ;  /* 0x0000003cf1f17c10 */ /* 0x000fe4000b7fe4ff */
[----:B------:R-:W-:Y:S01]  /*19910*/  IADD3.X R243, R243, UR60, RZ, P1, !PT ;  /* 0x0000003cf3f37c10 */ /* 0x000fe20008ffe4ff */
[----:B------:R1:W-:Y:S01]  /*19920*/  STL [R1+0x130], R246 ;  /* 0x000130f601007387 */ /* 0x0003e20000100800 */
[----:B------:R-:W-:-:S03]  /*19930*/  IADD3 R235, P1, R235, UR5, RZ ;  /* 0x00000005ebeb7c10 */ /* 0x000fc6000ff3e0ff */
[----:B------:R-:W-:Y:S01]  /*19940*/  STL [R1+0x138], R165 ;  /* 0x000138a501007387 */ /* 0x000fe20000100800 */
[----:B------:R-:W-:-:S03]  /*19950*/  IADD3 R219, P6, R219, UR5, RZ ;  /* 0x00000005dbdb7c10 */ /* 0x000fc6000ffde0ff */
[----:B-1----:R-:W4:Y:S04]  /*19960*/  LDL.LU R246, [R1+0x104] ;  /* 0x0001040001f67983 */ /* 0x002f280000300800 */
[----:B------:R-:W-:Y:S04]  /*19970*/  STL [R1+0x15c], R213 ;  /* 0x00015cd501007387 */ /* 0x000fe80000100800 */
[----:B------:R1:W-:Y:S04]  /*19980*/  STL [R1+0x154], R241 ;  /* 0x000154f101007387 */ /* 0x0003e80000100800 */
[----:B-1----:R-:W4:Y:S04]  /*19990*/  LDL.LU R241, [R1+0xfc] ;  /* 0x0000fc0001f17983 */ /* 0x002f280000300800 */
[----:B------:R1:W-:Y:S04]  /*199a0*/  STL [R1+0x120], R235 ;  /* 0x000120eb01007387 */ /* 0x0003e80000100800 */
[----:B------:R-:W-:Y:S04]  /*199b0*/  STL [R1+0x128], R219 ;  /* 0x000128db01007387 */ /* 0x000fe80000100800 */
[----:B-1----:R-:W4:Y:S01]  /*199c0*/  LDL.LU R235, [R1+0xf4] ;  /* 0x0000f40001eb7983 */ /* 0x002f220000300800 */
[----:B------:R-:W-:-:S02]  /*199d0*/  IADD3.X R251, R251, UR60, RZ, P2, !PT ;  /* 0x0000003cfbfb7c10 */ /* 0x000fc400097fe4ff */
[----:B------:R-:W-:Y:S01]  /*199e0*/  IADD3 R237, P2, R237, UR5, RZ ;  /* 0x00000005eded7c10 */ /* 0x000fe2000ff5e0ff */
[----:B------:R1:W-:Y:S04]  /*199f0*/  STL [R1+0x14c], R243 ;  /* 0x00014cf301007387 */ /* 0x0003e80000100800 */
[----:B-1----:R-:W4:Y:S04]  /*19a00*/  LDL.LU R243, [R1+0xc8] ;  /* 0x0000c80001f37983 */ /* 0x002f280000300800 */
[----:B------:R1:W-:Y:S04]  /*19a10*/  STL [R1+0x144], R251 ;  /* 0x000144fb01007387 */ /* 0x0003e80000100800 */
[----:B-1----:R-:W4:Y:S04]  /*19a20*/  LDL.LU R251, [R1+0xc0] ;  /* 0x0000c00001fb7983 */ /* 0x002f280000300800 */
[----:B------:R1:W-:Y:S04]  /*19a30*/  STL [R1+0x118], R237 ;  /* 0x000118ed01007387 */ /* 0x0003e80000100800 */
[----:B-1----:R-:W4:Y:S01]  /*19a40*/  LDL.LU R237, [R1+0xb8] ;  /* 0x0000b80001ed7983 */ /* 0x002f220000300800 */
[----:B--2---:R-:W-:-:S02]  /*19a50*/  IADD3.X R226, R226, UR60, RZ, P3, !PT ;  /* 0x0000003ce2e27c10 */ /* 0x004fc40009ffe4ff */
[----:B------:R-:W-:Y:S02]  /*19a60*/  IADD3 R233, P3, R233, UR5, RZ ;  /* 0x00000005e9e97c10 */ /* 0x000fe4000ff7e0ff */
[----:B------:R-:W-:Y:S01]  /*19a70*/  IADD3.X R214, R214, UR60, RZ, P4, !PT ;  /* 0x0000003cd6d67c10 */ /* 0x000fe2000a7fe4ff */
[----:B------:R-:W-:Y:S01]  /*19a80*/  STL [R1+0x13c], R226 ;  /* 0x00013ce201007387 */ /* 0x000fe20000100800 */
[----:B------:R-:W-:Y:S02]  /*19a90*/  IADD3 R245, P4, R245, UR5, RZ ;  /* 0x00000005f5f57c10 */ /* 0x000fe4000ff9e0ff */
[----:B------:R-:W-:Y:S01]  /*19aa0*/  IADD3.X R212, R212, UR60, RZ, P6, !PT ;  /* 0x0000003cd4d47c10 */ /* 0x000fe2000b7fe4ff */
[----:B------:R-:W-:Y:S01]  /*19ab0*/  STL [R1+0x110], R233 ;  /* 0x000110e901007387 */ /* 0x000fe20000100800 */
[----:B------:R-:W-:Y:S02]  /*19ac0*/  IADD3.X R238, R238, UR60, RZ, P1, !PT ;  /* 0x0000003ceeee7c10 */ /* 0x000fe40008ffe4ff */
[----:B------:R-:W-:-:S02]  /*19ad0*/  IADD3.X R211, R211, UR60, RZ, P2, !PT ;  /* 0x0000003cd3d37c10 */ /* 0x000fc400097fe4ff */
[----:B------:R-:W-:Y:S02]  /*19ae0*/  IADD3 R195, P2, R195, UR5, RZ ;  /* 0x00000005c3c37c10 */ /* 0x000fe4000ff5e0ff */
[----:B------:R-:W-:Y:S02]  /*19af0*/  IADD3.X R196, R196, UR60, RZ, P3, !PT ;  /* 0x0000003cc4c47c10 */ /* 0x000fe40009ffe4ff */
[----:B------:R-:W-:Y:S02]  /*19b00*/  IADD3 R249, P3, R249, UR5, RZ ;  /* 0x00000005f9f97c10 */ /* 0x000fe4000ff7e0ff */
[----:B------:R-:W-:Y:S02]  /*19b10*/  IADD3.X R228, R228, UR60, RZ, P2, !PT ;  /* 0x0000003ce4e47c10 */ /* 0x000fe400097fe4ff */
[----:B------:R-:W-:Y:S02]  /*19b20*/  IADD3.X R225, R225, UR60, RZ, P3, !PT ;  /* 0x0000003ce1e17c10 */ /* 0x000fe40009ffe4ff */
[----:B------:R-:W-:Y:S01]  /*19b30*/  IADD3 R250, P3, R250, UR5, RZ ;  /* 0x00000005fafa7c10 */ /* 0x000fe2000ff7e0ff */
[----:B------:R-:W-:Y:S01]  /*19b40*/  UMOV UR42, UR18 ;  /* 0x00000012002a7c82 */ /* 0x000fe20008000000 */
[----:B------:R-:W-:-:S02]  /*19b50*/  UMOV UR43, UR19 ;  /* 0x00000013002b7c82 */ /* 0x000fc40008000000 */
[----:B------:R-:W-:Y:S01]  /*19b60*/  HGMMA.64x128x16.F32.BF16 R24, gdesc[UR40].tnspA, R24 ;  /* 0x21e00000281879f0 */ /* 0x000fe20008701818 */
[----:B---3--:R-:W-:Y:S02]  /*19b70*/  IADD3 R242, P1, R242, UR5, RZ ;  /* 0x00000005f2f27c10 */ /* 0x008fe4000ff3e0ff */
[----:B----4-:R-:W-:Y:S02]  /*19b80*/  IADD3 R230, P6, R230, UR5, RZ ;  /* 0x00000005e6e67c10 */ /* 0x010fe4000ffde0ff */
[----:B------:R-:W-:Y:S02]  /*19b90*/  IADD3.X R244, R244, UR60, RZ, P5, !PT ;  /* 0x0000003cf4f47c10 */ /* 0x000fe4000affe4ff */
[----:B------:R-:W-:-:S03]  /*19ba0*/  IADD3 R221, P5, R221, UR5, RZ ;  /* 0x00000005dddd7c10 */ /* 0x000fc6000ffbe0ff */
[----:B------:R1:W-:Y:S04]  /*19bb0*/  STL [R1+0x12c], R244 ;  /* 0x00012cf401007387 */ /* 0x0003e80000100800 */
[----:B------:R-:W-:Y:S04]  /*19bc0*/  STL [R1+0x134], R214 ;  /* 0x000134d601007387 */ /* 0x000fe80000100800 */
[----:B-1----:R-:W2:Y:S04]  /*19bd0*/  LDL.LU R244, [R1+0x86c] ;  /* 0x00086c0001f47983 */ /* 0x002ea80000300800 */
[----:B------:R1:W-:Y:S04]  /*19be0*/  STL [R1+0x108], R245 ;  /* 0x000108f501007387 */ /* 0x0003e80000100800 */
[----:B-1----:R-:W3:Y:S04]  /*19bf0*/  LDL.LU R245, [R1+0xc4] ;  /* 0x0000c40001f57983 */ /* 0x002ee80000300800 */
[----:B------:R1:W-:Y:S04]  /*19c00*/  STL [R1+0x124], R212 ;  /* 0x000124d401007387 */ /* 0x0003e80000100800 */
[----:B------:R4:W-:Y:S04]  /*19c10*/  STL [R1+0x100], R221 ;  /* 0x000100dd01007387 */ /* 0x0009e80000100800 */
[----:B-1----:R-:W2:Y:S04]  /*19c20*/  LDL.LU R212, [R1+0xbc] ;  /* 0x0000bc0001d47983 */ /* 0x002ea80000300800 */
[----:B----4-:R-:W4:Y:S04]  /*19c30*/  LDL.LU R221, [R1+0xb4] ;  /* 0x0000b40001dd7983 */ /* 0x010f280000300800 */
[----:B------:R1:W-:Y:S01]  /*19c40*/  STL [R1+0xf8], R230 ;  /* 0x0000f8e601007387 */ /* 0x0003e20000100800 */
[----:B------:R-:W-:-:S02]  /*19c50*/  IADD3.X R246, R246, UR60, RZ, P4, !PT ;  /* 0x0000003cf6f67c10 */ /* 0x000fc4000a7fe4ff */
[----:B------:R-:W-:Y:S01]  /*19c60*/  IADD3 R240, P4, R240, UR5, RZ ;  /* 0x00000005f0f07c10 */ /* 0x000fe2000ff9e0ff */
[----:B-1----:R-:W4:Y:S04]  /*19c70*/  LDL.LU R230, [R1+0x88] ;  /* 0x0000880001e67983 */ /* 0x002f280000300800 */
[----:B------:R1:W-:Y:S01]  /*19c80*/  STL [R1+0x11c], R238 ;  /* 0x00011cee01007387 */ /* 0x0003e20000100800 */
[----:B------:R-:W-:Y:S02]  /*19c90*/  IADD3.X R241, R241, UR60, RZ, P5, !PT ;  /* 0x0000003cf1f17c10 */ /* 0x000fe4000affe4ff */
[----:B------:R-:W-:Y:S01]  /*19ca0*/  IADD3 R232, P5, R232, UR5, RZ ;  /* 0x00000005e8e87c10 */ /* 0x000fe2000ffbe0ff */
[----:B-1----:R-:W4:Y:S04]  /*19cb0*/  LDL.LU R238, [R1+0x80] ;  /* 0x0000800001ee7983 */ /* 0x002f280000300800 */
[----:B------:R1:W-:Y:S01]  /*19cc0*/  STL [R1+0xf0], R242 ;  /* 0x0000f0f201007387 */ /* 0x0003e20000100800 */
[----:B------:R-:W-:-:S02]  /*19cd0*/  IADD3.X R247, R247, UR60, RZ, P1, !PT ;  /* 0x0000003cf7f77c10 */ /* 0x000fc40008ffe4ff */
[----:B------:R-:W-:Y:S01]  /*19ce0*/  IADD3.X R235, R235, UR60, RZ, P6, !PT ;  /* 0x0000003cebeb7c10 */ /* 0x000fe2000b7fe4ff */
[----:B-1----:R-:W4:Y:S04]  /*19cf0*/  LDL.LU R242, [R1+0x868] ;  /* 0x0008680001f27983 */ /* 0x002f280000300800 */
[----:B------:R-:W-:Y:S04]  /*19d00*/  STL [R1+0x114], R211 ;  /* 0x000114d301007387 */ /* 0x000fe80000100800 */
[----:B------:R-:W-:Y:S04]  /*19d10*/  STL [R1+0xe8], R195 ;  /* 0x0000e8c301007387 */ /* 0x000fe80000100800 */
[----:B------:R-:W-:Y:S04]  /*19d20*/  STL [R1+0x10c], R196 ;  /* 0x00010cc401007387 */ /* 0x000fe80000100800 */
[----:B------:R-:W-:Y:S04]  /*19d30*/  STL [R1+0xe0], R249 ;  /* 0x0000e0f901007387 */ /* 0x000fe80000100800 */
[----:B------:R1:W-:Y:S04]  /*19d40*/  STL [R1+0x104], R246 ;  /* 0x000104f601007387 */ /* 0x0003e80000100800 */
[----:B-1----:R-:W4:Y:S04]  /*19d50*/  LDL.LU R246, [R1+0x84] ;  /* 0x0000840001f67983 */ /* 0x002f280000300800 */
[----:B------:R-:W-:Y:S04]  /*19d60*/  STL [R1+0xd8], R240 ;  /* 0x0000d8f001007387 */ /* 0x000fe80000100800 */
[----:B------:R1:W-:Y:S01]  /*19d70*/  STL [R1+0xfc], R241 ;  /* 0x0000fcf101007387 */ /* 0x0003e20000100800 */
[----:B------:R-:W-:-:S03]  /*19d80*/  IADD3 R243, P6, R243, UR5, RZ ;  /* 0x00000005f3f37c10 */ /* 0x000fc6000ffde0ff */
[----:B-1----:R-:W4:Y:S04]  /*19d90*/  LDL.LU R241, [R1+0x7c] ;  /* 0x00007c0001f17983 */ /* 0x002f280000300800 */
[----:B------:R-:W-:Y:S04]  /*19da0*/  STL [R1+0xd0], R232 ;  /* 0x0000d0e801007387 */ /* 0x000fe80000100800 */
[----:B------:R1:W-:Y:S04]  /*19db0*/  STL [R1+0xec], R247 ;  /* 0x0000ecf701007387 */ /* 0x0003e80000100800 */
[----:B------:R-:W-:Y:S01]  /*19dc0*/  STL [R1+0xf4], R235 ;  /* 0x0000f4eb01007387 */ /* 0x000fe20000100800 */
[----:B------:R-:W-:-:S03]  /*19dd0*/  IADD3 R251, P1, R251, UR5, RZ ;  /* 0x00000005fbfb7c10 */ /* 0x000fc6000ff3e0ff */
[----:B-1----:R-:W4:Y:S01]  /*19de0*/  LDL.LU R247, [R1+0x864] ;  /* 0x0008640001f77983 */ /* 0x002f220000300800 */
[----:B------:R-:W-:-:S03]  /*19df0*/  IADD3 R237, P2, R237, UR5, RZ ;  /* 0x00000005eded7c10 */ /* 0x000fc6000ff5e0ff */
[----:B------:R-:W-:Y:S04]  /*19e00*/  STL [R1+0xc8], R243 ;  /* 0x0000c8f301007387 */ /* 0x000fe80000100800 */
[----:B------:R-:W-:Y:S04]  /*19e10*/  STL [R1+0xc0], R251 ;  /* 0x0000c0fb01007387 */ /* 0x000fe80000100800 */
[----:B------:R-:W-:Y:S04]  /*19e20*/  STL [R1+0xe4], R228 ;  /* 0x0000e4e401007387 */ /* 0x000fe80000100800 */
[----:B------:R1:W-:Y:S04]  /*19e30*/  STL [R1+0xb0], R250 ;  /* 0x0000b0fa01007387 */ /* 0x0003e80000100800 */
[----:B------:R-:W-:Y:S04]  /*19e40*/  STL [R1+0xb8], R237 ;  /* 0x0000b8ed01007387 */ /* 0x000fe80000100800 */
[----:B-1----:R-:W4:Y:S01]  /*19e50*/  LDL.LU R250, [R1+0x860] ;  /* 0x0008600001fa7983 */ /* 0x002f220000300800 */
[----:B------:R-:W-:Y:S01]  /*19e60*/  UMOV UR46, UR22 ;  /* 0x00000016002e7c82 */ /* 0x000fe20008000000 */
[----:B------:R-:W-:-:S02]  /*19e70*/  UMOV UR47, UR23 ;  /* 0x00000017002f7c82 */ /* 0x000fc40008000000 */
[----:B------:R-:W-:Y:S01]  /*19e80*/  HGMMA.64x128x16.F32.BF16 R24, gdesc[UR44].tnspA, R24 ;  /* 0x21e000002c1879f0 */ /* 0x000fe20008701818 */
[----:B------:R-:W-:Y:S02]  /*19e90*/  IADD3.X R223, R223, UR60, RZ, P4, !PT ;  /* 0x0000003cdfdf7c10 */ /* 0x000fe4000a7fe4ff */
[----:B------:R-:W-:Y:S02]  /*19ea0*/  IADD3 R218, P4, R218, UR5, RZ ;  /* 0x00000005dada7c10 */ /* 0x000fe4000ff9e0ff */
[----:B------:R-:W-:Y:S01]  /*19eb0*/  IADD3.X R216, R216, UR60, RZ, P5, !PT ;  /* 0x0000003cd8d87c10 */ /* 0x000fe2000affe4ff */
[----:B------:R-:W-:Y:S01]  /*19ec0*/  STL [R1+0xdc], R225 ;  /* 0x0000dce101007387 */ /* 0x000fe20000100800 */
[----:B------:R-:W-:-:S03]  /*19ed0*/  IADD3 R215, P5, R215, UR5, RZ ;  /* 0x00000005d7d77c10 */ /* 0x000fc6000ffbe0ff */
[----:B------:R-:W-:Y:S01]  /*19ee0*/  STL [R1+0xd4], R223 ;  /* 0x0000d4df01007387 */ /* 0x000fe20000100800 */
[----:B------:R-:W-:-:S03]  /*19ef0*/  IADD3.X R248, R248, UR60, RZ, P3, !PT ;  /* 0x0000003cf8f87c10 */ /* 0x000fc60009ffe4ff */
[----:B------:R-:W-:Y:S04]  /*19f00*/  STL [R1+0xa8], R218 ;  /* 0x0000a8da01007387 */ /* 0x000fe80000100800 */
[----:B------:R-:W-:Y:S01]  /*19f10*/  STL [R1+0xcc], R216 ;  /* 0x0000ccd801007387 */ /* 0x000fe20000100800 */
[----:B------:R-:W-:-:S03]  /*19f20*/  UMOV UR50, UR26 ;  /* 0x0000001a00327c82 */ /* 0x000fc60008000000 */
[----:B------:R-:W-:Y:S01]  /*19f30*/  STL [R1+0xa0], R215 ;  /* 0x0000a0d701007387 */ /* 0x000fe20000100800 */
[----:B------:R-:W-:Y:S01]  /*19f40*/  UMOV UR51, UR27 ;  /* 0x0000001b00337c82 */ /* 0x000fe20008000000 */
[----:B------:R-:W-:Y:S02]  /*19f50*/  IADD3.X R208, R208, UR60, RZ, P4, !PT ;  /* 0x0000003cd0d07c10 */ /* 0x000fe4000a7fe4ff */
[----:B------:R-:W-:Y:S02]  /*19f60*/  IADD3.X R207, R207, UR60, RZ, P5, !PT ;  /* 0x0000003ccfcf7c10 */ /* 0x000fe4000affe4ff */
[----:B------:R-:W-:Y:S01]  /*19f70*/  IADD3 R252, P5, R252, UR5, RZ ;  /* 0x00000005fcfc7c10 */ /* 0x000fe2000ffbe0ff */
[----:B------:R-:W-:Y:S01]  /*19f80*/  HGMMA.64x128x16.F32.BF16 R24, gdesc[UR48].tnspA, R24 ;  /* 0x21e00000301879f0 */ /* 0x000fe20008701818 */
[----:B---3--:R-:W-:Y:S02]  /*19f90*/  IADD3.X R245, R245, UR60, RZ, P6, !PT ;  /* 0x0000003cf5f57c10 */ /* 0x008fe4000b7fe4ff */
[----:B------:R-:W-:-:S03]  /*19fa0*/  IADD3 R210, P6, R210, UR5, RZ ;  /* 0x00000005d2d27c10 */ /* 0x000fc6000ffde0ff */
[----:B------:R-:W-:Y:S04]  /*19fb0*/  STL [R1+0xc4], R245 ;  /* 0x0000c4f501007387 */ /* 0x000fe80000100800 */
[----:B------:R-:W-:Y:S01]  /*19fc0*/  STL [R1+0x98], R210 ;  /* 0x000098d201007387 */ /* 0x000fe20000100800 */
[----:B--2---:R-:W-:Y:S02]  /*19fd0*/  IADD3.X R212, R212, UR60, RZ, P1, !PT ;  /* 0x0000003cd4d47c10 */ /* 0x004fe40008ffe4ff */
[----:B------:R-:W-:Y:S02]  /*19fe0*/  IADD3 R209, P1, R209, UR5, RZ ;  /* 0x00000005d1d17c10 */ /* 0x000fe4000ff3e0ff */
[----:B----4-:R-:W-:Y:S01]  /*19ff0*/  IADD3.X R221, R221, UR60, RZ, P2, !PT ;  /* 0x0000003cdddd7c10 */ /* 0x010fe200097fe4ff */
[----:B------:R-:W-:Y:S04]  /*1a000*/  STL [R1+0xbc], R212 ;  /* 0x0000bcd401007387 */ /* 0x000fe80000100800 */
[----:B------:R-:W-:Y:S04]  /*1a010*/  STL [R1+0x90], R209 ;  /* 0x000090d101007387 */ /* 0x000fe80000100800 */
[----:B------:R1:W-:Y:S01]  /*1a020*/  STL [R1+0xac], R248 ;  /* 0x0000acf801007387 */ /* 0x0003e20000100800 */
[----:B------:R-:W-:-:S03]  /*1a030*/  IADD3 R230, P2, R230, UR5, RZ ;  /* 0x00000005e6e67c10 */ /* 0x000fc6000ff5e0ff */
[----:B------:R-:W-:Y:S04]  /*1a040*/  STL [R1+0xb4], R221 ;  /* 0x0000b4dd01007387 */ /* 0x000fe80000100800 */
[----:B-1----:R-:W2:Y:S01]  /*1a050*/  LDL.LU R248, [R1+0x85c] ;  /* 0x00085c0001f87983 */ /* 0x002ea20000300800 */
[----:B------:R-:W-:-:S03]  /*1a060*/  IADD3.X R206, R206, UR60, RZ, P6, !PT ;  /* 0x0000003ccece7c10 */ /* 0x000fc6000b7fe4ff */
[----:B------:R-:W-:Y:S01]  /*1a070*/  STL [R1+0x88], R230 ;  /* 0x000088e601007387 */ /* 0x000fe20000100800 */
[----:B------:R-:W-:Y:S02]  /*1a080*/  IADD3 R238, P3, R238, UR5, RZ ;  /* 0x00000005eeee7c10 */ /* 0x000fe4000ff7e0ff */
[----:B------:R-:W-:Y:S02]  /*1a090*/  IADD3 R205, P6, R205, UR5, RZ ;  /* 0x00000005cdcd7c10 */ /* 0x000fe4000ffde0ff */
[----:B------:R-:W-:Y:S02]  /*1a0a0*/  IADD3.X R204, R204, UR60, RZ, P1, !PT ;  /* 0x0000003ccccc7c10 */ /* 0x000fe40008ffe4ff */
[----:B------:R-:W-:Y:S02]  /*1a0b0*/  IADD3 R203, P1, R203, UR5, RZ ;  /* 0x00000005cbcb7c10 */ /* 0x000fe4000ff3e0ff */
[----:B------:R-:W-:Y:S02]  /*1a0c0*/  IADD3.X R246, R246, UR60, RZ, P2, !PT ;  /* 0x0000003cf6f67c10 */ /* 0x000fe400097fe4ff */
[----:B------:R-:W-:-:S02]  /*1a0d0*/  IADD3 R202, P2, R202, UR5, RZ ;  /* 0x00000005caca7c10 */ /* 0x000fc4000ff5e0ff */
[----:B------:R-:W-:Y:S02]  /*1a0e0*/  IADD3.X R241, R241, UR60, RZ, P3, !PT ;  /* 0x0000003cf1f17c10 */ /* 0x000fe40009ffe4ff */
[----:B------:R-:W-:-:S05]  /*1a0f0*/  IADD3 R247, P4, R247, UR5, RZ ;  /* 0x00000005f7f77c10 */ /* 0x000fca000ff9e0ff */
[----:B------:R1:W-:Y:S04]  /*1a100*/  STL [R1+0x78], R247 ;  /* 0x000078f701007387 */ /* 0x0003e80000100800 */
[----:B------:R-:W-:Y:S04]  /*1a110*/  STL [R1+0x80], R238 ;  /* 0x000080ee01007387 */ /* 0x000fe80000100800 */
[----:B-1----:R-:W3:Y:S04]  /*1a120*/  LDL.LU R247, [R1+0x858] ;  /* 0x0008580001f77983 */ /* 0x002ee80000300800 */
[----:B------:R-:W-:Y:S04]  /*1a130*/  STL [R1+0xa4], R208 ;  /* 0x0000a4d001007387 */ /* 0x000fe80000100800 */
[----:B------:R1:W-:Y:S01]  /*1a140*/  STL [R1+0x24], R252 ;  /* 0x000024fc01007387 */ /* 0x0003e20000100800 */
[----:B------:R-:W-:-:S03]  /*1a150*/  IADD3.X R250, R250, UR60, RZ, P4, !PT ;  /* 0x0000003cfafa7c10 */ /* 0x000fc6000a7fe4ff */
[----:B-1----:R-:W4:Y:S04]  /*1a160*/  LDL.LU R252, [R1+0x854] ;  /* 0x0008540001fc7983 */ /* 0x002f280000300800 */
[----:B------:R-:W-:Y:S04]  /*1a170*/  STL [R1+0x9c], R207 ;  /* 0x00009ccf01007387 */ /* 0x000fe80000100800 */
[----:B------:R-:W-:Y:S04]  /*1a180*/  STL [R1+0x94], R206 ;  /* 0x000094ce01007387 */ /* 0x000fe80000100800 */
[----:B------:R-:W-:Y:S04]  /*1a190*/  STL [R1+0x1c], R205 ;  /* 0x00001ccd01007387 */ /* 0x000fe80000100800 */
[----:B------:R-:W-:Y:S04]  /*1a1a0*/  STL [R1+0x8c], R204 ;  /* 0x00008ccc01007387 */ /* 0x000fe80000100800 */
        /* <DEDUP_REMOVED lines=9> */
[----:B------:R-:W-:Y:S01]  /*1a240*/  UMOV UR58, UR34 ;  /* 0x00000022003a7c82 */ /* 0x000fe20008000000 */
[----:B------:R-:W-:Y:S01]  /*1a250*/  UMOV UR59, UR35 ;  /* 0x00000023003b7c82 */ /* 0x000fe20008000000 */
[----:B------:R-:W-:Y:S02]  /*1a260*/  IADD3 R201, P3, R201, UR5, RZ ;  /* 0x00000005c9c97c10 */ /* 0x000fe4000ff7e0ff */
[----:B------:R-:W-:Y:S02]  /*1a270*/  IADD3.X R0, R0, UR60, RZ, P5, !PT ;  /* 0x0000003c00007c10 */ /* 0x000fe4000affe4ff */
[----:B------:R-:W-:Y:S01]  /*1a280*/  IADD3.X R200, R200, UR60, RZ, P6, !PT ;  /* 0x0000003cc8c87c10 */ /* 0x000fe2000b7fe4ff */
[----:B------:R-:W-:Y:S01]  /*1a290*/  STL [R1+0x4], R201 ;  /* 0x000004c901007387 */ /* 0x000fe20000100800 */
[----:B------:R-:W-:Y:S02]  /*1a2a0*/  IADD3.X R199, R199, UR60, RZ, P1, !PT ;  /* 0x0000003cc7c77c10 */ /* 0x000fe40008ffe4ff */
[----:B------:R-:W-:Y:S01]  /*1a2b0*/  IADD3.X R198, R198, UR60, RZ, P2, !PT ;  /* 0x0000003cc6c67c10 */ /* 0x000fe200097fe4ff */
[----:B------:R1:W-:Y:S01]  /*1a2c0*/  STL [R1+0x20], R0 ;  /* 0x0000200001007387 */ /* 0x0003e20000100800 */
[----:B------:R-:W-:Y:S01]  /*1a2d0*/  IADD3.X R197, R197, UR60, RZ, P3, !PT ;  /* 0x0000003cc5c57c10 */ /* 0x000fe20009ffe4ff */
[----:B------:R-:W-:-:S02]  /*1a2e0*/  VIADD R2, R2, 0x1 ;  /* 0x0000000102027836 */ /* 0x000fc40000000000 */
[----:B-1----:R0:W5:Y:S01]  /*1a2f0*/  LDL.LU R0, [R1+0x84c] ;  /* 0x00084c0001007983 */ /* 0x0021620000300800 */
[----:B------:R-:W-:Y:S03]  /*1a300*/  HGMMA.64x128x16.F32.BF16 R24, gdesc[UR56].tnspA, R24, gsb0 ;  /* 0x21e00000381879f0 */ /* 0x000fe60008001818 */
[----:B------:R0:W-:Y:S04]  /*1a310*/  STL [R1+0x18], R200 ;  /* 0x000018c801007387 */ /* 0x0001e80000100800 */
[----:B------:R0:W-:Y:S04]  /*1a320*/  STL [R1+0x10], R199 ;  /* 0x000010c701007387 */ /* 0x0001e80000100800 */
[----:B------:R0:W-:Y:S04]  /*1a330*/  STL [R1+0x8], R198 ;  /* 0x000008c601007387 */ /* 0x0001e80000100800 */
[----:B------:R0:W-:Y:S01]  /*1a340*/  STL [R1], R197 ;  /* 0x000000c501007387 */ /* 0x0001e20000100800 */
[----:B------:R-:W-:-:S02]  /*1a350*/  ISETP.NE.U32.AND P0, PT, R2, R9, PT ;  /* 0x000000090200720c */ /* 0x000fc40003f05070 */
[----:B------:R-:W-:Y:S02]  /*1a360*/  IADD3 R244, P6, R244, UR5, RZ ;  /* 0x00000005f4f47c10 */ /* 0x000fe4000ffde0ff */
[----:B------:R-:W-:Y:S02]  /*1a370*/  IADD3 R239, P1, R239, UR5, RZ ;  /* 0x00000005efef7c10 */ /* 0x000fe4000ff3e0ff */
[----:B--2---:R-:W-:Y:S02]  /*1a380*/  IADD3 R248, P5, R248, UR5, RZ ;  /* 0x00000005f8f87c10 */ /* 0x004fe4000ffbe0ff */
[----:B------:R-:W-:Y:S02]  /*1a390*/  IADD3 R234, P2, R234, UR5, RZ ;  /* 0x00000005eaea7c10 */ /* 0x000fe4000ff5e0ff */
[----:B------:R-:W-:Y:S02]  /*1a3a0*/  IADD3 R229, P3, R229, UR5, RZ ;  /* 0x00000005e5e57c10 */ /* 0x000fe4000ff7e0ff */
[----:B------:R-:W-:-:S02]  /*1a3b0*/  IADD3.X R242, R242, UR60, RZ, P6, !PT ;  /* 0x0000003cf2f27c10 */ /* 0x000fc4000b7fe4ff */
[----:B------:R-:W-:Y:S02]  /*1a3c0*/  IADD3.X R236, R236, UR60, RZ, P1, !PT ;  /* 0x0000003cecec7c10 */ /* 0x000fe40008ffe4ff */
[----:B------:R-:W-:Y:S02]  /*1a3d0*/  IADD3.X R231, R231, UR60, RZ, P2, !PT ;  /* 0x0000003ce7e77c10 */ /* 0x000fe400097fe4ff */
[----:B------:R-:W-:Y:S02]  /*1a3e0*/  IADD3.X R227, R227, UR60, RZ, P3, !PT ;  /* 0x0000003ce3e37c10 */ /* 0x000fe40009ffe4ff */
[----:B---3--:R-:W-:Y:S02]  /*1a3f0*/  IADD3.X R247, R247, UR60, RZ, P5, !PT ;  /* 0x0000003cf7f77c10 */ /* 0x008fe4000affe4ff */
[----:B------:R-:W-:-:S04]  /*1a400*/  IADD3 R220, P5, R220, UR5, RZ ;  /* 0x00000005dcdc7c10 */ /* 0x000fc8000ffbe0ff */
[----:B------:R-:W-:Y:S01]  /*1a410*/  IADD3.X R217, R217, UR60, RZ, P5, !PT ;  /* 0x0000003cd9d97c10 */ /* 0x000fe2000affe4ff */
[----:B------:R-:W-:Y:S02]  /*1a420*/  WARPGROUP.DEPBAR.LE gsb0, 0x0 ;  /* 0x00008000000079c5 */ /* 0x000fe40000010000 */
[----:B----4-:R-:W-:-:S04]  /*1a430*/  IADD3 R252, P4, R252, UR5, RZ ;  /* 0x00000005fcfc7c10 */ /* 0x010fc8000ff9e0ff */
[----:B------:R-:W-:Y:S02]  /*1a440*/  IADD3.X R250, R250, UR60, RZ, P4, !PT ;  /* 0x0000003cfafa7c10 */ /* 0x000fe4000a7fe4ff */
[----:B------:R-:W-:-:S04]  /*1a450*/  IADD3 R224, P4, R224, UR5, RZ ;  /* 0x00000005e0e07c10 */ /* 0x000fc8000ff9e0ff */
[----:B------:R-:W-:Y:S01]  /*1a460*/  IADD3.X R222, R222, UR60, RZ, P4, !PT ;  /* 0x0000003cdede7c10 */ /* 0x000fe2000a7fe4ff */
[----:B0-----:R-:W-:Y:S08]  /*1a470*/  @P0 BRA `(.L_x_1) ;  /* 0xffffff2000b80947 */ /* 0x001ff0000383ffff */
[----:B------:R-:W-:Y:S02]  /*1a480*/  F2FP.BF16.F32.PACK_AB R87, R87, R86 ;  /* 0x000000565757723e */ /* 0x000fe400000010ff */
[----:B------:R-:W-:Y:S02]  /*1a490*/  F2FP.BF16.F32.PACK_AB R83, R83, R82 ;  /* 0x000000525353723e */ /* 0x000fe400000010ff */
[----:B------:R-:W-:Y:S02]  /*1a4a0*/  F2FP.BF16.F32.PACK_AB R79, R79, R78 ;  /* 0x0000004e4f4f723e */ /* 0x000fe400000010ff */
[----:B------:R-:W-:Y:S02]  /*1a4b0*/  F2FP.BF16.F32.PACK_AB R75, R75, R74 ;  /* 0x0000004a4b4b723e */ /* 0x000fe400000010ff */
[----:B------:R-:W-:Y:S02]  /*1a4c0*/  F2FP.BF16.F32.PACK_AB R71, R71, R70 ;  /* 0x000000464747723e */ /* 0x000fe400000010ff */
[----:B------:R-:W-:-:S02]  /*1a4d0*/  F2FP.BF16.F32.PACK_AB R67, R67, R66 ;  /* 0x000000424343723e */ /* 0x000fc400000010ff */
        /* <DEDUP_REMOVED lines=57> */
[----:B------:R-:W-:-:S07]  /*1a870*/  F2FP.BF16.F32.PACK_AB R24, R89, R88 ;  /* 0x000000585918723e */ /* 0x000fce00000010ff */
.L_x_0:
[----:B------:R-:W2:Y:S01]  /*1a880*/  LDL.LU R152, [R1+0x848] ;  /* 0x0008480001987983 */ /* 0x000ea20000300800 */
[----:B------:R-:W-:Y:S01]  /*1a890*/  ULDC.64 UR10, c[0x0][0x228] ;  /* 0x00008a00000a7ab9 */ /* 0x000fe20000000a00 */
[----:B-----5:R-:W-:Y:S01]  /*1a8a0*/  VIADD R5, R0, 0x1 ;  /* 0x0000000100057836 */ /* 0x020fe20000000000 */
[----:B------:R-:W-:Y:S01]  /*1a8b0*/  ULDC UR5, c[0x0][0x22c] ;  /* 0x00008b0000057ab9 */ /* 0x000fe20000000800 */
[----:B------:R-:W0:Y:S01]  /*1a8c0*/  S2R R4, SR_TID.X ;  /* 0x0000000000047919 */ /* 0x000e220000002100 */
[----:B------:R-:W-:Y:S01]  /*1a8d0*/  ULDC UR8, c[0x0][0x22c] ;  /* 0x00008b0000087ab9 */ /* 0x000fe20000000800 */
[----:B------:R-:W1:Y:S01]  /*1a8e0*/  S2R R6, SR_TID.X ;  /* 0x0000000000067919 */ /* 0x000e620000002100 */
[C---:B0-----:R-:W-:Y:S02]  /*1a8f0*/  IMAD.SHL.U32 R2, R4.reuse, 0x10, RZ ;  /* 0x0000001004027824 */ /* 0x041fe400078e00ff */
[----:B------:R-:W-:Y:S01]  /*1a900*/  IMAD.SHL.U32 R3, R4, 0x40, RZ ;  /* 0x0000004004037824 */ /* 0x000fe200078e00ff */
[----:B-1----:R-:W-:-:S02]  /*1a910*/  LOP3.LUT R6, R6, 0x7f, RZ, 0xc0, !PT ;  /* 0x0000007f06067812 */ /* 0x002fc400078ec0ff */
[----:B------:R-:W-:Y:S02]  /*1a920*/  LOP3.LUT R2, R2, 0xf0, RZ, 0xc0, !PT ;  /* 0x000000f002027812 */ /* 0x000fe400078ec0ff */
[----:B------:R-:W-:-:S04]  /*1a930*/  LOP3.LUT R3, R3, 0x400, RZ, 0xc0, !PT ;  /* 0x0000040003037812 */ /* 0x000fc800078ec0ff */
[----:B------:R-:W-:Y:S01]  /*1a940*/  IADD3 R3, R3, UR4, R2 ;  /* 0x0000000403037c10 */ /* 0x000fe2000fffe002 */
[----:B------:R-:W-:Y:S02]  /*1a950*/  IMAD.SHL.U32 R2, R4, 0x8, RZ ;  /* 0x0000000804027824 */ /* 0x000fe400078e00ff */
[----:B------:R-:W-:-:S03]  /*1a960*/  VIADD R4, R0, 0x2 ;  /* 0x0000000200047836 */ /* 0x000fc60000000000 */
[----:B------:R-:W-:-:S05]  /*1a970*/  LOP3.LUT R2, R2, 0x300, RZ, 0xc0, !PT ;  /* 0x0000030002027812 */ /* 0x000fca00078ec0ff */
[----:B------:R-:W-:Y:S01]  /*1a980*/  IMAD.IADD R100, R2, 0x1, R3 ;  /* 0x0000000102647824 */ /* 0x000fe200078e0203 */
[----:B------:R-:W-:Y:S01]  /*1a990*/  BAR.SYNC.DEFER_BLOCKING 0x0 ;  /* 0x0000000000007b1d */ /* 0x000fe20000010000 */
[----:B------:R-:W-:-:S05]  /*1a9a0*/  LEA R2, R6, UR4, 0x4 ;  /* 0x0000000406027c11 */ /* 0x000fca000f8e20ff */
[----:B------:R-:W-:Y:S01]  /*1a9b0*/  ULDC UR4, c[0x0][0x244] ;  /* 0x0000910000047ab9 */ /* 0x000fe20000000800 */
[----:B------:R-:W-:Y:S01]  /*1a9c0*/  STSM.16.M88.4 [R100], R24 ;  /* 0x0000001864007844 */ /* 0x000fe20000000200 */
[----:B------:R-:W-:Y:S06]  /*1a9d0*/  BAR.SYNC.DEFER_BLOCKING 0x0 ;  /* 0x0000000000007b1d */ /* 0x000fec0000010000 */
[----:B------:R-:W0:Y:S02]  /*1a9e0*/  LDS.128 R96, [R2] ;  /* 0x0000000002607984 */ /* 0x000e240000000c00 */
[----:B------:R-:W-:Y:S06]  /*1a9f0*/  BAR.SYNC.DEFER_BLOCKING 0x0 ;  /* 0x0000000000007b1d */ /* 0x000fec0000010000 */
[----:B------:R-:W-:Y:S02]  /*1aa00*/  STSM.16.M88.4 [R100], R28 ;  /* 0x0000001c64007844 */ /* 0x000fe40000000200 */
[----:B------:R-:W-:Y:S06]  /*1aa10*/  BAR.SYNC.DEFER_BLOCKING 0x0 ;  /* 0x0000000000007b1d */ /* 0x000fec0000010000 */
[----:B------:R-:W1:Y:S02]  /*1aa20*/  LDS.128 R92, [R2] ;  /* 0x00000000025c7984 */ /* 0x000e640000000c00 */
[----:B------:R-:W-:Y:S06]  /*1aa30*/  BAR.SYNC.DEFER_BLOCKING 0x0 ;  /* 0x0000000000007b1d */ /* 0x000fec0000010000 */
[----:B------:R-:W-:Y:S02]  /*1aa40*/  STSM.16.M88.4 [R100], R32 ;  /* 0x0000002064007844 */ /* 0x000fe40000000200 */
[----:B------:R-:W-:Y:S06]  /*1aa50*/  BAR.SYNC.DEFER_BLOCKING 0x0 ;  /* 0x0000000000007b1d */ /* 0x000fec0000010000 */
[----:B------:R-:W3:Y:S02]  /*1aa60*/  LDS.128 R88, [R2] ;  /* 0x0000000002587984 */ /* 0x000ee40000000c00 */
[----:B------:R-:W-:Y:S06]  /*1aa70*/  BAR.SYNC.DEFER_BLOCKING 0x0 ;  /* 0x0000000000007b1d */ /* 0x000fec0000010000 */
[----:B------:R-:W-:Y:S02]  /*1aa80*/  STSM.16.M88.4 [R100], R36 ;  /* 0x0000002464007844 */ /* 0x000fe40000000200 */
[----:B------:R-:W-:Y:S01]  /*1aa90*/  BAR.SYNC.DEFER_BLOCKING 0x0 ;  /* 0x0000000000007b1d */ /* 0x000fe20000010000 */
[----:B--2---:R-:W-:-:S04]  /*1aaa0*/  ISETP.GE.AND P0, PT, R152, UR10, PT ;  /* 0x0000000a98007c0c */ /* 0x004fc8000bf06270 */
[----:B------:R-:W-:Y:S01]  /*1aab0*/  ISETP.LT.AND P1, PT, R5, UR5, !P0 ;  /* 0x0000000505007c0c */ /* 0x000fe2000c721270 */
[----:B------:R-:W-:Y:S01]  /*1aac0*/  ULDC UR5, c[0x0][0x22c] ;  /* 0x00008b0000057ab9 */ /* 0x000fe20000000800 */
[----:B------:R-:W-:Y:S01]  /*1aad0*/  VIADD R5, R0, 0x3 ;  /* 0x0000000300057836 */ /* 0x000fe20000000000 */
[----:B------:R-:W-:Y:S01]  /*1aae0*/  ISETP.LT.AND P5, PT, R4, UR5, !P0 ;  /* 0x0000000504007c0c */ /* 0x000fe2000c7a1270 */
[C---:B------:R-:W-:Y:S01]  /*1aaf0*/  VIADD R4, R0.reuse, 0x4 ;  /* 0x0000000400047836 */ /* 0x040fe20000000000 */
[----:B------:R-:W-:Y:S01]  /*1ab00*/  ULDC UR5, c[0x0][0x22c] ;  /* 0x00008b0000057ab9 */ /* 0x000fe20000000800 */
[----:B------:R-:W-:Y:S02]  /*1ab10*/  ISETP.LT.AND P2, PT, R0, UR11, !P0 ;  /* 0x0000000b00007c0c */ /* 0x000fe4000c741270 */
[----:B------:R-:W-:Y:S01]  /*1ab20*/  ISETP.LT.AND P4, PT, R5, UR8, !P0 ;  /* 0x0000000805007c0c */ /* 0x000fe2000c781270 */
[----:B------:R-:W-:Y:S01]  /*1ab30*/  ULDC.64 UR8, c[0x0][0x220] ;  /* 0x0000880000087ab9 */ /* 0x000fe20000000a00 */
[----:B------:R-:W-:Y:S01]  /*1ab40*/  ISETP.LT.AND P3, PT, R4, UR5, !P0 ;  /* 0x0000000504007c0c */ /* 0x000fe2000c761270 */
[----:B------:R-:W-:Y:S01]  /*1ab50*/  ULDC UR5, c[0x0][0x22c] ;  /* 0x00008b0000057ab9 */ /* 0x000fe20000000800 */
[----:B------:R-:W2:Y:S01]  /*1ab60*/  LDS.128 R4, [R2] ;  /* 0x0000000002047984 */ /* 0x000ea20000000c00 */
[----:B------:R-:W-:Y:S06]  /*1ab70*/  BAR.SYNC.DEFER_BLOCKING 0x0 ;  /* 0x0000000000007b1d */ /* 0x000fec0000010000 */
[----:B------:R-:W-:Y:S02]  /*1ab80*/  STSM.16.M88.4 [R100], R40 ;  /* 0x0000002864007844 */ /* 0x000fe40000000200 */
[----:B------:R-:W-:Y:S06]  /*1ab90*/  BAR.SYNC.DEFER_BLOCKING 0x0 ;  /* 0x0000000000007b1d */ /* 0x000fec0000010000 */
[----:B------:R-:W4:Y:S02]  /*1aba0*/  LDS.128 R8, [R2] ;  /* 0x0000000002087984 */ /* 0x000f240000000c00 */
[----:B------:R-:W-:Y:S06]  /*1abb0*/  BAR.SYNC.DEFER_BLOCKING 0x0 ;  /* 0x0000000000007b1d */ /* 0x000fec0000010000 */
[----:B------:R-:W-:Y:S02]  /*1abc0*/  STSM.16.M88.4 [R100], R44 ;  /* 0x0000002c64007844 */ /* 0x000fe40000000200 */
[----:B------:R-:W-:Y:S06]  /*1abd0*/  BAR.SYNC.DEFER_BLOCKING 0x0 ;  /* 0x0000000000007b1d */ /* 0x000fec0000010000 */
[----:B------:R-:W4:Y:S02]  /*1abe0*/  LDS.128 R12, [R2] ;  /* 0x00000000020c7984 */ /* 0x000f240000000c00 */
[----:B------:R-:W-:Y:S06]  /*1abf0*/  BAR.SYNC.DEFER_BLOCKING 0x0 ;  /* 0x0000000000007b1d */ /* 0x000fec0000010000 */
[----:B------:R-:W-:Y:S02]  /*1ac00*/  STSM.16.M88.4 [R100], R48 ;  /* 0x0000003064007844 */ /* 0x000fe40000000200 */
[----:B------:R-:W-:Y:S06]  /*1ac10*/  BAR.SYNC.DEFER_BLOCKING 0x0 ;  /* 0x0000000000007b1d */ /* 0x000fec0000010000 */
[----:B------:R-:W-:Y:S02]  /*1ac20*/  LDS.128 R16, [R2] ;  /* 0x0000000002107984 */ /* 0x000fe40000000c00 */
[----:B------:R-:W-:Y:S06]  /*1ac30*/  BAR.SYNC.DEFER_BLOCKING 0x0 ;  /* 0x0000000000007b1d */ /* 0x000fec0000010000 */
[----:B------:R0:W-:Y:S02]  /*1ac40*/  STSM.16.M88.4 [R100], R52 ;  /* 0x0000003464007844 */ /* 0x0001e40000000200 */
[----:B------:R-:W-:Y:S01]  /*1ac50*/  BAR.SYNC.DEFER_BLOCKING 0x0 ;  /* 0x0000000000007b1d */ /* 0x000fe20000010000 */
[----:B0-----:R-:W-:-:S05]  /*1ac60*/  IMAD R52, R152, UR4, RZ ;  /* 0x0000000498347c24 */ /* 0x001fca000f8e02ff */
[----:B------:R-:W-:Y:S02]  /*1ac70*/  ULDC UR4, c[0x0][0x248] ;  /* 0x0000920000047ab9 */ /* 0x000fe40000000800 */
[----:B------:R-:W-:Y:S01]  /*1ac80*/  IMAD R53, R0, UR4, RZ ;  /* 0x0000000400357c24 */ /* 0x000fe2000f8e02ff */
[----:B------:R-:W-:-:S04]  /*1ac90*/  LEA R3, P6, R52, UR8, 0x1 ;  /* 0x0000000834037c11 */ /* 0x000fc8000f8c08ff */
[----:B------:R-:W-:Y:S02]  /*1aca0*/  LEA.HI.X.SX32 R52, R52, UR9, 0x1, P6 ;  /* 0x0000000934347c11 */ /* 0x000fe4000b0f0eff */
[C---:B------:R-:W-:Y:S01]  /*1acb0*/  LEA R54, P6, R53.reuse, R3, 0x1 ;  /* 0x0000000335367211 */ /* 0x040fe200078c08ff */
[----:B------:R-:W-:Y:S03]  /*1acc0*/  LDS.128 R20, [R2] ;  /* 0x0000000002147984 */ /* 0x000fe60000000c00 */
[C---:B------:R-:W-:Y:S01]  /*1acd0*/  LEA.HI.X.SX32 R55, R53.reuse, R52, 0x1, P6 ;  /* 0x0000003435377211 */ /* 0x040fe200030f0eff */
[----:B------:R-:W-:Y:S06]  /*1ace0*/  BAR.SYNC.DEFER_BLOCKING 0x0 ;  /* 0x0000000000007b1d */ /* 0x000fec0000010000 */
[----:B------:R0:W-:Y:S02]  /*1acf0*/  STSM.16.M88.4 [R100], R56 ;  /* 0x0000003864007844 */ /* 0x0001e40000000200 */
[----:B------:R-:W-:Y:S01]  /*1ad00*/  BAR.SYNC.DEFER_BLOCKING 0x0 ;  /* 0x0000000000007b1d */ /* 0x000fe20000010000 */
[----:B0-----:R-:W-:-:S02]  /*1ad10*/  VIADD R57, R53, UR4 ;  /* 0x0000000435397c36 */ /* 0x001fc40008000000 */
[----:B------:R-:W-:Y:S02]  /*1ad20*/  VIADD R58, R0, 0x5 ;  /* 0x00000005003a7836 */ /* 0x000fe40000000000 */
[C---:B------:R-:W-:Y:S01]  /*1ad30*/  VIADD R53, R57.reuse, UR4 ;  /* 0x0000000439357c36 */ /* 0x040fe20008000000 */
[----:B------:R-:W-:-:S04]  /*1ad40*/  LEA R56, P6, R57, R3, 0x1 ;  /* 0x0000000339387211 */ /* 0x000fc800078c08ff */
[----:B------:R-:W-:Y:S01]  /*1ad50*/  LEA.HI.X.SX32 R57, R57, R52, 0x1, P6 ;  /* 0x0000003439397211 */ /* 0x000fe200030f0eff */
[----:B------:R-:W-:Y:S01]  /*1ad60*/  LDS.128 R24, [R2] ;  /* 0x0000000002187984 */ /* 0x000fe20000000c00 */
[----:B------:R-:W-:Y:S06]  /*1ad70*/  BAR.SYNC.DEFER_BLOCKING 0x0 ;  /* 0x0000000000007b1d */ /* 0x000fec0000010000 */
[----:B------:R0:W-:Y:S02]  /*1ad80*/  STSM.16.M88.4 [R100], R60 ;  /* 0x0000003c64007844 */ /* 0x0001e40000000200 */
[----:B------:R-:W-:Y:S01]  /*1ad90*/  BAR.SYNC.DEFER_BLOCKING 0x0 ;  /* 0x0000000000007b1d */ /* 0x000fe20000010000 */
[----:B0-----:R-:W-:Y:S01]  /*1ada0*/  PRMT R61, R96, 0x7632, R61 ;  /* 0x00007632603d7816 */ /* 0x001fe2000000003d */
[----:B------:R-:W-:-:S04]  /*1adb0*/  VIADD R60, R0, 0x6 ;  /* 0x00000006003c7836 */ /* 0x000fc80000000000 */
[----:B------:R-:W-:Y:S02]  /*1adc0*/  LDS.128 R28, [R2] ;  /* 0x00000000021c7984 */ /* 0x000fe40000000c00 */
[----:B------:R-:W-:Y:S06]  /*1add0*/  BAR.SYNC.DEFER_BLOCKING 0x0 ;  /* 0x0000000000007b1d */ /* 0x000fec0000010000 */
[----:B------:R-:W-:Y:S02]  /*1ade0*/  STSM.16.M88.4 [R100], R64 ;  /* 0x0000004064007844 */ /* 0x000fe40000000200 */
[----:B------:R-:W-:Y:S06]  /*1adf0*/  BAR.SYNC.DEFER_BLOCKING 0x0 ;  /* 0x0000000000007b1d */ /* 0x000fec0000010000 */
        /* <DEDUP_REMOVED lines=12> */
[----:B------:R-:W0:Y:S02]  /*1aec0*/  LDS.128 R44, [R2] ;  /* 0x00000000022c7984 */ /* 0x000e240000000c00 */
[----:B------:R-:W-:Y:S06]  /*1aed0*/  BAR.SYNC.DEFER_BLOCKING 0x0 ;  /* 0x0000000000007b1d */ /* 0x000fec0000010000 */
[----:B------:R-:W-:Y:S02]  /*1aee0*/  STSM.16.M88.4 [R100], R80 ;  /* 0x0000005064007844 */ /* 0x000fe40000000200 */
[----:B------:R-:W-:Y:S06]  /*1aef0*/  BAR.SYNC.DEFER_BLOCKING 0x0 ;  /* 0x0000000000007b1d */ /* 0x000fec0000010000 */
[----:B------:R-:W0:Y:S02]  /*1af00*/  LDS.128 R48, [R2] ;  /* 0x0000000002307984 */ /* 0x000e240000000c00 */
[----:B------:R-:W-:Y:S06]  /*1af10*/  BAR.SYNC.DEFER_BLOCKING 0x0 ;  /* 0x0000000000007b1d */ /* 0x000fec0000010000 */
[----:B------:R-:W-:Y:S02]  /*1af20*/  STSM.16.M88.4 [R100], R84 ;  /* 0x0000005464007844 */ /* 0x000fe40000000200 */
[----:B------:R-:W-:Y:S06]  /*1af30*/  BAR.SYNC.DEFER_BLOCKING 0x0 ;  /* 0x0000000000007b1d */ /* 0x000fec0000010000 */
[----:B------:R1:W-:Y:S01]  /*1af40*/  @P2 STG.E.U16 desc[UR6][R54.64], R96 ;  /* 0x0000006036002986 */ /* 0x0003e2000c101506 */
[----:B------:R-:W-:Y:S01]  /*1af50*/  ISETP.LT.AND P2, PT, R58, UR5, !P0 ;  /* 0x000000053a007c0c */ /* 0x000fe2000c741270 */
[----:B------:R-:W-:Y:S01]  /*1af60*/  ULDC UR5, c[0x0][0x22c] ;  /* 0x00008b0000057ab9 */ /* 0x000fe20000000800 */
[C---:B------:R-:W-:Y:S01]  /*1af70*/  LEA R58, P6, R53.reuse, R3, 0x1 ;  /* 0x00000003353a7211 */ /* 0x040fe200078c08ff */
[----:B------:R3:W-:Y:S01]  /*1af80*/  @P1 STG.E.U16 desc[UR6][R56.64], R61 ;  /* 0x0000003d38001986 */ /* 0x0007e2000c101506 */
[----:B------:R-:W-:Y:S01]  /*1af90*/  ISETP.LT.AND P1, PT, R60, UR5, !P0 ;  /* 0x000000053c007c0c */ /* 0x000fe2000c721270 */
[----:B------:R-:W-:Y:S01]  /*1afa0*/  ULDC UR5, c[0x0][0x22c] ;  /* 0x00008b0000057ab9 */ /* 0x000fe20000000800 */
[C---:B------:R-:W-:Y:S01]  /*1afb0*/  LEA.HI.X.SX32 R59, R53.reuse, R52, 0x1, P6 ;  /* 0x00000034353b7211 */ /* 0x040fe200030f0eff */
[----:B------:R-:W-:-:S02]  /*1afc0*/  VIADD R53, R53, UR4 ;  /* 0x0000000435357c36 */ /* 0x000fc40008000000 */
[----:B-1----:R-:W-:-:S03]  /*1afd0*/  VIADD R55, R0, 0x7 ;  /* 0x0000000700377836 */ /* 0x002fc60000000000 */
[CC--:B------:R-:W-:Y:S01]  /*1afe0*/  LEA R54, P6, R53.reuse, R3.reuse, 0x1 ;  /* 0x0000000335367211 */ /* 0x0c0fe200078c08ff */
[----:B------:R-:W-:Y:S01]  /*1aff0*/  VIADD R60, R53, UR4 ;  /* 0x00000004353c7c36 */ /* 0x000fe20008000000 */
[----:B------:R1:W-:Y:S01]  /*1b000*/  @P5 STG.E.U16 desc[UR6][R58.64], R97 ;  /* 0x000000613a005986 */ /* 0x0003e2000c101506 */
[----:B---3--:R-:W-:Y:S01]  /*1b010*/  VIADD R61, R0, 0x8 ;  /* 0x00000008003d7836 */ /* 0x008fe20000000000 */
[----:B------:R-:W-:Y:S01]  /*1b020*/  ISETP.LT.AND P5, PT, R55, UR5, !P0 ;  /* 0x0000000537007c0c */ /* 0x000fe2000c7a1270 */
[----:B------:R-:W-:Y:S01]  /*1b030*/  ULDC UR5, c[0x0][0x22c] ;  /* 0x00008b0000057ab9 */ /* 0x000fe20000000800 */
[----:B------:R-:W-:Y:S01]  /*1b040*/  LEA.HI.X.SX32 R55, R53, R52, 0x1, P6 ;  /* 0x0000003435377211 */ /* 0x000fe200030f0eff */
[C---:B------:R-:W-:Y:S01]  /*1b050*/  VIADD R53, R60.reuse, UR4 ;  /* 0x000000043c357c36 */ /* 0x040fe20008000000 */
[----:B------:R-:W-:-:S04]  /*1b060*/  LEA R56, P6, R60, R3, 0x1 ;  /* 0x000000033c387211 */ /* 0x000fc800078c08ff */
[----:B------:R-:W-:Y:S01]  /*1b070*/  LEA.HI.X.SX32 R57, R60, R52, 0x1, P6 ;  /* 0x000000343c397211 */ /* 0x000fe200030f0eff */
[----:B------:R-:W-:Y:S01]  /*1b080*/  VIADD R60, R0, 0x9 ;  /* 0x00000009003c7836 */ /* 0x000fe20000000000 */
[----:B-1----:R-:W-:Y:S02]  /*1b090*/  PRMT R59, R97, 0x7632, R59 ;  /* 0x00007632613b7816 */ /* 0x002fe4000000003b */
[----:B------:R-:W-:-:S03]  /*1b0a0*/  LEA R58, P6, R53, R3, 0x1 ;  /* 0x00000003353a7211 */ /* 0x000fc600078c08ff */
[----:B------:R1:W-:Y:S01]  /*1b0b0*/  @P4 STG.E.U16 desc[UR6][R54.64], R59 ;  /* 0x0000003b36004986 */ /* 0x0003e2000c101506 */
[----:B------:R-:W-:Y:S01]  /*1b0c0*/  ISETP.LT.AND P4, PT, R61, UR5, !P0 ;  /* 0x000000053d007c0c */ /* 0x000fe2000c781270 */
[----:B------:R-:W-:Y:S01]  /*1b0d0*/  ULDC UR5, c[0x0][0x22c] ;  /* 0x00008b0000057ab9 */ /* 0x000fe20000000800 */
[----:B------:R-:W-:Y:S01]  /*1b0e0*/  PRMT R61, R99, 0x7632, R61 ;  /* 0x00007632633d7816 */ /* 0x000fe2000000003d */
[----:B------:R3:W-:Y:S01]  /*1b0f0*/  @P3 STG.E.U16 desc[UR6][R56.64], R98 ;  /* 0x0000006238003986 */ /* 0x0007e2000c101506 */
[----:B------:R-:W-:Y:S01]  /*1b100*/  ISETP.LT.AND P3, PT, R60, UR5, !P0 ;  /* 0x000000053c007c0c */ /* 0x000fe2000c761270 */
[----:B------:R-:W-:Y:S01]  /*1b110*/  VIADD R60, R0, 0xa ;  /* 0x0000000a003c7836 */ /* 0x000fe20000000000 */
[----:B------:R-:W-:Y:S01]  /*1b120*/  ULDC UR5, c[0x0][0x22c] ;  /* 0x00008b0000057ab9 */ /* 0x000fe20000000800 */
[C---:B-1----:R-:W-:Y:S01]  /*1b130*/  LEA.HI.X.SX32 R59, R53.reuse, R52, 0x1, P6 ;  /* 0x00000034353b7211 */ /* 0x042fe200030f0eff */
[----:B------:R-:W-:Y:S01]  /*1b140*/  VIADD R53, R53, UR4 ;  /* 0x0000000435357c36 */ /* 0x000fe20008000000 */
[----:B------:R-:W-:-:S03]  /*1b150*/  PRMT R55, R98, 0x7632, R55 ;  /* 0x0000763262377816 */ /* 0x000fc60000000037 */
[C---:B---3--:R-:W-:Y:S02]  /*1b160*/  VIADD R57, R53.reuse, UR4 ;  /* 0x0000000435397c36 */ /* 0x048fe40008000000 */
[----:B------:R1:W-:Y:S01]  /*1b170*/  @P2 STG.E.U16 desc[UR6][R58.64], R55 ;  /* 0x000000373a002986 */ /* 0x0003e2000c101506 */
[-C--:B------:R-:W-:Y:S02]  /*1b180*/  LEA R54, P2, R53, R3.reuse, 0x1 ;  /* 0x0000000335367211 */ /* 0x080fe400078408ff */
[----:B------:R-:W-:Y:S02]  /*1b190*/  LEA R56, P6, R57, R3, 0x1 ;  /* 0x0000000339387211 */ /* 0x000fe400078c08ff */
[-C--:B-1----:R-:W-:Y:S01]  /*1b1a0*/  LEA.HI.X.SX32 R55, R53, R52.reuse, 0x1, P2 ;  /* 0x0000003435377211 */ /* 0x082fe200010f0eff */
[----:B------:R-:W-:Y:S01]  /*1b1b0*/  VIADD R53, R0, 0xb ;  /* 0x0000000b00357836 */ /* 0x000fe20000000000 */
[----:B------:R-:W-:Y:S01]  /*1b1c0*/  ISETP.LT.AND P2, PT, R60, UR5, !P0 ;  /* 0x000000053c007c0c */ /* 0x000fe2000c741270 */
[----:B------:R-:W-:Y:S01]  /*1b1d0*/  ULDC UR5, c[0x0][0x22c] ;  /* 0x00008b0000057ab9 */ /* 0x000fe20000000800 */
[----:B------:R-:W-:Y:S01]  /*1b1e0*/  VIADD R59, R0, 0xc ;  /* 0x0000000c003b7836 */ /* 0x000fe20000000000 */
[----:B------:R1:W-:Y:S01]  /*1b1f0*/  @P1 STG.E.U16 desc[UR6][R54.64], R99 ;  /* 0x0000006336001986 */ /* 0x0003e2000c101506 */
[----:B------:R-:W-:Y:S01]  /*1b200*/  ISETP.LT.AND P1, PT, R53, UR5, !P0 ;  /* 0x0000000535007c0c */ /* 0x000fe2000c721270 */
[C---:B------:R-:W-:Y:S01]  /*1b210*/  VIADD R53, R57.reuse, UR4 ;  /* 0x0000000439357c36 */ /* 0x040fe20008000000 */
[----:B------:R-:W-:Y:S01]  /*1b220*/  LEA.HI.X.SX32 R57, R57, R52, 0x1, P6 ;  /* 0x0000003439397211 */ /* 0x000fe200030f0eff */
[----:B------:R-:W-:-:S02]  /*1b230*/  ULDC UR5, c[0x0][0x22c] ;  /* 0x00008b0000057ab9 */ /* 0x000fc40000000800 */
[C---:B------:R-:W-:Y:S01]  /*1b240*/  VIADD R60, R53.reuse, UR4 ;  /* 0x00000004353c7c36 */ /* 0x040fe20008000000 */
[-C--:B------:R-:W-:Y:S01]  /*1b250*/  LEA R58, P6, R53, R3.reuse, 0x1 ;  /* 0x00000003353a7211 */ /* 0x080fe200078c08ff */
[----:B------:R3:W-:Y:S01]  /*1b260*/  @P5 STG.E.U16 desc[UR6][R56.64], R61 ;  /* 0x0000003d38005986 */ /* 0x0007e2000c101506 */
[----:B------:R-:W-:Y:S01]  /*1b270*/  ISETP.LT.AND P5, PT, R59, UR5, !P0 ;  /* 0x000000053b007c0c */ /* 0x000fe2000c7a1270 */
[----:B------:R-:W-:Y:S01]  /*1b280*/  ULDC UR5, c[0x0][0x22c] ;  /* 0x00008b0000057ab9 */ /* 0x000fe20000000800 */
[-C--:B------:R-:W-:Y:S01]  /*1b290*/  LEA.HI.X.SX32 R59, R53, R52.reuse, 0x1, P6 ;  /* 0x00000034353b7211 */ /* 0x080fe200030f0eff */
[----:B-1----:R-:W-:Y:S01]  /*1b2a0*/  VIADD R55, R0, 0xd ;  /* 0x0000000d00377836 */ /* 0x002fe20000000000 */
[CC--:B------:R-:W-:Y:S01]  /*1b2b0*/  LEA R54, P6, R60.reuse, R3.reuse, 0x1 ;  /* 0x000000033c367211 */ /* 0x0c0fe200078c08ff */
[C---:B------:R-:W-:Y:S02]  /*1b2c0*/  VIADD R53, R60.reuse, UR4 ;  /* 0x000000043c357c36 */ /* 0x040fe40008000000 */
[----:B------:R1:W-:Y:S01]  /*1b2d0*/  @P4 STG.E.U16 desc[UR6][R58.64], R92 ;  /* 0x0000005c3a004986 */ /* 0x0003e2000c101506 */
[----:B------:R-:W-:Y:S01]  /*1b2e0*/  ISETP.LT.AND P4, PT, R55, UR5, !P0 ;  /* 0x0000000537007c0c */ /* 0x000fe2000c781270 */
[----:B------:R-:W-:Y:S01]  /*1b2f0*/  ULDC UR5, c[0x0][0x22c] ;  /* 0x00008b0000057ab9 */ /* 0x000fe20000000800 */
[----:B------:R-:W-:Y:S01]  /*1b300*/  LEA.HI.X.SX32 R55, R60, R52, 0x1, P6 ;  /* 0x000000343c377211 */ /* 0x000fe200030f0eff */
[----:B------:R-:W-:Y:S01]  /*1b310*/  VIADD R60, R0, 0xe ;  /* 0x0000000e003c7836 */ /* 0x000fe20000000000 */
[----:B---3--:R-:W-:-:S02]  /*1b320*/  LEA R56, P6, R53, R3, 0x1 ;  /* 0x0000000335387211 */ /* 0x008fc400078c08ff */
[----:B------:R-:W-:Y:S02]  /*1b330*/  PRMT R61, R92, 0x7632, R61 ;  /* 0x000076325c3d7816 */ /* 0x000fe4000000003d */
[CC--:B------:R-:W-:Y:S01]  /*1b340*/  LEA.HI.X.SX32 R57, R53.reuse, R52.reuse, 0x1, P6 ;  /* 0x0000003435397211 */ /* 0x0c0fe200030f0eff */
[----:B------:R-:W-:Y:S02]  /*1b350*/  VIADD R53, R53, UR4 ;  /* 0x0000000435357c36 */ /* 0x000fe40008000000 */
[----:B------:R3:W-:Y:S01]  /*1b360*/  @P3 STG.E.U16 desc[UR6][R54.64], R61 ;  /* 0x0000003d36003986 */ /* 0x0007e2000c101506 */
[----:B-1----:R-:W-:Y:S01]  /*1b370*/  VIADD R59, R0, 0xf ;  /* 0x0000000f003b7836 */ /* 0x002fe20000000000 */
[----:B------:R-:W-:Y:S01]  /*1b380*/  ISETP.LT.AND P3, PT, R60, UR5, !P0 ;  /* 0x000000053c007c0c */ /* 0x000fe2000c761270 */
[C---:B------:R-:W-:Y:S01]  /*1b390*/  VIADD R60, R53.reuse, UR4 ;  /* 0x00000004353c7c36 */ /* 0x040fe20008000000 */
[-C--:B------:R-:W-:Y:S01]  /*1b3a0*/  LEA R58, P6, R53, R3.reuse, 0x1 ;  /* 0x00000003353a7211 */ /* 0x080fe200078c08ff */
[----:B------:R-:W-:Y:S01]  /*1b3b0*/  ULDC UR5, c[0x0][0x22c] ;  /* 0x00008b0000057ab9 */ /* 0x000fe20000000800 */
[----:B------:R1:W-:Y:S01]  /*1b3c0*/  @P2 STG.E.U16 desc[UR6][R56.64], R93 ;  /* 0x0000005d38002986 */ /* 0x0003e2000c101506 */
[----:B------:R-:W-:Y:S01]  /*1b3d0*/  ISETP.LT.AND P2, PT, R59, UR5, !P0 ;  /* 0x000000053b007c0c */ /* 0x000fe2000c741270 */
[----:B------:R-:W-:Y:S01]  /*1b3e0*/  ULDC UR5, c[0x0][0x22c] ;  /* 0x00008b0000057ab9 */ /* 0x000fe20000000800 */
[----:B------:R-:W-:Y:S01]  /*1b3f0*/  LEA.HI.X.SX32 R59, R53, R52, 0x1, P6 ;  /* 0x00000034353b7211 */ /* 0x000fe200030f0eff */
[C---:B------:R-:W-:Y:S01]  /*1b400*/  VIADD R53, R60.reuse, UR4 ;  /* 0x000000043c357c36 */ /* 0x040fe20008000000 */
[----:B---3--:R-:W-:Y:S01]  /*1b410*/  LEA R54, P6, R60, R3, 0x1 ;  /* 0x000000033c367211 */ /* 0x008fe200078c08ff */
[----:B------:R-:W-:-:S03]  /*1b420*/  VIADD R61, R0, 0x10 ;  /* 0x00000010003d7836 */ /* 0x000fc60000000000 */
        /* <DEDUP_REMOVED lines=98> */
[----:B--2---:R1:W-:Y:S01]  /*1ba50*/  @P3 STG.E.U16 desc[UR6][R54.64], R4 ;  /* 0x0000000436003986 */ /* 0x0043e2000c101506 */
        /* <DEDUP_REMOVED lines=8> */
[----:B-1----:R-:W-:Y:S01]  /*1bae0*/  VIADD R55, R0, 0x1f ;  /* 0x0000001f00377836 */ /* 0x002fe20000000000 */
[----:B------:R1:W-:Y:S01]  /*1baf0*/  @P2 STG.E.U16 desc[UR6][R56.64], R61 ;  /* 0x0000003d38002986 */ /* 0x0003e2000c101506 */
[----:B------:R-:W-:Y:S01]  /*1bb00*/  ISETP.LT.AND P2, PT, R60, UR5, !P0 ;  /* 0x000000053c007c0c */ /* 0x000fe2000c741270 */
[C---:B------:R-:W-:Y:S01]  /*1bb10*/  VIADD R4, R53.reuse, UR4 ;  /* 0x0000000435047c36 */ /* 0x040fe20008000000 */
[-C--:B------:R-:W-:Y:S01]  /*1bb20*/  LEA R54, P6, R53, R3.reuse, 0x1 ;  /* 0x0000000335367211 */ /* 0x080fe200078c08ff */
[----:B------:R-:W-:Y:S01]  /*1bb30*/  ULDC UR5, c[0x0][0x22c] ;  /* 0x00008b0000057ab9 */ /* 0x000fe20000000800 */
[----:B------:R2:W-:Y:S01]  /*1bb40*/  @P1 STG.E.U16 desc[UR6][R58.64], R5 ;  /* 0x000000053a001986 */ /* 0x0005e2000c101506 */
[----:B------:R-:W-:Y:S01]  /*1bb50*/  ISETP.LT.AND P1, PT, R55, UR5, !P0 ;  /* 0x0000000537007c0c */ /* 0x000fe2000c721270 */
[----:B------:R-:W-:Y:S01]  /*1bb60*/  VIADD R60, R0, 0x20 ;  /* 0x00000020003c7836 */ /* 0x000fe20000000000 */
[----:B------:R-:W-:Y:S01]  /*1bb70*/  LEA.HI.X.SX32 R55, R53, R52, 0x1, P6 ;  /* 0x0000003435377211 */ /* 0x000fe200030f0eff */
[C---:B------:R-:W-:Y:S01]  /*1bb80*/  VIADD R53, R4.reuse, UR4 ;  /* 0x0000000404357c36 */ /* 0x040fe20008000000 */
[----:B------:R-:W-:Y:S01]  /*1bb90*/  ULDC UR5, c[0x0][0x22c] ;  /* 0x00008b0000057ab9 */ /* 0x000fe20000000800 */
[----:B-1----:R-:W-:-:S04]  /*1bba0*/  LEA R56, P6, R4, R3, 0x1 ;  /* 0x0000000304387211 */ /* 0x002fc800078c08ff */
[----:B------:R-:W-:Y:S01]  /*1bbb0*/  LEA.HI.X.SX32 R57, R4, R52, 0x1, P6 ;  /* 0x0000003404397211 */ /* 0x000fe200030f0eff */
[----:B--2---:R-:W-:Y:S01]  /*1bbc0*/  VIADD R58, R0, 0x21 ;  /* 0x00000021003a7836 */ /* 0x004fe20000000000 */
[----:B------:R-:W-:Y:S02]  /*1bbd0*/  PRMT R59, R5, 0x7632, R59 ;  /* 0x00007632053b7816 */ /* 0x000fe4000000003b */
[----:B------:R-:W-:-:S03]  /*1bbe0*/  LEA R4, P6, R53, R3, 0x1 ;  /* 0x0000000335047211 */ /* 0x000fc600078c08ff */
[----:B------:R1:W-:Y:S01]  /*1bbf0*/  @P5 STG.E.U16 desc[UR6][R54.64], R59 ;  /* 0x0000003b36005986 */ /* 0x0003e2000c101506 */
[C---:B------:R-:W-:Y:S01]  /*1bc00*/  LEA.HI.X.SX32 R5, R53.reuse, R52, 0x1, P6 ;  /* 0x0000003435057211 */ /* 0x040fe200030f0eff */
[----:B------:R-:W-:Y:S01]  /*1bc10*/  VIADD R53, R53, UR4 ;  /* 0x0000000435357c36 */ /* 0x000fe20008000000 */
[----:B------:R-:W-:Y:S01]  /*1bc20*/  ISETP.LT.AND P5, PT, R60, UR5, !P0 ;  /* 0x000000053c007c0c */ /* 0x000fe2000c7a1270 */
[----:B------:R2:W-:Y:S01]  /*1bc30*/  @P4 STG.E.U16 desc[UR6][R56.64], R6 ;  /* 0x0000000638004986 */ /* 0x0005e2000c101506 */
[----:B------:R-:W-:Y:S02]  /*1bc40*/  ULDC UR5, c[0x0][0x22c] ;  /* 0x00008b0000057ab9 */ /* 0x000fe40000000800 */
[----:B------:R-:W-:Y:S01]  /*1bc50*/  ISETP.LT.AND P4, PT, R58, UR5, !P0 ;  /* 0x000000053a007c0c */ /* 0x000fe2000c781270 */
[----:B------:R-:W-:Y:S01]  /*1bc60*/  VIADD R58, R0, 0x22 ;  /* 0x00000022003a7836 */ /* 0x000fe20000000000 */
[----:B------:R-:W-:Y:S01]  /*1bc70*/  ULDC UR5, c[0x0][0x22c] ;  /* 0x00008b0000057ab9 */ /* 0x000fe20000000800 */
[----:B-1----:R-:W-:Y:S01]  /*1bc80*/  PRMT R55, R6, 0x7632, R55 ;  /* 0x0000763206377816 */ /* 0x002fe20000000037 */
[----:B--2---:R-:W-:-:S04]  /*1bc90*/  VIADD R6, R53, UR4 ;  /* 0x0000000435067c36 */ /* 0x004fc80008000000 */
[----:B------:R1:W-:Y:S01]  /*1bca0*/  @P3 STG.E.U16 desc[UR6][R4.64], R55 ;  /* 0x0000003704003986 */ /* 0x0003e2000c101506 */
[-C--:B------:R-:W-:Y:S02]  /*1bcb0*/  LEA R54, P3, R53, R3.reuse, 0x1 ;  /* 0x0000000335367211 */ /* 0x080fe400078608ff */
[----:B------:R-:W-:-:S04]  /*1bcc0*/  LEA R56, P6, R6, R3, 0x1 ;  /* 0x0000000306387211 */ /* 0x000fc800078c08ff */
[CC--:B------:R-:W-:Y:S02]  /*1bcd0*/  LEA.HI.X.SX32 R57, R6.reuse, R52.reuse, 0x1, P6 ;  /* 0x0000003406397211 */ /* 0x0c0fe400030f0eff */
[-C--:B-1----:R-:W-:Y:S01]  /*1bce0*/  LEA.HI.X.SX32 R55, R53, R52.reuse, 0x1, P3 ;  /* 0x0000003435377211 */ /* 0x082fe200018f0eff */
[----:B------:R-:W-:Y:S01]  /*1bcf0*/  VIADD R5, R6, UR4 ;  /* 0x0000000406057c36 */ /* 0x000fe20008000000 */
[----:B------:R-:W-:Y:S01]  /*1bd00*/  ISETP.LT.AND P3, PT, R58, UR5, !P0 ;  /* 0x000000053a007c0c */ /* 0x000fe2000c761270 */
[C---:B------:R-:W-:Y:S01]  /*1bd10*/  VIADD R53, R0.reuse, 0x23 ;  /* 0x0000002300357836 */ /* 0x040fe20000000000 */
[----:B------:R-:W-:Y:S01]  /*1bd20*/  ULDC UR5, c[0x0][0x22c] ;  /* 0x00008b0000057ab9 */ /* 0x000fe20000000800 */
[----:B------:R1:W-:Y:S01]  /*1bd30*/  @P2 STG.E.U16 desc[UR6][R54.64], R7 ;  /* 0x0000000736002986 */ /* 0x0003e2000c101506 */
[----:B------:R-:W-:Y:S01]  /*1bd40*/  LEA R4, P6, R5, R3, 0x1 ;  /* 0x0000000305047211 */ /* 0x000fe200078c08ff */
[----:B------:R-:W-:Y:S01]  /*1bd50*/  VIADD R6, R0, 0x24 ;  /* 0x0000002400067836 */ /* 0x000fe20000000000 */
[----:B------:R-:W-:Y:S01]  /*1bd60*/  ISETP.LT.AND P2, PT, R53, UR5, !P0 ;  /* 0x0000000535007c0c */ /* 0x000fe2000c741270 */
[C---:B------:R-:W-:Y:S01]  /*1bd70*/  VIADD R53, R5.reuse, UR4 ;  /* 0x0000000405357c36 */ /* 0x040fe20008000000 */
[----:B------:R-:W-:Y:S01]  /*1bd80*/  ULDC UR5, c[0x0][0x22c] ;  /* 0x00008b0000057ab9 */ /* 0x000fe20000000800 */
[----:B------:R-:W-:-:S02]  /*1bd90*/  LEA.HI.X.SX32 R5, R5, R52, 0x1, P6 ;  /* 0x0000003405057211 */ /* 0x000fc400030f0eff */
[----:B------:R-:W-:Y:S01]  /*1bda0*/  VIADD R58, R53, UR4 ;  /* 0x00000004353a7c36 */ /* 0x000fe20008000000 */
[----:B-1----:R-:W-:Y:S01]  /*1bdb0*/  PRMT R55, R7, 0x7632, R55 ;  /* 0x0000763207377816 */ /* 0x002fe20000000037 */
[----:B------:R-:W-:-:S04]  /*1bdc0*/  VIADD R7, R0, 0x25 ;  /* 0x0000002500077836 */ /* 0x000fc80000000000 */
[----:B------:R1:W-:Y:S01]  /*1bdd0*/  @P1 STG.E.U16 desc[UR6][R56.64], R55 ;  /* 0x0000003738001986 */ /* 0x0003e2000c101506 */
[----:B------:R-:W-:Y:S01]  /*1bde0*/  ISETP.LT.AND P1, PT, R6, UR5, !P0 ;  /* 0x0000000506007c0c */ /* 0x000fe2000c721270 */
[----:B------:R-:W-:Y:S01]  /*1bdf0*/  ULDC UR5, c[0x0][0x22c] ;  /* 0x00008b0000057ab9 */ /* 0x000fe20000000800 */
[-C--:B------:R-:W-:Y:S01]  /*1be00*/  LEA R6, P6, R53, R3.reuse, 0x1 ;  /* 0x0000000335067211 */ /* 0x080fe200078c08ff */
[----:B----4-:R2:W-:Y:S01]  /*1be10*/  @P5 STG.E.U16 desc[UR6][R4.64], R8 ;  /* 0x0000000804005986 */ /* 0x0105e2000c101506 */
[----:B------:R-:W-:Y:S01]  /*1be20*/  ISETP.LT.AND P5, PT, R7, UR5, !P0 ;  /* 0x0000000507007c0c */ /* 0x000fe2000c7a1270 */
[----:B------:R-:W-:Y:S01]  /*1be30*/  ULDC UR5, c[0x0][0x22c] ;  /* 0x00008b0000057ab9 */ /* 0x000fe20000000800 */
[----:B------:R-:W-:Y:S01]  /*1be40*/  LEA.HI.X.SX32 R7, R53, R52, 0x1, P6 ;  /* 0x0000003435077211 */ /* 0x000fe200030f0eff */
[----:B------:R-:W-:Y:S01]  /*1be50*/  VIADD R53, R0, 0x26 ;  /* 0x0000002600357836 */ /* 0x000fe20000000000 */
[----:B------:R-:W-:Y:S02]  /*1be60*/  LEA R54, P6, R58, R3, 0x1 ;  /* 0x000000033a367211 */ /* 0x000fe400078c08ff */
[----:B-1----:R-:W-:-:S02]  /*1be70*/  PRMT R56, R8, 0x7632, R56 ;  /* 0x0000763208387816 */ /* 0x002fc40000000038 */
[CC--:B------:R-:W-:Y:S01]  /*1be80*/  LEA.HI.X.SX32 R55, R58.reuse, R52.reuse, 0x1, P6 ;  /* 0x000000343a377211 */ /* 0x0c0fe200030f0eff */
[----:B------:R-:W-:Y:S02]  /*1be90*/  VIADD R58, R58, UR4 ;  /* 0x000000043a3a7c36 */ /* 0x000fe40008000000 */
[----:B--2---:R-:W-:Y:S01]  /*1bea0*/  VIADD R5, R0, 0x27 ;  /* 0x0000002700057836 */ /* 0x004fe20000000000 */
[----:B------:R1:W-:Y:S01]  /*1beb0*/  @P4 STG.E.U16 desc[UR6][R6.64], R56 ;  /* 0x0000003806004986 */ /* 0x0003e2000c101506 */
[----:B------:R-:W-:Y:S01]  /*1bec0*/  ISETP.LT.AND P4, PT, R53, UR5, !P0 ;  /* 0x0000000535007c0c */ /* 0x000fe2000c781270 */
[C---:B------:R-:W-:Y:S01]  /*1bed0*/  VIADD R8, R58.reuse, UR4 ;  /* 0x000000043a087c36 */ /* 0x040fe20008000000 */
[-C--:B------:R-:W-:Y:S01]  /*1bee0*/  LEA R4, P6, R58, R3.reuse, 0x1 ;  /* 0x000000033a047211 */ /* 0x080fe200078c08ff */
[----:B------:R-:W-:Y:S01]  /*1bef0*/  ULDC UR5, c[0x0][0x22c] ;  /* 0x00008b0000057ab9 */ /* 0x000fe20000000800 */
[----:B------:R2:W-:Y:S01]  /*1bf00*/  @P3 STG.E.U16 desc[UR6][R54.64], R9 ;  /* 0x0000000936003986 */ /* 0x0005e2000c101506 */
[----:B------:R-:W-:Y:S01]  /*1bf10*/  ISETP.LT.AND P3, PT, R5, UR5, !P0 ;  /* 0x0000000505007c0c */ /* 0x000fe2000c761270 */
[----:B------:R-:W-:Y:S01]  /*1bf20*/  VIADD R53, R8, UR4 ;  /* 0x0000000408357c36 */ /* 0x000fe20008000000 */
[----:B------:R-:W-:Y:S01]  /*1bf30*/  LEA.HI.X.SX32 R5, R58, R52, 0x1, P6 ;  /* 0x000000343a057211 */ /* 0x000fe200030f0eff */
[----:B------:R-:W-:Y:S01]  /*1bf40*/  ULDC UR5, c[0x0][0x22c] ;  /* 0x00008b0000057ab9 */ /* 0x000fe20000000800 */
[----:B-1----:R-:W-:Y:S01]  /*1bf50*/  LEA R6, P6, R8, R3, 0x1 ;  /* 0x0000000308067211 */ /* 0x002fe200078c08ff */
[----:B------:R-:W-:-:S03]  /*1bf60*/  VIADD R56, R0, 0x28 ;  /* 0x0000002800387836 */ /* 0x000fc60000000000 */
        /* <DEDUP_REMOVED lines=16> */
[-C--:B------:R-:W-:Y:S01]  /*1c070*/  LEA R4, P5, R53, R3.reuse, 0x1 ;  /* 0x0000000335047211 */ /* 0x080fe200078a08ff */
[----:B------:R-:W-:Y:S01]  /*1c080*/  VIADD R10, R0, 0x2b ;  /* 0x0000002b000a7836 */ /* 0x000fe20000000000 */
[-C--:B------:R-:W-:Y:S02]  /*1c090*/  LEA R6, P6, R7, R3.reuse, 0x1 ;  /* 0x0000000307067211 */ /* 0x080fe400078c08ff */
[-C--:B-1----:R-:W-:Y:S01]  /*1c0a0*/  LEA.HI.X.SX32 R5, R53, R52.reuse, 0x1, P5 ;  /* 0x0000003435057211 */ /* 0x082fe200028f0eff */
[C---:B------:R-:W-:Y:S01]  /*1c0b0*/  VIADD R9, R7.reuse, UR4 ;  /* 0x0000000407097c36 */ /* 0x040fe20008000000 */
[----:B------:R-:W-:Y:S01]  /*1c0c0*/  ISETP.LT.AND P5, PT, R54, UR5, !P0 ;  /* 0x0000000536007c0c */ /* 0x000fe2000c7a1270 */
[----:B------:R-:W-:Y:S01]  /*1c0d0*/  ULDC UR5, c[0x0][0x22c] ;  /* 0x00008b0000057ab9 */ /* 0x000fe20000000800 */
[----:B------:R-:W-:Y:S01]  /*1c0e0*/  LEA.HI.X.SX32 R7, R7, R52, 0x1, P6 ;  /* 0x0000003407077211 */ /* 0x000fe200030f0eff */
[----:B------:R1:W-:Y:S01]  /*1c0f0*/  @P4 STG.E.U16 desc[UR6][R4.64], R11 ;  /* 0x0000000b04004986 */ /* 0x0003e2000c101506 */
[----:B------:R-:W-:Y:S01]  /*1c100*/  ISETP.LT.AND P4, PT, R10, UR5, !P0 ;  /* 0x000000050a007c0c */ /* 0x000fe2000c781270 */
[----:B------:R-:W-:Y:S01]  /*1c110*/  VIADD R10, R0, 0x2c ;  /* 0x0000002c000a7836 */ /* 0x000fe20000000000 */
[----:B------:R-:W-:Y:S01]  /*1c120*/  PRMT R53, R11, 0x7632, R53 ;  /* 0x000076320b357816 */ /* 0x000fe20000000035 */
[----:B------:R-:W-:Y:S01]  /*1c130*/  ULDC UR5, c[0x0][0x22c] ;  /* 0x00008b0000057ab9 */ /* 0x000fe20000000800 */
[----:B------:R-:W-:-:S03]  /*1c140*/  LEA R8, P6, R9, R3, 0x1 ;  /* 0x0000000309087211 */ /* 0x000fc600078c08ff */
[----:B------:R2:W-:Y:S01]  /*1c150*/  @P3 STG.E.U16 desc[UR6][R6.64], R53 ;  /* 0x0000003506003986 */ /* 0x0005e2000c101506 */
[----:B------:R-:W-:Y:S01]  /*1c160*/  ISETP.LT.AND P3, PT, R10, UR5, !P0 ;  /* 0x000000050a007c0c */ /* 0x000fe2000c761270 */
[C---:B------:R-:W-:Y:S01]  /*1c170*/  VIADD R10, R9.reuse, UR4 ;  /* 0x00000004090a7c36 */ /* 0x040fe20008000000 */
[-C--:B------:R-:W-:Y:S01]  /*1c180*/  LEA.HI.X.SX32 R9, R9, R52.reuse, 0x1, P6 ;  /* 0x0000003409097211 */ /* 0x080fe200030f0eff */
[----:B-1----:R-:W-:Y:S01]  /*1c190*/  VIADD R5, R0, 0x2d ;  /* 0x0000002d00057836 */ /* 0x002fe20000000000 */
[----:B------:R-:W-:Y:S01]  /*1c1a0*/  ULDC UR5, c[0x0][0x22c] ;  /* 0x00008b0000057ab9 */ /* 0x000fe20000000800 */
[C---:B------:R-:W-:Y:S01]  /*1c1b0*/  VIADD R11, R10.reuse, UR4 ;  /* 0x000000040a0b7c36 */ /* 0x040fe20008000000 */
[CC--:B------:R-:W-:Y:S01]  /*1c1c0*/  LEA R4, P6, R10.reuse, R3.reuse, 0x1 ;  /* 0x000000030a047211 */ /* 0x0c0fe200078c08ff */
[----:B------:R1:W-:Y:S01]  /*1c1d0*/  @P2 STG.E.U16 desc[UR6][R8.64], R12 ;  /* 0x0000000c08002986 */ /* 0x0003e2000c101506 */
[----:B------:R-:W-:Y:S01]  /*1c1e0*/  ISETP.LT.AND P2, PT, R5, UR5, !P0 ;  /* 0x0000000505007c0c */ /* 0x000fe2000c741270 */
[----:B------:R-:W-:Y:S01]  /*1c1f0*/  ULDC UR5, c[0x0][0x22c] ;  /* 0x00008b0000057ab9 */ /* 0x000fe20000000800 */
[----:B------:R-:W-:Y:S01]  /*1c200*/  LEA.HI.X.SX32 R5, R10, R52, 0x1, P6 ;  /* 0x000000340a057211 */ /* 0x000fe200030f0eff */
[----:B------:R-:W-:Y:S01]  /*1c210*/  VIADD R10, R0, 0x2e ;  /* 0x0000002e000a7836 */ /* 0x000fe20000000000 */
[----:B--2---:R-:W-:-:S02]  /*1c220*/  LEA R6, P6, R11, R3, 0x1 ;  /* 0x000000030b067211 */ /* 0x004fc400078c08ff */
        /* <DEDUP_REMOVED lines=15> */
[----:B--2---:R-:W-:-:S04]  /*1c320*/  LEA R4, P6, R10, R3, 0x1 ;  /* 0x000000030a047211 */ /* 0x004fc800078c08ff */
[-C--:B------:R-:W-:Y:S01]  /*1c330*/  LEA.HI.X.SX32 R5, R10, R52.reuse, 0x1, P6 ;  /* 0x000000340a057211 */ /* 0x080fe200030f0eff */
[----:B------:R-:W-:Y:S01]  /*1c340*/  VIADD R10, R0, 0x31 ;  /* 0x00000031000a7836 */ /* 0x000fe20000000000 */
[----:B-1----:R-:W-:Y:S02]  /*1c350*/  PRMT R7, R13, 0x7632, R7 ;  /* 0x000076320d077816 */ /* 0x002fe40000000007 */
[----:B------:R-:W-:Y:S02]  /*1c360*/  LEA R6, P6, R11, R3, 0x1 ;  /* 0x000000030b067211 */ /* 0x000fe400078c08ff */
[----:B0-----:R-:W-:Y:S01]  /*1c370*/  PRMT R13, R45, 0x7632, R13 ;  /* 0x000076322d0d7816 */ /* 0x001fe2000000000d */
        /* <DEDUP_REMOVED lines=8> */
[C---:B0-----:R-:W-:Y:S01]  /*1c400*/  LEA.HI.X.SX32 R7, R11.reuse, R52, 0x1, P6 ;  /* 0x000000340b077211 */ /* 0x041fe200030f0eff */
[----:B------:R-:W-:Y:S01]  /*1c410*/  VIADD R11, R11, UR4 ;  /* 0x000000040b0b7c36 */ /* 0x000fe20008000000 */
[----:B------:R-:W-:-:S02]  /*1c420*/  PRMT R9, R14, 0x7632, R9 ;  /* 0x000076320e097816 */ /* 0x000fc40000000009 */
[----:B-1----:R-:W-:Y:S01]  /*1c430*/  PRMT R14, R48, 0x7632, R14 ;  /* 0x00007632300e7816 */ /* 0x002fe2000000000e */
[C---:B------:R-:W-:Y:S02]  /*1c440*/  VIADD R5, R11.reuse, UR4 ;  /* 0x000000040b057c36 */ /* 0x040fe40008000000 */
[----:B------:R0:W-:Y:S01]  /*1c450*/  @P2 STG.E.U16 desc[UR6][R6.64], R9 ;  /* 0x0000000906002986 */ /* 0x0001e2000c101506 */
[-C--:B------:R-:W-:Y:S02]  /*1c460*/  LEA R8, P2, R11, R3.reuse, 0x1 ;  /* 0x000000030b087211 */ /* 0x080fe400078408ff */
[----:B------:R-:W-:Y:S02]  /*1c470*/  LEA R4, P6, R5, R3, 0x1 ;  /* 0x0000000305047211 */ /* 0x000fe400078c08ff */
[-C--:B0-----:R-:W-:Y:S01]  /*1c480*/  LEA.HI.X.SX32 R9, R11, R52.reuse, 0x1, P2 ;  /* 0x000000340b097211 */ /* 0x081fe200010f0eff */
[C---:B------:R-:W-:Y:S01]  /*1c490*/  VIADD R7, R5.reuse, UR4 ;  /* 0x0000000405077c36 */ /* 0x040fe20008000000 */
[----:B------:R-:W-:Y:S01]  /*1c4a0*/  ISETP.LT.AND P2, PT, R10, UR5, !P0 ;  /* 0x000000050a007c0c */ /* 0x000fe2000c741270 */
[----:B------:R-:W-:Y:S01]  /*1c4b0*/  VIADD R10, R0, 0x33 ;  /* 0x00000033000a7836 */ /* 0x000fe20000000000 */
[----:B------:R-:W-:Y:S01]  /*1c4c0*/  ULDC UR5, c[0x0][0x22c] ;  /* 0x00008b0000057ab9 */ /* 0x000fe20000000800 */
[----:B------:R0:W-:Y:S01]  /*1c4d0*/  @P1 STG.E.U16 desc[UR6][R8.64], R15 ;  /* 0x0000000f08001986 */ /* 0x0001e2000c101506 */
[----:B------:R-:W-:-:S02]  /*1c4e0*/  LEA.HI.X.SX32 R5, R5, R52, 0x1, P6 ;  /* 0x0000003405057211 */ /* 0x000fc400030f0eff */
[----:B------:R-:W-:Y:S01]  /*1c4f0*/  ISETP.LT.AND P1, PT, R10, UR5, !P0 ;  /* 0x000000050a007c0c */ /* 0x000fe2000c721270 */
[----:B------:R-:W-:Y:S01]  /*1c500*/  VIADD R10, R0, 0x34 ;  /* 0x00000034000a7836 */ /* 0x000fe20000000000 */
[----:B------:R-:W-:Y:S01]  /*1c510*/  ULDC UR5, c[0x0][0x22c] ;  /* 0x00008b0000057ab9 */ /* 0x000fe20000000800 */
[CC--:B------:R-:W-:Y:S01]  /*1c520*/  LEA R6, P6, R7.reuse, R3.reuse, 0x1 ;  /* 0x0000000307067211 */ /* 0x0c0fe200078c08ff */
[----:B------:R1:W-:Y:S02]  /*1c530*/  @P5 STG.E.U16 desc[UR6][R4.64], R12 ;  /* 0x0000000c04005986 */ /* 0x0003e4000c101506 */
[----:B------:R-:W-:Y:S01]  /*1c540*/  ISETP.LT.AND P5, PT, R10, UR5, !P0 ;  /* 0x000000050a007c0c */ /* 0x000fe2000c7a1270 */
[C---:B------:R-:W-:Y:S01]  /*1c550*/  VIADD R10, R7.reuse, UR4 ;  /* 0x00000004070a7c36 */ /* 0x040fe20008000000 */
[-C--:B------:R-:W-:Y:S01]  /*1c560*/  LEA.HI.X.SX32 R7, R7, R52.reuse, 0x1, P6 ;  /* 0x0000003407077211 */ /* 0x080fe200030f0eff */
[----:B0-----:R-:W-:Y:S01]  /*1c570*/  VIADD R9, R0, 0x35 ;  /* 0x0000003500097836 */ /* 0x001fe20000000000 */
[----:B------:R-:W-:Y:S01]  /*1c580*/  ULDC UR5, c[0x0][0x22c] ;  /* 0x00008b0000057ab9 */ /* 0x000fe20000000800 */
[C---:B------:R-:W-:Y:S01]  /*1c590*/  VIADD R11, R10.reuse, UR4 ;  /* 0x000000040a0b7c36 */ /* 0x040fe20008000000 */
[CC--:B------:R-:W-:Y:S01]  /*1c5a0*/  LEA R8, P6, R10.reuse, R3.reuse, 0x1 ;  /* 0x000000030a087211 */ /* 0x0c0fe200078c08ff */
[----:B------:R0:W-:Y:S01]  /*1c5b0*/  @P4 STG.E.U16 desc[UR6][R6.64], R16 ;  /* 0x0000001006004986 */ /* 0x0001e2000c101506 */
[----:B------:R-:W-:Y:S01]  /*1c5c0*/  ISETP.LT.AND P4, PT, R9, UR5, !P0 ;  /* 0x0000000509007c0c */ /* 0x000fe2000c781270 */
[----:B------:R-:W-:Y:S01]  /*1c5d0*/  ULDC UR5, c[0x0][0x22c] ;  /* 0x00008b0000057ab9 */ /* 0x000fe20000000800 */
[----:B------:R-:W-:Y:S01]  /*1c5e0*/  LEA.HI.X.SX32 R9, R10, R52, 0x1, P6 ;  /* 0x000000340a097211 */ /* 0x000fe200030f0eff */
[C---:B------:R-:W-:Y:S01]  /*1c5f0*/  VIADD R10, R0.reuse, 0x36 ;  /* 0x00000036000a7836 */ /* 0x040fe20000000000 */
[----:B-1----:R-:W-:Y:S01]  /*1c600*/  LEA R4, P6, R11, R3, 0x1 ;  /* 0x000000030b047211 */ /* 0x002fe200078c08ff */
[----:B------:R-:W-:Y:S01]  /*1c610*/  VIADD R15, R0, 0x7e ;  /* 0x0000007e000f7836 */ /* 0x000fe20000000000 */
[----:B------:R-:W-:-:S02]  /*1c620*/  PRMT R12, R16, 0x7632, R12 ;  /* 0x00007632100c7816 */ /* 0x000fc4000000000c */
[CC--:B------:R-:W-:Y:S01]  /*1c630*/  LEA.HI.X.SX32 R5, R11.reuse, R52.reuse, 0x1, P6 ;  /* 0x000000340b057211 */ /* 0x0c0fe200030f0eff */
[----:B------:R-:W-:Y:S02]  /*1c640*/  VIADD R11, R11, UR4 ;  /* 0x000000040b0b7c36 */ /* 0x000fe40008000000 */
[----:B------:R1:W-:Y:S01]  /*1c650*/  @P3 STG.E.U16 desc[UR6][R8.64], R12 ;  /* 0x0000000c08003986 */ /* 0x0003e2000c101506 */
[----:B0-----:R-:W-:Y:S01]  /*1c660*/  VIADD R7, R0, 0x37 ;  /* 0x0000003700077836 */ /* 0x001fe20000000000 */
        /* <DEDUP_REMOVED lines=9> */
[----:B-1----:R-:W-:Y:S01]  /*1c700*/  LEA R8, P6, R10, R3, 0x1 ;  /* 0x000000030a087211 */ /* 0x002fe200078c08ff */
[----:B------:R-:W-:-:S03]  /*1c710*/  VIADD R12, R0, 0x38 ;  /* 0x00000038000c7836 */ /* 0x000fc60000000000 */
[----:B------:R-:W-:Y:S01]  /*1c720*/  LEA.HI.X.SX32 R9, R10, R52, 0x1, P6 ;  /* 0x000000340a097211 */ /* 0x000fe200030f0eff */
[----:B------:R-:W-:Y:S01]  /*1c730*/  VIADD R10, R0, 0x39 ;  /* 0x00000039000a7836 */ /* 0x000fe20000000000 */
[----:B0-----:R-:W-:Y:S02]  /*1c740*/  PRMT R5, R17, 0x7632, R5 ;  /* 0x0000763211057816 */ /* 0x001fe40000000005 */
        /* <DEDUP_REMOVED lines=11> */
[----:B------:R-:W-:-:S03]  /*1c800*/  PRMT R7, R18, 0x7632, R7 ;  /* 0x0000763212077816 */ /* 0x000fc60000000007 */
[C---:B-1----:R-:W-:Y:S02]  /*1c810*/  VIADD R9, R11.reuse, UR4 ;  /* 0x000000040b097c36 */ /* 0x042fe40008000000 */
        /* <DEDUP_REMOVED lines=27> */
[----:B-1----:R-:W-:Y:S01]  /*1c9d0*/  LEA R8, P6, R11, R3, 0x1 ;  /* 0x000000030b087211 */ /* 0x002fe200078c08ff */
[----:B------:R-:W1:Y:S01]  /*1c9e0*/  LDS.128 R16, [R2] ;  /* 0x0000000002107984 */ /* 0x000e620000000c00 */
        /* <DEDUP_REMOVED lines=14> */
[----:B--2---:R-:W-:Y:S01]  /*1cad0*/  LEA R6, P6, R10, R3, 0x1 ;  /* 0x000000030a067211 */ /* 0x004fe200078c08ff */
[----:B------:R-:W-:-:S02]  /*1cae0*/  VIADD R12, R0, 0x40 ;  /* 0x00000040000c7836 */ /* 0x000fc40000000000 */
[----:B------:R-:W-:Y:S01]  /*1caf0*/  VIADD R20, R0, 0x7f ;  /* 0x0000007f00147836 */ /* 0x000fe20000000000 */
        /* <DEDUP_REMOVED lines=15> */
[C---:B--2---:R-:W-:Y:S02]  /*1cbf0*/  VIADD R7, R11.reuse, UR4 ;  /* 0x000000040b077c36 */ /* 0x044fe40008000000 */
        /* <DEDUP_REMOVED lines=341> */
[----:B------:R-:W-:Y:S01]  /*1e150*/  VIADD R11, R0, 0x70 ;  /* 0x00000070000b7836 */ /* 0x000fe20000000000 */
[----:B--2---:R-:W-:Y:S01]  /*1e160*/  LEA R6, P6, R10, R3, 0x1 ;  /* 0x000000030a067211 */ /* 0x004fe200078c08ff */
[----:B------:R-:W-:-:S02]  /*1e170*/  VIADD R12, R0, 0x72 ;  /* 0x00000072000c7836 */ /* 0x000fc40000000000 */
[----:B------:R2:W-:Y:S01]  /*1e180*/  @P5 STG.E.U16 desc[UR6][R4.64], R13 ;  /* 0x0000000d04005986 */ /* 0x0005e2000c101506 */
[----:B------:R-:W-:Y:S01]  /*1e190*/  ISETP.LT.AND P5, PT, R11, UR5, !P0 ;  /* 0x000000050b007c0c */ /* 0x000fe2000c7a1270 */
[----:B------:R-:W-:Y:S01]  /*1e1a0*/  ULDC UR5, c[0x0][0x22c] ;  /* 0x00008b0000057ab9 */ /* 0x000fe20000000800 */
[CC--:B------:R-:W-:Y:S01]  /*1e1b0*/  LEA.HI.X.SX32 R7, R10.reuse, R52.reuse, 0x1, P6 ;  /* 0x000000340a077211 */ /* 0x0c0fe200030f0eff */
[----:B------:R-:W-:Y:S02]  /*1e1c0*/  VIADD R10, R10, UR4 ;  /* 0x000000040a0a7c36 */ /* 0x000fe40008000000 */
[----:B0-----:R-:W-:Y:S02]  /*1e1d0*/  VIADD R9, R0, 0x71 ;  /* 0x0000007100097836 */ /* 0x001fe40000000000 */
[C---:B------:R-:W-:Y:S01]  /*1e1e0*/  VIADD R11, R10.reuse, UR4 ;  /* 0x000000040a0b7c36 */ /* 0x040fe20008000000 */
[CC--:B------:R-:W-:Y:S01]  /*1e1f0*/  LEA R8, P6, R10.reuse, R3.reuse, 0x1 ;  /* 0x000000030a087211 */ /* 0x0c0fe200078c08ff */
[----:B------:R0:W-:Y:S01]  /*1e200*/  @P4 STG.E.U16 desc[UR6][R6.64], R46 ;  /* 0x0000002e06004986 */ /* 0x0001e2000c101506 */
[----:B------:R-:W-:Y:S01]  /*1e210*/  ISETP.LT.AND P4, PT, R9, UR5, !P0 ;  /* 0x0000000509007c0c */ /* 0x000fe2000c781270 */
[----:B------:R-:W-:Y:S01]  /*1e220*/  ULDC UR5, c[0x0][0x22c] ;  /* 0x00008b0000057ab9 */ /* 0x000fe20000000800 */
[----:B------:R-:W-:Y:S01]  /*1e230*/  LEA.HI.X.SX32 R9, R10, R52, 0x1, P6 ;  /* 0x000000340a097211 */ /* 0x000fe200030f0eff */
[C---:B------:R-:W-:Y:S01]  /*1e240*/  VIADD R10, R11.reuse, UR4 ;  /* 0x000000040b0a7c36 */ /* 0x040fe20008000000 */
[----:B--2---:R-:W-:-:S02]  /*1e250*/  LEA R4, P6, R11, R3, 0x1 ;  /* 0x000000030b047211 */ /* 0x004fc400078c08ff */
[----:B------:R-:W-:Y:S02]  /*1e260*/  PRMT R13, R47, 0x7632, R13 ;  /* 0x000076322f0d7816 */ /* 0x000fe4000000000d */
[----:B------:R-:W-:Y:S01]  /*1e270*/  LEA.HI.X.SX32 R5, R11, R52, 0x1, P6 ;  /* 0x000000340b057211 */ /* 0x000fe200030f0eff */
[----:B------:R-:W-:Y:S01]  /*1e280*/  VIADD R11, R0, 0x73 ;  /* 0x00000073000b7836 */ /* 0x000fe20000000000 */
[----:B0-----:R-:W-:Y:S02]  /*1e290*/  PRMT R7, R46, 0x7632, R7 ;  /* 0x000076322e077816 */ /* 0x001fe40000000007 */
[----:B------:R-:W-:-:S03]  /*1e2a0*/  LEA R6, P6, R10, R3, 0x1 ;  /* 0x000000030a067211 */ /* 0x000fc600078c08ff */
[----:B------:R0:W-:Y:S01]  /*1e2b0*/  @P3 STG.E.U16 desc[UR6][R8.64], R7 ;  /* 0x0000000708003986 */ /* 0x0001e2000c101506 */
[----:B------:R-:W-:Y:S01]  /*1e2c0*/  ISETP.LT.AND P3, PT, R12, UR5, !P0 ;  /* 0x000000050c007c0c */ /* 0x000fe2000c761270 */
[C---:B------:R-:W-:Y:S01]  /*1e2d0*/  VIADD R12, R10.reuse, UR4 ;  /* 0x000000040a0c7c36 */ /* 0x040fe20008000000 */
[----:B------:R-:W-:Y:S01]  /*1e2e0*/  ULDC UR5, c[0x0][0x22c] ;  /* 0x00008b0000057ab9 */ /* 0x000fe20000000800 */
[----:B------:R2:W-:Y:S01]  /*1e2f0*/  @P2 STG.E.U16 desc[UR6][R4.64], R47 ;  /* 0x0000002f04002986 */ /* 0x0005e2000c101506 */
[----:B------:R-:W-:Y:S01]  /*1e300*/  ISETP.LT.AND P2, PT, R11, UR5, !P0 ;  /* 0x000000050b007c0c */ /* 0x000fe2000c741270 */
[----:B------:R-:W-:Y:S01]  /*1e310*/  ULDC UR5, c[0x0][0x22c] ;  /* 0x00008b0000057ab9 */ /* 0x000fe20000000800 */
[----:B0-----:R-:W-:Y:S01]  /*1e320*/  LEA.HI.X.SX32 R7, R10, R52, 0x1, P6 ;  /* 0x000000340a077211 */ /* 0x001fe200030f0eff */
[----:B------:R-:W-:Y:S01]  /*1e330*/  VIADD R8, R0, 0x74 ;  /* 0x0000007400087836 */ /* 0x000fe20000000000 */
[----:B------:R-:W-:Y:S01]  /*1e340*/  LEA R10, P6, R12, R3, 0x1 ;  /* 0x000000030c0a7211 */ /* 0x000fe200078c08ff */
[----:B------:R-:W-:-:S02]  /*1e350*/  VIADD R9, R0, 0x75 ;  /* 0x0000007500097836 */ /* 0x000fc40000000000 */
[----:B------:R0:W-:Y:S01]  /*1e360*/  @P1 STG.E.U16 desc[UR6][R6.64], R13 ;  /* 0x0000000d06001986 */ /* 0x0001e2000c101506 */
[C---:B------:R-:W-:Y:S01]  /*1e370*/  LEA.HI.X.SX32 R11, R12.reuse, R52, 0x1, P6 ;  /* 0x000000340c0b7211 */ /* 0x040fe200030f0eff */
[----:B------:R-:W-:Y:S01]  /*1e380*/  VIADD R12, R12, UR4 ;  /* 0x000000040c0c7c36 */ /* 0x000fe20008000000 */
[----:B------:R-:W-:Y:S01]  /*1e390*/  ISETP.LT.AND P1, PT, R8, UR5, !P0 ;  /* 0x0000000508007c0c */ /* 0x000fe2000c721270 */
[----:B------:R-:W-:Y:S02]  /*1e3a0*/  ULDC UR5, c[0x0][0x22c] ;  /* 0x00008b0000057ab9 */ /* 0x000fe40000000800 */
[C---:B------:R-:W-:Y:S01]  /*1e3b0*/  VIADD R8, R12.reuse, UR4 ;  /* 0x000000040c087c36 */ /* 0x040fe20008000000 */
[----:B------:R3:W-:Y:S01]  /*1e3c0*/  @P5 STG.E.U16 desc[UR6][R10.64], R48 ;  /* 0x000000300a005986 */ /* 0x0007e2000c101506 */
[----:B--2---:R-:W-:-:S03]  /*1e3d0*/  LEA R4, P5, R12, R3, 0x1 ;  /* 0x000000030c047211 */ /* 0x004fc600078a08ff */
[-C--:B0-----:R-:W-:Y:S02]  /*1e3e0*/  LEA R6, P6, R8, R3.reuse, 0x1 ;  /* 0x0000000308067211 */ /* 0x081fe400078c08ff */
[-C--:B------:R-:W-:Y:S01]  /*1e3f0*/  LEA.HI.X.SX32 R5, R12, R52.reuse, 0x1, P5 ;  /* 0x000000340c057211 */ /* 0x080fe200028f0eff */
[----:B------:R-:W-:Y:S01]  /*1e400*/  VIADD R12, R0, 0x76 ;  /* 0x00000076000c7836 */ /* 0x000fe20000000000 */
[----:B------:R-:W-:Y:S01]  /*1e410*/  ISETP.LT.AND P5, PT, R9, UR5, !P0 ;  /* 0x0000000509007c0c */ /* 0x000fe2000c7a1270 */
[C---:B------:R-:W-:Y:S01]  /*1e420*/  VIADD R9, R8.reuse, UR4 ;  /* 0x0000000408097c36 */ /* 0x040fe20008000000 */
[-C--:B------:R-:W-:Y:S01]  /*1e430*/  LEA.HI.X.SX32 R7, R8, R52.reuse, 0x1, P6 ;  /* 0x0000003408077211 */ /* 0x080fe200030f0eff */
[----:B------:R0:W-:Y:S01]  /*1e440*/  @P4 STG.E.U16 desc[UR6][R4.64], R14 ;  /* 0x0000000e04004986 */ /* 0x0001e2000c101506 */
[----:B------:R-:W-:Y:S01]  /*1e450*/  ULDC UR5, c[0x0][0x22c] ;  /* 0x00008b0000057ab9 */ /* 0x000fe20000000800 */
[C---:B---3--:R-:W-:Y:S01]  /*1e460*/  VIADD R10, R9.reuse, UR4 ;  /* 0x00000004090a7c36 */ /* 0x048fe20008000000 */
[----:B------:R-:W-:Y:S01]  /*1e470*/  ISETP.LT.AND P4, PT, R12, UR5, !P0 ;  /* 0x000000050c007c0c */ /* 0x000fe2000c781270 */
[----:B------:R2:W-:Y:S01]  /*1e480*/  @P3 STG.E.U16 desc[UR6][R6.64], R49 ;  /* 0x0000003106003986 */ /* 0x0005e2000c101506 */
[C---:B------:R-:W-:Y:S01]  /*1e490*/  LEA R8, P3, R9.reuse, R3, 0x1 ;  /* 0x0000000309087211 */ /* 0x040fe200078608ff */
[C---:B------:R-:W-:Y:S01]  /*1e4a0*/  VIADD R11, R0.reuse, 0x77 ;  /* 0x00000077000b7836 */ /* 0x040fe20000000000 */
[----:B------:R-:W-:Y:S01]  /*1e4b0*/  ULDC UR5, c[0x0][0x22c] ;  /* 0x00008b0000057ab9 */ /* 0x000fe20000000800 */
[----:B------:R-:W-:Y:S01]  /*1e4c0*/  VIADD R12, R0, 0x7d ;  /* 0x0000007d000c7836 */ /* 0x000fe20000000000 */
[----:B------:R-:W-:-:S02]  /*1e4d0*/  LEA.HI.X.SX32 R9, R9, R52, 0x1, P3 ;  /* 0x0000003409097211 */ /* 0x000fc400018f0eff */
[----:B------:R-:W-:Y:S01]  /*1e4e0*/  ISETP.LT.AND P3, PT, R11, UR5, !P0 ;  /* 0x000000050b007c0c */ /* 0x000fe2000c761270 */
[----:B------:R-:W-:Y:S01]  /*1e4f0*/  VIADD R11, R0, 0x78 ;  /* 0x00000078000b7836 */ /* 0x000fe20000000000 */
[----:B0-----:R-:W-:Y:S01]  /*1e500*/  PRMT R5, R49, 0x7632, R5 ;  /* 0x0000763231057816 */ /* 0x001fe20000000005 */
[----:B------:R-:W-:Y:S01]  /*1e510*/  ULDC UR5, c[0x0][0x22c] ;  /* 0x00008b0000057ab9 */ /* 0x000fe20000000800 */
[----:B------:R-:W-:Y:S01]  /*1e520*/  LEA R4, P6, R10, R3, 0x1 ;  /* 0x000000030a047211 */ /* 0x000fe200078c08ff */
[----:B--2---:R-:W-:Y:S02]  /*1e530*/  VIADD R7, R0, 0x79 ;  /* 0x0000007900077836 */ /* 0x004fe40000000000 */
[----:B------:R0:W-:Y:S01]  /*1e540*/  @P2 STG.E.U16 desc[UR6][R8.64], R5 ;  /* 0x0000000508002986 */ /* 0x0001e2000c101506 */
[----:B------:R-:W-:Y:S01]  /*1e550*/  ISETP.LT.AND P2, PT, R11, UR5, !P0 ;  /* 0x000000050b007c0c */ /* 0x000fe2000c741270 */
[----:B------:R-:W-:Y:S01]  /*1e560*/  ULDC UR5, c[0x0][0x22c] ;  /* 0x00008b0000057ab9 */ /* 0x000fe20000000800 */
[----:B------:R-:W-:-:S02]  /*1e570*/  PRMT R11, R51, 0x7632, R11 ;  /* 0x00007632330b7816 */ /* 0x000fc4000000000b */
[C---:B0-----:R-:W-:Y:S01]  /*1e580*/  LEA.HI.X.SX32 R5, R10.reuse, R52, 0x1, P6 ;  /* 0x000000340a057211 */ /* 0x041fe200030f0eff */
[----:B------:R-:W-:-:S04]  /*1e590*/  VIADD R10, R10, UR4 ;  /* 0x000000040a0a7c36 */ /* 0x000fc80008000000 */
[C---:B------:R-:W-:Y:S01]  /*1e5a0*/  VIADD R9, R10.reuse, UR4 ;  /* 0x000000040a097c36 */ /* 0x040fe20008000000 */
[CC--:B------:R-:W-:Y:S01]  /*1e5b0*/  LEA R6, P6, R10.reuse, R3.reuse, 0x1 ;  /* 0x000000030a067211 */ /* 0x0c0fe200078c08ff */
[----:B------:R0:W-:Y:S01]  /*1e5c0*/  @P1 STG.E.U16 desc[UR6][R4.64], R50 ;  /* 0x0000003204001986 */ /* 0x0001e2000c101506 */
[----:B------:R-:W-:Y:S01]  /*1e5d0*/  ISETP.LT.AND P1, PT, R7, UR5, !P0 ;  /* 0x0000000507007c0c */ /* 0x000fe2000c721270 */
[C---:B------:R-:W-:Y:S01]  /*1e5e0*/  VIADD R2, R9.reuse, UR4 ;  /* 0x0000000409027c36 */ /* 0x040fe20008000000 */
[----:B------:R-:W-:Y:S01]  /*1e5f0*/  LEA.HI.X.SX32 R7, R10, R52, 0x1, P6 ;  /* 0x000000340a077211 */ /* 0x000fe200030f0eff */
[----:B------:R-:W-:Y:S01]  /*1e600*/  VIADD R10, R0, 0x7a ;  /* 0x0000007a000a7836 */ /* 0x000fe20000000000 */
[----:B------:R-:W-:Y:S01]  /*1e610*/  LEA R8, P6, R9, R3, 0x1 ;  /* 0x0000000309087211 */ /* 0x000fe200078c08ff */
[----:B------:R-:W-:-:S03]  /*1e620*/  ULDC UR5, c[0x0][0x22c] ;  /* 0x00008b0000057ab9 */ /* 0x000fc60000000800 */
[----:B------:R-:W-:Y:S02]  /*1e630*/  LEA.HI.X.SX32 R9, R9, R52, 0x1, P6 ;  /* 0x0000003409097211 */ /* 0x000fe400030f0eff */
[----:B0-----:R-:W-:Y:S02]  /*1e640*/  PRMT R5, R50, 0x7632, R5 ;  /* 0x0000763232057816 */ /* 0x001fe40000000005 */
[----:B------:R-:W-:-:S03]  /*1e650*/  LEA R4, P6, R2, R3, 0x1 ;  /* 0x0000000302047211 */ /* 0x000fc600078c08ff */
[----:B------:R0:W-:Y:S01]  /*1e660*/  @P5 STG.E.U16 desc[UR6][R6.64], R5 ;  /* 0x0000000506005986 */ /* 0x0001e2000c101506 */
[----:B------:R-:W-:Y:S01]  /*1e670*/  ISETP.LT.AND P5, PT, R10, UR5, !P0 ;  /* 0x000000050a007c0c */ /* 0x000fe2000c7a1270 */
[----:B------:R-:W-:Y:S01]  /*1e680*/  VIADD R10, R0, 0x7b ;  /* 0x0000007b000a7836 */ /* 0x000fe20000000000 */
[----:B------:R-:W-:Y:S01]  /*1e690*/  ULDC UR5, c[0x0][0x22c] ;  /* 0x00008b0000057ab9 */ /* 0x000fe20000000800 */
[----:B------:R2:W-:Y:S03]  /*1e6a0*/  @P4 STG.E.U16 desc[UR6][R8.64], R51 ;  /* 0x0000003308004986 */ /* 0x0005e6000c101506 */
[----:B------:R-:W-:Y:S01]  /*1e6b0*/  ISETP.LT.AND P4, PT, R10, UR5, !P0 ;  /* 0x000000050a007c0c */ /* 0x000fe2000c781270 */
[----:B------:R-:W-:Y:S01]  /*1e6c0*/  ULDC UR5, c[0x0][0x22c] ;  /* 0x00008b0000057ab9 */ /* 0x000fe20000000800 */
[C---:B0-----:R-:W-:Y:S01]  /*1e6d0*/  LEA.HI.X.SX32 R5, R2.reuse, R52, 0x1, P6 ;  /* 0x0000003402057211 */ /* 0x041fe200030f0eff */
[----:B------:R-:W-:-:S02]  /*1e6e0*/  VIADD R2, R2, UR4 ;  /* 0x0000000402027c36 */ /* 0x000fc40008000000 */
[----:B------:R-:W-:Y:S02]  /*1e6f0*/  VIADD R7, R0, 0x7c ;  /* 0x0000007c00077836 */ /* 0x000fe40000000000 */
[C---:B------:R-:W-:Y:S01]  /*1e700*/  VIADD R10, R2.reuse, UR4 ;  /* 0x00000004020a7c36 */ /* 0x040fe20008000000 */
[CC--:B------:R-:W-:Y:S01]  /*1e710*/  LEA R6, P6, R2.reuse, R3.reuse, 0x1 ;  /* 0x0000000302067211 */ /* 0x0c0fe200078c08ff */
[----:B------:R0:W-:Y:S01]  /*1e720*/  @P3 STG.E.U16 desc[UR6][R4.64], R11 ;  /* 0x0000000b04003986 */ /* 0x0001e2000c101506 */
[----:B------:R-:W-:Y:S01]  /*1e730*/  ISETP.LT.AND P3, PT, R7, UR5, !P0 ;  /* 0x0000000507007c0c */ /* 0x000fe2000c761270 */
[----:B------:R-:W-:Y:S01]  /*1e740*/  ULDC UR5, c[0x0][0x22c] ;  /* 0x00008b0000057ab9 */ /* 0x000fe20000000800 */
[----:B------:R-:W-:Y:S01]  /*1e750*/  LEA.HI.X.SX32 R7, R2, R52, 0x1, P6 ;  /* 0x0000003402077211 */ /* 0x000fe200030f0eff */
[C---:B------:R-:W-:Y:S01]  /*1e760*/  VIADD R2, R10.reuse, UR4 ;  /* 0x000000040a027c36 */ /* 0x040fe20008000000 */
[----:B--2---:R-:W-:-:S03]  /*1e770*/  LEA R8, P6, R10, R3, 0x1 ;  /* 0x000000030a087211 */ /* 0x004fc600078c08ff */
[----:B-1----:R-:W-:Y:S01]  /*1e780*/  @P2 STG.E.U16 desc[UR6][R6.64], R16 ;  /* 0x0000001006002986 */ /* 0x002fe2000c101506 */
[----:B------:R-:W-:Y:S01]  /*1e790*/  ISETP.LT.AND P2, PT, R12, UR5, !P0 ;  /* 0x000000050c007c0c */ /* 0x000fe2000c741270 */
[----:B------:R-:W-:Y:S01]  /*1e7a0*/  ULDC UR5, c[0x0][0x22c] ;  /* 0x00008b0000057ab9 */ /* 0x000fe20000000800 */
[----:B------:R-:W-:Y:S01]  /*1e7b0*/  LEA.HI.X.SX32 R9, R10, R52, 0x1, P6 ;  /* 0x000000340a097211 */ /* 0x000fe200030f0eff */
[----:B0-----:R-:W-:Y:S01]  /*1e7c0*/  VIADD R11, R2, UR4 ;  /* 0x00000004020b7c36 */ /* 0x001fe20008000000 */
[----:B------:R-:W-:-:S03]  /*1e7d0*/  PRMT R5, R16, 0x7632, R5 ;  /* 0x0000763210057816 */ /* 0x000fc60000000005 */
[C---:B------:R-:W-:Y:S01]  /*1e7e0*/  VIADD R12, R11.reuse, UR4 ;  /* 0x000000040b0c7c36 */ /* 0x040fe20008000000 */
[CC--:B------:R-:W-:Y:S01]  /*1e7f0*/  LEA R10, P6, R11.reuse, R3.reuse, 0x1 ;  /* 0x000000030b0a7211 */ /* 0x0c0fe200078c08ff */
[----:B------:R0:W-:Y:S01]  /*1e800*/  @P1 STG.E.U16 desc[UR6][R8.64], R5 ;  /* 0x0000000508001986 */ /* 0x0001e2000c101506 */
[----:B------:R-:W-:Y:S01]  /*1e810*/  LEA R4, P1, R2, R3, 0x1 ;  /* 0x0000000302047211 */ /* 0x000fe200078208ff */
[----:B------:R-:W-:Y:S01]  /*1e820*/  VIADD R13, R12, UR4 ;  /* 0x000000040c0d7c36 */ /* 0x000fe20008000000 */
[----:B------:R-:W-:-:S03]  /*1e830*/  LEA.HI.X.SX32 R11, R11, R52, 0x1, P6 ;  /* 0x000000340b0b7211 */ /* 0x000fc600030f0eff */
[----:B------:R-:W-:-:S04]  /*1e840*/  VIADD R0, R13, UR4 ;  /* 0x000000040d007c36 */ /* 0x000fc80008000000 */
[----:B------:R-:W-:Y:S01]  /*1e850*/  VIADD R14, R0, UR4 ;  /* 0x00000004000e7c36 */ /* 0x000fe20008000000 */
[----:B------:R-:W-:Y:S01]  /*1e860*/  ULDC UR4, c[0x0][0x22c] ;  /* 0x00008b0000047ab9 */ /* 0x000fe20000000800 */
[-C--:B0-----:R-:W-:Y:S02]  /*1e870*/  LEA.HI.X.SX32 R5, R2, R52.reuse, 0x1, P1 ;  /* 0x0000003402057211 */ /* 0x081fe400008f0eff */
[CC--:B------:R-:W-:Y:S02]  /*1e880*/  LEA R6, P1, R12.reuse, R3.reuse, 0x1 ;  /* 0x000000030c067211 */ /* 0x0c0fe400078208ff */
[-C--:B------:R-:W-:Y:S01]  /*1e890*/  LEA R8, P6, R13, R3.reuse, 0x1 ;  /* 0x000000030d087211 */ /* 0x080fe200078c08ff */
[----:B------:R0:W-:Y:S01]  /*1e8a0*/  @P5 STG.E.U16 desc[UR6][R4.64], R17 ;  /* 0x0000001104005986 */ /* 0x0001e2000c101506 */
[----:B------:R-:W-:Y:S02]  /*1e8b0*/  LEA.HI.X.SX32 R7, R12, R52, 0x1, P1 ;  /* 0x000000340c077211 */ /* 0x000fe400008f0eff */
[----:B------:R-:W-:-:S02]  /*1e8c0*/  LEA R12, P1, R14, R3, 0x1 ;  /* 0x000000030e0c7211 */ /* 0x000fc400078208ff */
[-C--:B------:R-:W-:Y:S02]  /*1e8d0*/  LEA.HI.X.SX32 R9, R13, R52.reuse, 0x1, P6 ;  /* 0x000000340d097211 */ /* 0x080fe400030f0eff */
[-C--:B------:R-:W-:Y:S02]  /*1e8e0*/  LEA.HI.X.SX32 R13, R14, R52.reuse, 0x1, P1 ;  /* 0x000000340e0d7211 */ /* 0x080fe400008f0eff */
[----:B------:R-:W-:Y:S02]  /*1e8f0*/  LEA R2, P6, R0, R3, 0x1 ;  /* 0x0000000300027211 */ /* 0x000fe400078c08ff */
[----:B------:R-:W-:Y:S02]  /*1e900*/  ISETP.LT.AND P1, PT, R15, UR4, !P0 ;  /* 0x000000040f007c0c */ /* 0x000fe4000c721270 */
[----:B------:R-:W-:Y:S02]  /*1e910*/  ISETP.LT.AND P0, PT, R20, UR5, !P0 ;  /* 0x0000000514007c0c */ /* 0x000fe4000c701270 */
[----:B------:R-:W-:-:S02]  /*1e920*/  LEA.HI.X.SX32 R3, R0, R52, 0x1, P6 ;  /* 0x0000003400037211 */ /* 0x000fc400030f0eff */
[----:B------:R-:W-:Y:S02]  /*1e930*/  PRMT R0, R17, 0x7632, R0 ;  /* 0x0000763211007816 */ /* 0x000fe40000000000 */
[----:B0-----:R-:W-:-:S03]  /*1e940*/  PRMT R5, R18, 0x7632, R5 ;  /* 0x0000763212057816 */ /* 0x001fc60000000005 */
[----:B------:R0:W-:Y:S04]  /*1e950*/  @P4 STG.E.U16 desc[UR6][R10.64], R0 ;  /* 0x000000000a004986 */ /* 0x0001e8000c101506 */
[----:B------:R0:W-:Y:S04]  /*1e960*/  @P3 STG.E.U16 desc[UR6][R6.64], R18 ;  /* 0x0000001206003986 */ /* 0x0001e8000c101506 */
[----:B------:R0:W-:Y:S04]  /*1e970*/  @P2 STG.E.U16 desc[UR6][R8.64], R5 ;  /* 0x0000000508002986 */ /* 0x0001e8000c101506 */
[----:B------:R0:W-:Y:S01]  /*1e980*/  @P1 STG.E.U16 desc[UR6][R2.64], R19 ;  /* 0x0000001302001986 */ /* 0x0001e2000c101506 */
[----:B------:R-:W-:Y:S05]  /*1e990*/  @!P0 EXIT ;  /* 0x000000000000894d */ /* 0x000fea0003800000 */
[----:B0-----:R-:W-:-:S05]  /*1e9a0*/  PRMT R6, R19, 0x7632, R6 ;  /* 0x0000763213067816 */ /* 0x001fca0000000006 */
[----:B------:R-:W-:Y:S01]  /*1e9b0*/  STG.E.U16 desc[UR6][R12.64], R6 ;  /* 0x000000060c007986 */ /* 0x000fe2000c101506 */
[----:B------:R-:W-:Y:S05]  /*1e9c0*/  EXIT ;  /* 0x000000000000794d */ /* 0x000fea0003800000 */
.L_x_2:
[----:B------:R-:W-:-:S00]  /*1e9d0*/  BRA `(.L_x_2) ;  /* 0xfffffffc00fc7947 */ /* 0x000fc0000383ffff */
[----:B------:R-:W-:-:S00]  /*1e9e0*/  NOP ;  /* 0x0000000000007918 */ /* 0x000fc00000000000 */
        /* <DEDUP_REMOVED lines=9> */
.L_x_3:


//--------------------- .nv.shared.matmul_kernel  --------------------------
	.section	.nv.shared.matmul_kernel,"aw",@nobits
	.sectionflags	@""
	.align	16
	.zero		1024


//--------------------- .nv.shared.reserved.0     --------------------------
	.section	.nv.shared.reserved.0,"aw",@nobits
	.weak		__nv_reservedSMEM_offset_0_alias
	.size		__nv_reservedSMEM_offset_0_alias, 0, 0
	.other		__nv_reservedSMEM_offset_0_alias,@"STO_CUDA_RESERVED_SHARED STV_DEFAULT"
__nv_reservedSMEM_offset_0_alias:
	.zero		0


//--------------------- .nv.constant0.matmul_kernel --------------------------
	.section	.nv.constant0.matmul_kernel,"a",@progbits
	.sectionflags	@""
	.align	4
.nv.constant0.matmul_kernel:
	.zero		608


//--------------------- SYMBOLS --------------------------

	.type		.nv.reservedSmem.offset0,@object
	.size		.nv.reservedSmem.offset0,0x4
